//
// Generated by NVIDIA NVVM Compiler
//
// Compiler Build ID: CL-36424714
// Cuda compilation tools, release 13.0, V13.0.88
// Based on NVVM 20.0.0
//

.version 9.0
.target sm_100
.address_size 64

	// .globl	_Z40findCliqueGPUNew7Dis2LevelStealWorkBatchPjS_S_S_PyS_S_S_S_S_
.extern .func  (.param .b32 func_retval0) vprintf
(
	.param .b64 vprintf_param_0,
	.param .b64 vprintf_param_1
)
;
.global .align 4 .b8 stack[4096];
.global .align 4 .b8 subH[327680000];
.global .align 4 .b8 S[409600000];
.global .align 4 .b8 offset_H[327680000];
.global .align 4 .b8 offset_L[409600000];
.global .align 4 .b8 glockArray[512];
.global .align 4 .b8 batch_info[12288];
.global .align 4 .b8 GCL[512];
// _ZZ40findCliqueGPUNew7Dis2LevelStealWorkBatchPjS_S_S_PyS_S_S_S_S_E3top has been demoted
// _ZZ40findCliqueGPUNew7Dis2LevelStealWorkBatchPjS_S_S_PyS_S_S_S_S_E5level has been demoted
// _ZZ40findCliqueGPUNew7Dis2LevelStealWorkBatchPjS_S_S_PyS_S_S_S_S_E6next_k has been demoted
// _ZZ40findCliqueGPUNew7Dis2LevelStealWorkBatchPjS_S_S_PyS_S_S_S_S_E3tid has been demoted
// _ZZ40findCliqueGPUNew7Dis2LevelStealWorkBatchPjS_S_S_PyS_S_S_S_S_E10batch_size has been demoted
// _ZZ40findCliqueGPUNew7Dis2LevelStealWorkBatchPjS_S_S_PyS_S_S_S_S_E7begin_L has been demoted
// _ZZ40findCliqueGPUNew7Dis2LevelStealWorkBatchPjS_S_S_PyS_S_S_S_S_E5end_L has been demoted
// _ZZ40findCliqueGPUNew7Dis2LevelStealWorkBatchPjS_S_S_PyS_S_S_S_S_E7begin_H has been demoted
// _ZZ40findCliqueGPUNew7Dis2LevelStealWorkBatchPjS_S_S_PyS_S_S_S_S_E5end_H has been demoted
// _ZZ40findCliqueGPUNew7Dis2LevelStealWorkBatchPjS_S_S_PyS_S_S_S_S_E5Res_S has been demoted
// _ZZ40findCliqueGPUNew7Dis2LevelStealWorkBatchPjS_S_S_PyS_S_S_S_S_E5Res_H has been demoted
// _ZZ40findCliqueGPUNew7Dis2LevelStealWorkBatchPjS_S_S_PyS_S_S_S_S_E5Num_L has been demoted
// _ZZ40findCliqueGPUNew7Dis2LevelStealWorkBatchPjS_S_S_PyS_S_S_S_S_E5Num_H has been demoted
// _ZZ40findCliqueGPUNew7Dis2LevelStealWorkBatchPjS_S_S_PyS_S_S_S_S_E12next_node_id has been demoted
// _ZZ40findCliqueGPUNew7Dis2LevelStealWorkBatchPjS_S_S_PyS_S_S_S_S_E4skip has been demoted
// _ZZ40findCliqueGPUNew7Dis2LevelStealWorkBatchPjS_S_S_PyS_S_S_S_S_E7min_gcl has been demoted
// _ZZ40findCliqueGPUNew7Dis2LevelStealWorkBatchPjS_S_S_PyS_S_S_S_S_E7idx_gcl has been demoted
.global .align 1 .b8 $str[7] = {37, 100, 58, 37, 100, 10};
.global .align 1 .b8 $str$1[2] = {66};
.global .align 1 .b8 $str$2[18] = {37, 100, 32, 83, 116, 101, 97, 108, 32, 37, 100, 39, 115, 32, 37, 100, 10};

.visible .entry _Z40findCliqueGPUNew7Dis2LevelStealWorkBatchPjS_S_S_PyS_S_S_S_S_(
	.param .u64 .ptr .align 1 _Z40findCliqueGPUNew7Dis2LevelStealWorkBatchPjS_S_S_PyS_S_S_S_S__param_0,
	.param .u64 .ptr .align 1 _Z40findCliqueGPUNew7Dis2LevelStealWorkBatchPjS_S_S_PyS_S_S_S_S__param_1,
	.param .u64 .ptr .align 1 _Z40findCliqueGPUNew7Dis2LevelStealWorkBatchPjS_S_S_PyS_S_S_S_S__param_2,
	.param .u64 .ptr .align 1 _Z40findCliqueGPUNew7Dis2LevelStealWorkBatchPjS_S_S_PyS_S_S_S_S__param_3,
	.param .u64 .ptr .align 1 _Z40findCliqueGPUNew7Dis2LevelStealWorkBatchPjS_S_S_PyS_S_S_S_S__param_4,
	.param .u64 .ptr .align 1 _Z40findCliqueGPUNew7Dis2LevelStealWorkBatchPjS_S_S_PyS_S_S_S_S__param_5,
	.param .u64 .ptr .align 1 _Z40findCliqueGPUNew7Dis2LevelStealWorkBatchPjS_S_S_PyS_S_S_S_S__param_6,
	.param .u64 .ptr .align 1 _Z40findCliqueGPUNew7Dis2LevelStealWorkBatchPjS_S_S_PyS_S_S_S_S__param_7,
	.param .u64 .ptr .align 1 _Z40findCliqueGPUNew7Dis2LevelStealWorkBatchPjS_S_S_PyS_S_S_S_S__param_8,
	.param .u64 .ptr .align 1 _Z40findCliqueGPUNew7Dis2LevelStealWorkBatchPjS_S_S_PyS_S_S_S_S__param_9
)
{
	.local .align 8 .b8 	__local_depot0[16];
	.reg .b64 	%SP;
	.reg .b64 	%SPL;
	.reg .pred 	%p<1235>;
	.reg .b32 	%r<4711>;
	.reg .b64 	%rd<1738>;
	// demoted variable
	.shared .align 4 .u32 _ZZ40findCliqueGPUNew7Dis2LevelStealWorkBatchPjS_S_S_PyS_S_S_S_S_E3top;
	// demoted variable
	.shared .align 4 .u32 _ZZ40findCliqueGPUNew7Dis2LevelStealWorkBatchPjS_S_S_PyS_S_S_S_S_E5level;
	// demoted variable
	.shared .align 4 .u32 _ZZ40findCliqueGPUNew7Dis2LevelStealWorkBatchPjS_S_S_PyS_S_S_S_S_E6next_k;
	// demoted variable
	.shared .align 4 .u32 _ZZ40findCliqueGPUNew7Dis2LevelStealWorkBatchPjS_S_S_PyS_S_S_S_S_E3tid;
	// demoted variable
	.shared .align 4 .u32 _ZZ40findCliqueGPUNew7Dis2LevelStealWorkBatchPjS_S_S_PyS_S_S_S_S_E10batch_size;
	// demoted variable
	.shared .align 4 .b8 _ZZ40findCliqueGPUNew7Dis2LevelStealWorkBatchPjS_S_S_PyS_S_S_S_S_E7begin_L[512];
	// demoted variable
	.shared .align 4 .b8 _ZZ40findCliqueGPUNew7Dis2LevelStealWorkBatchPjS_S_S_PyS_S_S_S_S_E5end_L[512];
	// demoted variable
	.shared .align 4 .b8 _ZZ40findCliqueGPUNew7Dis2LevelStealWorkBatchPjS_S_S_PyS_S_S_S_S_E7begin_H[512];
	// demoted variable
	.shared .align 4 .b8 _ZZ40findCliqueGPUNew7Dis2LevelStealWorkBatchPjS_S_S_PyS_S_S_S_S_E5end_H[512];
	// demoted variable
	.shared .align 4 .b8 _ZZ40findCliqueGPUNew7Dis2LevelStealWorkBatchPjS_S_S_PyS_S_S_S_S_E5Res_S[16384];
	// demoted variable
	.shared .align 4 .b8 _ZZ40findCliqueGPUNew7Dis2LevelStealWorkBatchPjS_S_S_PyS_S_S_S_S_E5Res_H[8192];
	// demoted variable
	.shared .align 4 .b8 _ZZ40findCliqueGPUNew7Dis2LevelStealWorkBatchPjS_S_S_PyS_S_S_S_S_E5Num_L[4096];
	// demoted variable
	.shared .align 4 .b8 _ZZ40findCliqueGPUNew7Dis2LevelStealWorkBatchPjS_S_S_PyS_S_S_S_S_E5Num_H[4096];
	// demoted variable
	.shared .align 4 .u32 _ZZ40findCliqueGPUNew7Dis2LevelStealWorkBatchPjS_S_S_PyS_S_S_S_S_E12next_node_id;
	// demoted variable
	.shared .align 4 .u32 _ZZ40findCliqueGPUNew7Dis2LevelStealWorkBatchPjS_S_S_PyS_S_S_S_S_E4skip;
	// demoted variable
	.shared .align 4 .u32 _ZZ40findCliqueGPUNew7Dis2LevelStealWorkBatchPjS_S_S_PyS_S_S_S_S_E7min_gcl;
	// demoted variable
	.shared .align 4 .u32 _ZZ40findCliqueGPUNew7Dis2LevelStealWorkBatchPjS_S_S_PyS_S_S_S_S_E7idx_gcl;
	mov.u64 	%SPL, __local_depot0;
	cvta.local.u64 	%SP, %SPL;
	ld.param.u64 	%rd199, [_Z40findCliqueGPUNew7Dis2LevelStealWorkBatchPjS_S_S_PyS_S_S_S_S__param_0];
	ld.param.u64 	%rd200, [_Z40findCliqueGPUNew7Dis2LevelStealWorkBatchPjS_S_S_PyS_S_S_S_S__param_1];
	ld.param.u64 	%rd201, [_Z40findCliqueGPUNew7Dis2LevelStealWorkBatchPjS_S_S_PyS_S_S_S_S__param_2];
	ld.param.u64 	%rd202, [_Z40findCliqueGPUNew7Dis2LevelStealWorkBatchPjS_S_S_PyS_S_S_S_S__param_3];
	ld.param.u64 	%rd203, [_Z40findCliqueGPUNew7Dis2LevelStealWorkBatchPjS_S_S_PyS_S_S_S_S__param_4];
	ld.param.u64 	%rd204, [_Z40findCliqueGPUNew7Dis2LevelStealWorkBatchPjS_S_S_PyS_S_S_S_S__param_5];
	ld.param.u64 	%rd205, [_Z40findCliqueGPUNew7Dis2LevelStealWorkBatchPjS_S_S_PyS_S_S_S_S__param_6];
	ld.param.u64 	%rd206, [_Z40findCliqueGPUNew7Dis2LevelStealWorkBatchPjS_S_S_PyS_S_S_S_S__param_7];
	ld.param.u64 	%rd207, [_Z40findCliqueGPUNew7Dis2LevelStealWorkBatchPjS_S_S_PyS_S_S_S_S__param_8];
	ld.param.u64 	%rd208, [_Z40findCliqueGPUNew7Dis2LevelStealWorkBatchPjS_S_S_PyS_S_S_S_S__param_9];
	cvta.to.global.u64 	%rd1, %rd203;
	cvta.to.global.u64 	%rd2, %rd204;
	cvta.to.global.u64 	%rd3, %rd205;
	cvta.to.global.u64 	%rd4, %rd200;
	cvta.to.global.u64 	%rd5, %rd199;
	cvta.to.global.u64 	%rd6, %rd202;
	cvta.to.global.u64 	%rd7, %rd208;
	cvta.to.global.u64 	%rd8, %rd201;
	cvta.to.global.u64 	%rd9, %rd207;
	cvta.to.global.u64 	%rd10, %rd206;
	mov.u32 	%r1, %ctaid.x;
	st.shared.u32 	[_ZZ40findCliqueGPUNew7Dis2LevelStealWorkBatchPjS_S_S_PyS_S_S_S_S_E3tid], %r1;
	bar.sync 	0;
	ld.shared.u32 	%r1606, [_ZZ40findCliqueGPUNew7Dis2LevelStealWorkBatchPjS_S_S_PyS_S_S_S_S_E3tid];
	ld.global.u32 	%r1607, [%rd10];
	setp.ge.u32 	%p1, %r1606, %r1607;
	@%p1 bra 	$L__BB0_901;
	mov.u32 	%r2, %tid.x;
	mul.wide.u32 	%rd209, %r1, 4;
	mov.u64 	%rd210, glockArray;
	add.s64 	%rd11, %rd210, %rd209;
	mul.wide.u32 	%rd211, %r1, 32;
	mov.u64 	%rd212, stack;
	add.s64 	%rd12, %rd212, %rd211;
	mul.wide.u32 	%rd213, %r1, 2560000;
	mov.u64 	%rd214, subH;
	add.s64 	%rd13, %rd214, %rd213;
	add.s32 	%r3, %r2, -32;
	mov.u32 	%r4, %ntid.x;
	shr.u32 	%r5, %r4, 1;
	mul.wide.u32 	%rd215, %r1, 3200000;
	mov.u64 	%rd216, S;
	add.s64 	%rd14, %rd216, %rd215;
	mul.wide.u32 	%rd217, %r1, 96;
	mov.u64 	%rd218, batch_info;
	add.s64 	%rd15, %rd218, %rd217;
	mov.u64 	%rd219, offset_H;
	add.s64 	%rd16, %rd219, %rd213;
	mov.u64 	%rd220, offset_L;
	add.s64 	%rd17, %rd220, %rd215;
	sub.s32 	%r1608, 2079, %r2;
	shr.u32 	%r1609, %r1608, 5;
	add.s32 	%r1610, %r1609, 1;
	add.s32 	%r6, %r2, 32;
	and.b32  	%r7, %r1610, 3;
	shl.b32 	%r1611, %r2, 2;
	mov.u32 	%r1612, _ZZ40findCliqueGPUNew7Dis2LevelStealWorkBatchPjS_S_S_PyS_S_S_S_S_E5Res_H;
	add.s32 	%r8, %r1612, %r1611;
	add.s32 	%r9, %r2, 64;
	mov.u64 	%rd221, GCL;
	add.s64 	%rd18, %rd221, %rd209;
$L__BB0_2:
	setp.ne.s32 	%p2, %r2, 0;
	bar.sync 	0;
	@%p2 bra 	$L__BB0_4;
	mov.b32 	%r1613, 0;
	st.shared.u32 	[_ZZ40findCliqueGPUNew7Dis2LevelStealWorkBatchPjS_S_S_PyS_S_S_S_S_E3top], %r1613;
	st.shared.u32 	[_ZZ40findCliqueGPUNew7Dis2LevelStealWorkBatchPjS_S_S_PyS_S_S_S_S_E5level], %r1613;
	st.shared.u32 	[_ZZ40findCliqueGPUNew7Dis2LevelStealWorkBatchPjS_S_S_PyS_S_S_S_S_E6next_k], %r1613;
	mov.b32 	%r1614, 1;
	st.global.u32 	[%rd11], %r1614;
	st.global.u32 	[%rd12], %r1613;
	ld.shared.u32 	%r1615, [_ZZ40findCliqueGPUNew7Dis2LevelStealWorkBatchPjS_S_S_PyS_S_S_S_S_E3tid];
	add.u64 	%rd222, %SP, 0;
	add.u64 	%rd223, %SPL, 0;
	st.local.v2.u32 	[%rd223], {%r1, %r1615};
	mov.u64 	%rd224, $str;
	cvta.global.u64 	%rd225, %rd224;
	{ // callseq 0, 0
	.param .b64 param0;
	st.param.b64 	[param0], %rd225;
	.param .b64 param1;
	st.param.b64 	[param1], %rd222;
	.param .b32 retval0;
	call.uni (retval0), 
	vprintf, 
	(
	param0, 
	param1
	);
	ld.param.b32 	%r1616, [retval0];
	} // callseq 0
$L__BB0_4:
	setp.gt.u32 	%p3, %r2, 31;
	bar.sync 	0;
	@%p3 bra 	$L__BB0_188;
	ld.shared.u32 	%r1899, [_ZZ40findCliqueGPUNew7Dis2LevelStealWorkBatchPjS_S_S_PyS_S_S_S_S_E3tid];
	mul.wide.u32 	%rd413, %r1899, 4;
	add.s64 	%rd19, %rd9, %rd413;
	ld.global.u32 	%r1900, [%rd19];
	add.s32 	%r1901, %r1900, 1;
	mul.wide.u32 	%rd414, %r1901, 4;
	add.s64 	%rd415, %rd5, %rd414;
	ld.global.u32 	%r1902, [%rd415];
	mul.wide.u32 	%rd416, %r1900, 4;
	add.s64 	%rd417, %rd5, %rd416;
	ld.global.u32 	%r1903, [%rd417];
	sub.s32 	%r10, %r1902, %r1903;
	add.s64 	%rd20, %rd7, %rd413;
	ld.global.u32 	%r1904, [%rd20];
	add.s32 	%r1905, %r1904, 1;
	mul.wide.u32 	%rd418, %r1905, 4;
	add.s64 	%rd419, %rd5, %rd418;
	ld.global.u32 	%r1906, [%rd419];
	mul.wide.u32 	%rd420, %r1904, 4;
	add.s64 	%rd421, %rd5, %rd420;
	ld.global.u32 	%r1907, [%rd421];
	sub.s32 	%r11, %r1906, %r1907;
	setp.ge.u32 	%p137, %r10, %r11;
	@%p137 bra 	$L__BB0_97;
	setp.ne.s32 	%p200, %r2, 0;
	and.b32  	%r12, %r10, 4095;
	@%p200 bra 	$L__BB0_8;
	ld.shared.u32 	%r2037, [_ZZ40findCliqueGPUNew7Dis2LevelStealWorkBatchPjS_S_S_PyS_S_S_S_S_E5level];
	shl.b32 	%r2038, %r2037, 9;
	mov.u32 	%r2039, _ZZ40findCliqueGPUNew7Dis2LevelStealWorkBatchPjS_S_S_PyS_S_S_S_S_E5Num_L;
	add.s32 	%r2040, %r2039, %r2038;
	mov.b32 	%r2041, 0;
	st.shared.u32 	[%r2040], %r2041;
	mul.wide.s32 	%rd505, %r2037, 400000;
	add.s64 	%rd506, %rd14, %rd505;
	mov.b32 	%r2042, 1;
	st.global.u32 	[%rd506], %r2042;
$L__BB0_8:
	setp.lt.u32 	%p201, %r10, 4096;
	@%p201 bra 	$L__BB0_12;
	ld.shared.u32 	%r2044, [_ZZ40findCliqueGPUNew7Dis2LevelStealWorkBatchPjS_S_S_PyS_S_S_S_S_E5level];
	mul.wide.s32 	%rd507, %r2044, 400000;
	add.s64 	%rd21, %rd14, %rd507;
	shl.b32 	%r2045, %r2044, 9;
	mov.u32 	%r2046, _ZZ40findCliqueGPUNew7Dis2LevelStealWorkBatchPjS_S_S_PyS_S_S_S_S_E5Num_L;
	add.s32 	%r13, %r2046, %r2045;
	shr.u32 	%r2047, %r10, 12;
	max.u32 	%r14, %r2047, 1;
	mov.b32 	%r4328, 0;
$L__BB0_10:
	ld.global.u32 	%r2048, [%rd19];
	mul.wide.u32 	%rd508, %r2048, 4;
	add.s64 	%rd509, %rd5, %rd508;
	ld.global.u32 	%r2049, [%rd509];
	shl.b32 	%r2050, %r4328, 12;
	add.s32 	%r17, %r2050, %r2049;
	mov.u32 	%r4329, %r2;
$L__BB0_11:
	add.s32 	%r2051, %r4329, %r17;
	mul.wide.u32 	%rd510, %r2051, 4;
	add.s64 	%rd511, %rd4, %rd510;
	ld.global.u32 	%r2052, [%rd511];
	shl.b32 	%r2053, %r4329, 2;
	mov.u32 	%r2054, _ZZ40findCliqueGPUNew7Dis2LevelStealWorkBatchPjS_S_S_PyS_S_S_S_S_E5Res_S;
	add.s32 	%r2055, %r2054, %r2053;
	st.shared.u32 	[%r2055], %r2052;
	add.s32 	%r2056, %r2051, 32;
	mul.wide.u32 	%rd512, %r2056, 4;
	add.s64 	%rd513, %rd4, %rd512;
	ld.global.u32 	%r2057, [%rd513];
	st.shared.u32 	[%r2055+128], %r2057;
	add.s32 	%r2058, %r2051, 64;
	mul.wide.u32 	%rd514, %r2058, 4;
	add.s64 	%rd515, %rd4, %rd514;
	ld.global.u32 	%r2059, [%rd515];
	st.shared.u32 	[%r2055+256], %r2059;
	add.s32 	%r2060, %r2051, 96;
	mul.wide.u32 	%rd516, %r2060, 4;
	add.s64 	%rd517, %rd4, %rd516;
	ld.global.u32 	%r2061, [%rd517];
	st.shared.u32 	[%r2055+384], %r2061;
	add.s32 	%r19, %r4329, 128;
	setp.lt.u32 	%p202, %r4329, 3968;
	mov.u32 	%r4329, %r19;
	@%p202 bra 	$L__BB0_11;
	bra.uni 	$L__BB0_65;
$L__BB0_12:
	setp.ge.u32 	%p226, %r2, %r12;
	@%p226 bra 	$L__BB0_15;
	ld.global.u32 	%r2100, [%rd19];
	mul.wide.u32 	%rd544, %r2100, 4;
	add.s64 	%rd545, %rd5, %rd544;
	ld.global.u32 	%r2101, [%rd545];
	and.b32  	%r2102, %r10, -4096;
	add.s32 	%r15, %r2102, %r2101;
	mov.u32 	%r4335, %r2;
$L__BB0_14:
	add.s32 	%r2103, %r4335, %r15;
	mul.wide.u32 	%rd546, %r2103, 4;
	add.s64 	%rd547, %rd4, %rd546;
	ld.global.u32 	%r2104, [%rd547];
	shl.b32 	%r2105, %r4335, 2;
	mov.u32 	%r2106, _ZZ40findCliqueGPUNew7Dis2LevelStealWorkBatchPjS_S_S_PyS_S_S_S_S_E5Res_S;
	add.s32 	%r2107, %r2106, %r2105;
	st.shared.u32 	[%r2107], %r2104;
	add.s32 	%r4335, %r4335, 32;
	setp.lt.u32 	%p227, %r4335, %r12;
	@%p227 bra 	$L__BB0_14;
$L__BB0_15:
	ld.global.u32 	%r2108, [%rd20];
	mul.wide.u32 	%rd548, %r2108, 4;
	add.s64 	%rd549, %rd5, %rd548;
	ld.global.u32 	%rd24, [%rd549];
	@%p226 bra 	$L__BB0_24;
	shl.b64 	%rd550, %rd24, 2;
	add.s64 	%rd25, %rd4, %rd550;
	mov.u32 	%r4336, %r2;
$L__BB0_17:
	setp.lt.s32 	%p229, %r11, 2;
	shl.b32 	%r2110, %r4336, 2;
	mov.u32 	%r2111, _ZZ40findCliqueGPUNew7Dis2LevelStealWorkBatchPjS_S_S_PyS_S_S_S_S_E5Res_S;
	add.s32 	%r49, %r2111, %r2110;
	ld.shared.u32 	%r50, [%r49];
	mov.b32 	%r4339, 0;
	@%p229 bra 	$L__BB0_20;
	mov.b32 	%r4339, 0;
	mov.u32 	%r4337, %r11;
$L__BB0_19:
	shr.u32 	%r2113, %r4337, 1;
	add.s32 	%r2114, %r2113, %r4339;
	mul.wide.u32 	%rd551, %r2114, 4;
	add.s64 	%rd552, %rd25, %rd551;
	ld.global.u32 	%r2115, [%rd552];
	setp.lt.u32 	%p230, %r2115, %r50;
	selp.b32 	%r2116, %r2113, 0, %p230;
	add.s32 	%r4339, %r2116, %r4339;
	sub.s32 	%r4337, %r4337, %r2113;
	setp.gt.s32 	%p231, %r4337, 1;
	@%p231 bra 	$L__BB0_19;
$L__BB0_20:
	mul.wide.u32 	%rd553, %r4339, 4;
	add.s64 	%rd554, %rd25, %rd553;
	ld.global.u32 	%r2117, [%rd554];
	setp.lt.u32 	%p232, %r2117, %r50;
	selp.u32 	%r2118, 1, 0, %p232;
	add.s32 	%r56, %r4339, %r2118;
	setp.ge.s32 	%p233, %r56, %r11;
	@%p233 bra 	$L__BB0_22;
	mul.wide.u32 	%rd555, %r56, 4;
	add.s64 	%rd556, %rd25, %rd555;
	ld.global.u32 	%r2119, [%rd556];
	setp.eq.s32 	%p234, %r2119, %r50;
	@%p234 bra 	$L__BB0_23;
$L__BB0_22:
	mov.b32 	%r2120, 0;
	st.shared.u32 	[%r49], %r2120;
$L__BB0_23:
	add.s32 	%r4336, %r4336, %r5;
	setp.lt.u32 	%p235, %r4336, %r12;
	@%p235 bra 	$L__BB0_17;
$L__BB0_24:
	setp.ne.s32 	%p236, %r2, 0;
	setp.eq.s32 	%p237, %r12, 0;
	or.pred  	%p238, %p237, %p236;
	@%p238 bra 	$L__BB0_379;
	ld.shared.u32 	%r2122, [_ZZ40findCliqueGPUNew7Dis2LevelStealWorkBatchPjS_S_S_PyS_S_S_S_S_E5level];
	mul.wide.s32 	%rd557, %r2122, 400000;
	add.s64 	%rd26, %rd14, %rd557;
	shl.b32 	%r2123, %r2122, 9;
	mov.u32 	%r2124, _ZZ40findCliqueGPUNew7Dis2LevelStealWorkBatchPjS_S_S_PyS_S_S_S_S_E5Num_L;
	add.s32 	%r58, %r2124, %r2123;
	and.b32  	%r59, %r10, 7;
	setp.lt.u32 	%p239, %r12, 8;
	mov.b32 	%r4383, 0;
	@%p239 bra 	$L__BB0_44;
	and.b32  	%r4383, %r10, 4088;
	mov.b32 	%r4340, 0;
$L__BB0_27:
	.pragma "nounroll";
	shl.b32 	%r2126, %r4340, 2;
	mov.u32 	%r2127, _ZZ40findCliqueGPUNew7Dis2LevelStealWorkBatchPjS_S_S_PyS_S_S_S_S_E5Res_S;
	add.s32 	%r62, %r2127, %r2126;
	ld.shared.u32 	%r63, [%r62];
	setp.eq.s32 	%p240, %r63, 0;
	@%p240 bra 	$L__BB0_29;
	ld.shared.u32 	%r2128, [%r58];
	add.s32 	%r2129, %r2128, 1;
	st.shared.u32 	[%r58], %r2129;
	mul.wide.u32 	%rd558, %r2129, 4;
	add.s64 	%rd559, %rd26, %rd558;
	st.global.u32 	[%rd559], %r63;
$L__BB0_29:
	ld.shared.u32 	%r64, [%r62+4];
	setp.eq.s32 	%p241, %r64, 0;
	@%p241 bra 	$L__BB0_31;
	ld.shared.u32 	%r2130, [%r58];
	add.s32 	%r2131, %r2130, 1;
	st.shared.u32 	[%r58], %r2131;
	mul.wide.u32 	%rd560, %r2131, 4;
	add.s64 	%rd561, %rd26, %rd560;
	st.global.u32 	[%rd561], %r64;
$L__BB0_31:
	ld.shared.u32 	%r65, [%r62+8];
	setp.eq.s32 	%p242, %r65, 0;
	@%p242 bra 	$L__BB0_33;
	ld.shared.u32 	%r2132, [%r58];
	add.s32 	%r2133, %r2132, 1;
	st.shared.u32 	[%r58], %r2133;
	mul.wide.u32 	%rd562, %r2133, 4;
	add.s64 	%rd563, %rd26, %rd562;
	st.global.u32 	[%rd563], %r65;
$L__BB0_33:
	ld.shared.u32 	%r66, [%r62+12];
	setp.eq.s32 	%p243, %r66, 0;
	@%p243 bra 	$L__BB0_35;
	ld.shared.u32 	%r2134, [%r58];
	add.s32 	%r2135, %r2134, 1;
	st.shared.u32 	[%r58], %r2135;
	mul.wide.u32 	%rd564, %r2135, 4;
	add.s64 	%rd565, %rd26, %rd564;
	st.global.u32 	[%rd565], %r66;
$L__BB0_35:
	ld.shared.u32 	%r67, [%r62+16];
	setp.eq.s32 	%p244, %r67, 0;
	@%p244 bra 	$L__BB0_37;
	ld.shared.u32 	%r2136, [%r58];
	add.s32 	%r2137, %r2136, 1;
	st.shared.u32 	[%r58], %r2137;
	mul.wide.u32 	%rd566, %r2137, 4;
	add.s64 	%rd567, %rd26, %rd566;
	st.global.u32 	[%rd567], %r67;
$L__BB0_37:
	ld.shared.u32 	%r68, [%r62+20];
	setp.eq.s32 	%p245, %r68, 0;
	@%p245 bra 	$L__BB0_39;
	ld.shared.u32 	%r2138, [%r58];
	add.s32 	%r2139, %r2138, 1;
	st.shared.u32 	[%r58], %r2139;
	mul.wide.u32 	%rd568, %r2139, 4;
	add.s64 	%rd569, %rd26, %rd568;
	st.global.u32 	[%rd569], %r68;
$L__BB0_39:
	ld.shared.u32 	%r69, [%r62+24];
	setp.eq.s32 	%p246, %r69, 0;
	@%p246 bra 	$L__BB0_41;
	ld.shared.u32 	%r2140, [%r58];
	add.s32 	%r2141, %r2140, 1;
	st.shared.u32 	[%r58], %r2141;
	mul.wide.u32 	%rd570, %r2141, 4;
	add.s64 	%rd571, %rd26, %rd570;
	st.global.u32 	[%rd571], %r69;
$L__BB0_41:
	ld.shared.u32 	%r70, [%r62+28];
	setp.eq.s32 	%p247, %r70, 0;
	@%p247 bra 	$L__BB0_43;
	ld.shared.u32 	%r2142, [%r58];
	add.s32 	%r2143, %r2142, 1;
	st.shared.u32 	[%r58], %r2143;
	mul.wide.u32 	%rd572, %r2143, 4;
	add.s64 	%rd573, %rd26, %rd572;
	st.global.u32 	[%rd573], %r70;
$L__BB0_43:
	add.s32 	%r4340, %r4340, 8;
	setp.eq.s32 	%p248, %r4340, %r4383;
	@%p248 bra 	$L__BB0_44;
	bra.uni 	$L__BB0_27;
$L__BB0_44:
	setp.eq.s32 	%p249, %r59, 0;
	@%p249 bra 	$L__BB0_379;
	and.b32  	%r259, %r10, 3;
	setp.lt.u32 	%p250, %r59, 4;
	@%p250 bra 	$L__BB0_55;
	shl.b32 	%r2144, %r4383, 2;
	mov.u32 	%r2145, _ZZ40findCliqueGPUNew7Dis2LevelStealWorkBatchPjS_S_S_PyS_S_S_S_S_E5Res_S;
	add.s32 	%r260, %r2145, %r2144;
	ld.shared.u32 	%r261, [%r260];
	setp.eq.s32 	%p251, %r261, 0;
	@%p251 bra 	$L__BB0_48;
	ld.shared.u32 	%r2146, [%r58];
	add.s32 	%r2147, %r2146, 1;
	st.shared.u32 	[%r58], %r2147;
	mul.wide.u32 	%rd574, %r2147, 4;
	add.s64 	%rd575, %rd26, %rd574;
	st.global.u32 	[%rd575], %r261;
$L__BB0_48:
	ld.shared.u32 	%r262, [%r260+4];
	setp.eq.s32 	%p252, %r262, 0;
	@%p252 bra 	$L__BB0_50;
	ld.shared.u32 	%r2148, [%r58];
	add.s32 	%r2149, %r2148, 1;
	st.shared.u32 	[%r58], %r2149;
	mul.wide.u32 	%rd576, %r2149, 4;
	add.s64 	%rd577, %rd26, %rd576;
	st.global.u32 	[%rd577], %r262;
$L__BB0_50:
	ld.shared.u32 	%r263, [%r260+8];
	setp.eq.s32 	%p253, %r263, 0;
	@%p253 bra 	$L__BB0_52;
	ld.shared.u32 	%r2150, [%r58];
	add.s32 	%r2151, %r2150, 1;
	st.shared.u32 	[%r58], %r2151;
	mul.wide.u32 	%rd578, %r2151, 4;
	add.s64 	%rd579, %rd26, %rd578;
	st.global.u32 	[%rd579], %r263;
$L__BB0_52:
	ld.shared.u32 	%r264, [%r260+12];
	setp.eq.s32 	%p254, %r264, 0;
	@%p254 bra 	$L__BB0_54;
	ld.shared.u32 	%r2152, [%r58];
	add.s32 	%r2153, %r2152, 1;
	st.shared.u32 	[%r58], %r2153;
	mul.wide.u32 	%rd580, %r2153, 4;
	add.s64 	%rd581, %rd26, %rd580;
	st.global.u32 	[%rd581], %r264;
$L__BB0_54:
	add.s32 	%r4383, %r4383, 4;
$L__BB0_55:
	setp.eq.s32 	%p255, %r259, 0;
	@%p255 bra 	$L__BB0_379;
	setp.eq.s32 	%p256, %r259, 1;
	@%p256 bra 	$L__BB0_62;
	shl.b32 	%r2154, %r4383, 2;
	mov.u32 	%r2155, _ZZ40findCliqueGPUNew7Dis2LevelStealWorkBatchPjS_S_S_PyS_S_S_S_S_E5Res_S;
	add.s32 	%r267, %r2155, %r2154;
	ld.shared.u32 	%r268, [%r267];
	setp.eq.s32 	%p257, %r268, 0;
	@%p257 bra 	$L__BB0_59;
	ld.shared.u32 	%r2156, [%r58];
	add.s32 	%r2157, %r2156, 1;
	st.shared.u32 	[%r58], %r2157;
	mul.wide.u32 	%rd582, %r2157, 4;
	add.s64 	%rd583, %rd26, %rd582;
	st.global.u32 	[%rd583], %r268;
$L__BB0_59:
	ld.shared.u32 	%r269, [%r267+4];
	setp.eq.s32 	%p258, %r269, 0;
	@%p258 bra 	$L__BB0_61;
	ld.shared.u32 	%r2158, [%r58];
	add.s32 	%r2159, %r2158, 1;
	st.shared.u32 	[%r58], %r2159;
	mul.wide.u32 	%rd584, %r2159, 4;
	add.s64 	%rd585, %rd26, %rd584;
	st.global.u32 	[%rd585], %r269;
$L__BB0_61:
	add.s32 	%r4383, %r4383, 2;
$L__BB0_62:
	and.b32  	%r2160, %r10, 1;
	setp.eq.b32 	%p259, %r2160, 1;
	not.pred 	%p260, %p259;
	@%p260 bra 	$L__BB0_379;
	shl.b32 	%r2161, %r4383, 2;
	mov.u32 	%r2162, _ZZ40findCliqueGPUNew7Dis2LevelStealWorkBatchPjS_S_S_PyS_S_S_S_S_E5Res_S;
	add.s32 	%r2163, %r2162, %r2161;
	ld.shared.u32 	%r272, [%r2163];
	setp.eq.s32 	%p261, %r272, 0;
	@%p261 bra 	$L__BB0_379;
	ld.shared.u32 	%r2164, [%r58];
	add.s32 	%r2165, %r2164, 1;
	st.shared.u32 	[%r58], %r2165;
	mul.wide.u32 	%rd586, %r2165, 4;
	add.s64 	%rd587, %rd26, %rd586;
	st.global.u32 	[%rd587], %r272;
	bra.uni 	$L__BB0_379;
$L__BB0_65:
	setp.lt.s32 	%p203, %r11, 2;
	ld.global.u32 	%r2062, [%rd20];
	mul.wide.u32 	%rd518, %r2062, 4;
	add.s64 	%rd519, %rd5, %rd518;
	ld.global.u32 	%r2063, [%rd519];
	mul.wide.u32 	%rd520, %r2063, 4;
	add.s64 	%rd22, %rd4, %rd520;
	mov.u32 	%r4330, %r2;
	@%p203 bra 	$L__BB0_66;
	bra.uni 	$L__BB0_71;
$L__BB0_66:
	ld.global.u32 	%r20, [%rd22];
	mov.u32 	%r4333, %r2;
$L__BB0_67:
	shl.b32 	%r2064, %r4333, 2;
	mov.u32 	%r2065, _ZZ40findCliqueGPUNew7Dis2LevelStealWorkBatchPjS_S_S_PyS_S_S_S_S_E5Res_S;
	add.s32 	%r31, %r2065, %r2064;
	ld.shared.u32 	%r32, [%r31];
	setp.lt.u32 	%p204, %r20, %r32;
	selp.u32 	%r2066, 1, 0, %p204;
	setp.le.s32 	%p205, %r11, %r2066;
	@%p205 bra 	$L__BB0_69;
	setp.lt.u32 	%p206, %r20, %r32;
	selp.u32 	%r2067, 1, 0, %p206;
	mul.wide.u32 	%rd521, %r2067, 4;
	add.s64 	%rd522, %rd22, %rd521;
	ld.global.u32 	%r2068, [%rd522];
	setp.eq.s32 	%p207, %r2068, %r32;
	@%p207 bra 	$L__BB0_70;
$L__BB0_69:
	mov.b32 	%r2069, 0;
	st.shared.u32 	[%r31], %r2069;
$L__BB0_70:
	add.s32 	%r4333, %r4333, %r5;
	setp.lt.u32 	%p208, %r4333, 4096;
	@%p208 bra 	$L__BB0_67;
	bra.uni 	$L__BB0_77;
$L__BB0_71:
	shl.b32 	%r2071, %r4330, 2;
	mov.u32 	%r2072, _ZZ40findCliqueGPUNew7Dis2LevelStealWorkBatchPjS_S_S_PyS_S_S_S_S_E5Res_S;
	add.s32 	%r22, %r2072, %r2071;
	ld.shared.u32 	%r23, [%r22];
	mov.b32 	%r4332, 0;
	mov.u32 	%r4331, %r11;
$L__BB0_72:
	shr.u32 	%r2073, %r4331, 1;
	add.s32 	%r2074, %r2073, %r4332;
	mul.wide.u32 	%rd523, %r2074, 4;
	add.s64 	%rd524, %rd22, %rd523;
	ld.global.u32 	%r2075, [%rd524];
	setp.lt.u32 	%p209, %r2075, %r23;
	selp.b32 	%r2076, %r2073, 0, %p209;
	add.s32 	%r4332, %r2076, %r4332;
	sub.s32 	%r4331, %r4331, %r2073;
	setp.gt.s32 	%p210, %r4331, 1;
	@%p210 bra 	$L__BB0_72;
	mul.wide.u32 	%rd525, %r4332, 4;
	add.s64 	%rd23, %rd22, %rd525;
	ld.global.u32 	%r2077, [%rd23];
	setp.lt.u32 	%p211, %r2077, %r23;
	selp.u32 	%r28, 1, 0, %p211;
	add.s32 	%r2078, %r4332, %r28;
	setp.ge.s32 	%p212, %r2078, %r11;
	@%p212 bra 	$L__BB0_75;
	mul.wide.u32 	%rd526, %r28, 4;
	add.s64 	%rd527, %rd23, %rd526;
	ld.global.u32 	%r2079, [%rd527];
	setp.eq.s32 	%p213, %r2079, %r23;
	@%p213 bra 	$L__BB0_76;
$L__BB0_75:
	mov.b32 	%r2080, 0;
	st.shared.u32 	[%r22], %r2080;
$L__BB0_76:
	add.s32 	%r4330, %r4330, %r5;
	setp.lt.u32 	%p214, %r4330, 4096;
	@%p214 bra 	$L__BB0_71;
$L__BB0_77:
	@%p200 bra 	$L__BB0_96;
	mov.b32 	%r4334, 0;
$L__BB0_79:
	shl.b32 	%r2082, %r4334, 2;
	mov.u32 	%r2083, _ZZ40findCliqueGPUNew7Dis2LevelStealWorkBatchPjS_S_S_PyS_S_S_S_S_E5Res_S;
	add.s32 	%r35, %r2083, %r2082;
	ld.shared.u32 	%r36, [%r35];
	setp.eq.s32 	%p216, %r36, 0;
	@%p216 bra 	$L__BB0_81;
	ld.shared.u32 	%r2084, [%r13];
	add.s32 	%r2085, %r2084, 1;
	st.shared.u32 	[%r13], %r2085;
	mul.wide.u32 	%rd528, %r2085, 4;
	add.s64 	%rd529, %rd21, %rd528;
	st.global.u32 	[%rd529], %r36;
$L__BB0_81:
	ld.shared.u32 	%r37, [%r35+4];
	setp.eq.s32 	%p217, %r37, 0;
	@%p217 bra 	$L__BB0_83;
	ld.shared.u32 	%r2086, [%r13];
	add.s32 	%r2087, %r2086, 1;
	st.shared.u32 	[%r13], %r2087;
	mul.wide.u32 	%rd530, %r2087, 4;
	add.s64 	%rd531, %rd21, %rd530;
	st.global.u32 	[%rd531], %r37;
$L__BB0_83:
	ld.shared.u32 	%r38, [%r35+8];
	setp.eq.s32 	%p218, %r38, 0;
	@%p218 bra 	$L__BB0_85;
	ld.shared.u32 	%r2088, [%r13];
	add.s32 	%r2089, %r2088, 1;
	st.shared.u32 	[%r13], %r2089;
	mul.wide.u32 	%rd532, %r2089, 4;
	add.s64 	%rd533, %rd21, %rd532;
	st.global.u32 	[%rd533], %r38;
$L__BB0_85:
	ld.shared.u32 	%r39, [%r35+12];
	setp.eq.s32 	%p219, %r39, 0;
	@%p219 bra 	$L__BB0_87;
	ld.shared.u32 	%r2090, [%r13];
	add.s32 	%r2091, %r2090, 1;
	st.shared.u32 	[%r13], %r2091;
	mul.wide.u32 	%rd534, %r2091, 4;
	add.s64 	%rd535, %rd21, %rd534;
	st.global.u32 	[%rd535], %r39;
$L__BB0_87:
	ld.shared.u32 	%r40, [%r35+16];
	setp.eq.s32 	%p220, %r40, 0;
	@%p220 bra 	$L__BB0_89;
	ld.shared.u32 	%r2092, [%r13];
	add.s32 	%r2093, %r2092, 1;
	st.shared.u32 	[%r13], %r2093;
	mul.wide.u32 	%rd536, %r2093, 4;
	add.s64 	%rd537, %rd21, %rd536;
	st.global.u32 	[%rd537], %r40;
$L__BB0_89:
	ld.shared.u32 	%r41, [%r35+20];
	setp.eq.s32 	%p221, %r41, 0;
	@%p221 bra 	$L__BB0_91;
	ld.shared.u32 	%r2094, [%r13];
	add.s32 	%r2095, %r2094, 1;
	st.shared.u32 	[%r13], %r2095;
	mul.wide.u32 	%rd538, %r2095, 4;
	add.s64 	%rd539, %rd21, %rd538;
	st.global.u32 	[%rd539], %r41;
$L__BB0_91:
	ld.shared.u32 	%r42, [%r35+24];
	setp.eq.s32 	%p222, %r42, 0;
	@%p222 bra 	$L__BB0_93;
	ld.shared.u32 	%r2096, [%r13];
	add.s32 	%r2097, %r2096, 1;
	st.shared.u32 	[%r13], %r2097;
	mul.wide.u32 	%rd540, %r2097, 4;
	add.s64 	%rd541, %rd21, %rd540;
	st.global.u32 	[%rd541], %r42;
$L__BB0_93:
	ld.shared.u32 	%r43, [%r35+28];
	setp.eq.s32 	%p223, %r43, 0;
	@%p223 bra 	$L__BB0_95;
	ld.shared.u32 	%r2098, [%r13];
	add.s32 	%r2099, %r2098, 1;
	st.shared.u32 	[%r13], %r2099;
	mul.wide.u32 	%rd542, %r2099, 4;
	add.s64 	%rd543, %rd21, %rd542;
	st.global.u32 	[%rd543], %r43;
$L__BB0_95:
	add.s32 	%r4334, %r4334, 8;
	setp.ne.s32 	%p224, %r4334, 4096;
	@%p224 bra 	$L__BB0_79;
$L__BB0_96:
	add.s32 	%r4328, %r4328, 1;
	setp.eq.s32 	%p225, %r4328, %r14;
	@%p225 bra 	$L__BB0_12;
	bra.uni 	$L__BB0_10;
$L__BB0_97:
	setp.ne.s32 	%p138, %r2, 0;
	and.b32  	%r72, %r11, 4095;
	@%p138 bra 	$L__BB0_99;
	ld.shared.u32 	%r1908, [_ZZ40findCliqueGPUNew7Dis2LevelStealWorkBatchPjS_S_S_PyS_S_S_S_S_E5level];
	shl.b32 	%r1909, %r1908, 9;
	mov.u32 	%r1910, _ZZ40findCliqueGPUNew7Dis2LevelStealWorkBatchPjS_S_S_PyS_S_S_S_S_E5Num_L;
	add.s32 	%r1911, %r1910, %r1909;
	mov.b32 	%r1912, 0;
	st.shared.u32 	[%r1911], %r1912;
	mul.wide.s32 	%rd422, %r1908, 400000;
	add.s64 	%rd423, %rd14, %rd422;
	mov.b32 	%r1913, 1;
	st.global.u32 	[%rd423], %r1913;
$L__BB0_99:
	setp.lt.u32 	%p139, %r11, 4096;
	@%p139 bra 	$L__BB0_103;
	ld.shared.u32 	%r1915, [_ZZ40findCliqueGPUNew7Dis2LevelStealWorkBatchPjS_S_S_PyS_S_S_S_S_E5level];
	mul.wide.s32 	%rd424, %r1915, 400000;
	add.s64 	%rd27, %rd14, %rd424;
	shl.b32 	%r1916, %r1915, 9;
	mov.u32 	%r1917, _ZZ40findCliqueGPUNew7Dis2LevelStealWorkBatchPjS_S_S_PyS_S_S_S_S_E5Num_L;
	add.s32 	%r73, %r1917, %r1916;
	shr.u32 	%r1918, %r11, 12;
	max.u32 	%r74, %r1918, 1;
	mov.b32 	%r4341, 0;
$L__BB0_101:
	ld.global.u32 	%r1919, [%rd20];
	mul.wide.u32 	%rd425, %r1919, 4;
	add.s64 	%rd426, %rd5, %rd425;
	ld.global.u32 	%r1920, [%rd426];
	shl.b32 	%r1921, %r4341, 12;
	add.s32 	%r77, %r1921, %r1920;
	mov.u32 	%r4342, %r2;
$L__BB0_102:
	add.s32 	%r1922, %r4342, %r77;
	mul.wide.u32 	%rd427, %r1922, 4;
	add.s64 	%rd428, %rd4, %rd427;
	ld.global.u32 	%r1923, [%rd428];
	shl.b32 	%r1924, %r4342, 2;
	mov.u32 	%r1925, _ZZ40findCliqueGPUNew7Dis2LevelStealWorkBatchPjS_S_S_PyS_S_S_S_S_E5Res_S;
	add.s32 	%r1926, %r1925, %r1924;
	st.shared.u32 	[%r1926], %r1923;
	add.s32 	%r1927, %r1922, 32;
	mul.wide.u32 	%rd429, %r1927, 4;
	add.s64 	%rd430, %rd4, %rd429;
	ld.global.u32 	%r1928, [%rd430];
	st.shared.u32 	[%r1926+128], %r1928;
	add.s32 	%r1929, %r1922, 64;
	mul.wide.u32 	%rd431, %r1929, 4;
	add.s64 	%rd432, %rd4, %rd431;
	ld.global.u32 	%r1930, [%rd432];
	st.shared.u32 	[%r1926+256], %r1930;
	add.s32 	%r1931, %r1922, 96;
	mul.wide.u32 	%rd433, %r1931, 4;
	add.s64 	%rd434, %rd4, %rd433;
	ld.global.u32 	%r1932, [%rd434];
	st.shared.u32 	[%r1926+384], %r1932;
	add.s32 	%r79, %r4342, 128;
	setp.lt.u32 	%p140, %r4342, 3968;
	mov.u32 	%r4342, %r79;
	@%p140 bra 	$L__BB0_102;
	bra.uni 	$L__BB0_156;
$L__BB0_103:
	setp.ge.u32 	%p164, %r2, %r72;
	@%p164 bra 	$L__BB0_106;
	ld.global.u32 	%r1971, [%rd20];
	mul.wide.u32 	%rd461, %r1971, 4;
	add.s64 	%rd462, %rd5, %rd461;
	ld.global.u32 	%r1972, [%rd462];
	and.b32  	%r1973, %r11, -4096;
	add.s32 	%r75, %r1973, %r1972;
	mov.u32 	%r4348, %r2;
$L__BB0_105:
	add.s32 	%r1974, %r4348, %r75;
	mul.wide.u32 	%rd463, %r1974, 4;
	add.s64 	%rd464, %rd4, %rd463;
	ld.global.u32 	%r1975, [%rd464];
	shl.b32 	%r1976, %r4348, 2;
	mov.u32 	%r1977, _ZZ40findCliqueGPUNew7Dis2LevelStealWorkBatchPjS_S_S_PyS_S_S_S_S_E5Res_S;
	add.s32 	%r1978, %r1977, %r1976;
	st.shared.u32 	[%r1978], %r1975;
	add.s32 	%r4348, %r4348, 32;
	setp.lt.u32 	%p165, %r4348, %r72;
	@%p165 bra 	$L__BB0_105;
$L__BB0_106:
	ld.global.u32 	%r1979, [%rd19];
	mul.wide.u32 	%rd465, %r1979, 4;
	add.s64 	%rd466, %rd5, %rd465;
	ld.global.u32 	%rd30, [%rd466];
	@%p164 bra 	$L__BB0_115;
	shl.b64 	%rd467, %rd30, 2;
	add.s64 	%rd31, %rd4, %rd467;
	mov.u32 	%r4349, %r2;
$L__BB0_108:
	setp.lt.s32 	%p167, %r10, 2;
	shl.b32 	%r1981, %r4349, 2;
	mov.u32 	%r1982, _ZZ40findCliqueGPUNew7Dis2LevelStealWorkBatchPjS_S_S_PyS_S_S_S_S_E5Res_S;
	add.s32 	%r109, %r1982, %r1981;
	ld.shared.u32 	%r110, [%r109];
	mov.b32 	%r4352, 0;
	@%p167 bra 	$L__BB0_111;
	mov.b32 	%r4352, 0;
	mov.u32 	%r4350, %r10;
$L__BB0_110:
	shr.u32 	%r1984, %r4350, 1;
	add.s32 	%r1985, %r1984, %r4352;
	mul.wide.u32 	%rd468, %r1985, 4;
	add.s64 	%rd469, %rd31, %rd468;
	ld.global.u32 	%r1986, [%rd469];
	setp.lt.u32 	%p168, %r1986, %r110;
	selp.b32 	%r1987, %r1984, 0, %p168;
	add.s32 	%r4352, %r1987, %r4352;
	sub.s32 	%r4350, %r4350, %r1984;
	setp.gt.s32 	%p169, %r4350, 1;
	@%p169 bra 	$L__BB0_110;
$L__BB0_111:
	mul.wide.u32 	%rd470, %r4352, 4;
	add.s64 	%rd471, %rd31, %rd470;
	ld.global.u32 	%r1988, [%rd471];
	setp.lt.u32 	%p170, %r1988, %r110;
	selp.u32 	%r1989, 1, 0, %p170;
	add.s32 	%r116, %r4352, %r1989;
	setp.ge.s32 	%p171, %r116, %r10;
	@%p171 bra 	$L__BB0_113;
	mul.wide.u32 	%rd472, %r116, 4;
	add.s64 	%rd473, %rd31, %rd472;
	ld.global.u32 	%r1990, [%rd473];
	setp.eq.s32 	%p172, %r1990, %r110;
	@%p172 bra 	$L__BB0_114;
$L__BB0_113:
	mov.b32 	%r1991, 0;
	st.shared.u32 	[%r109], %r1991;
$L__BB0_114:
	add.s32 	%r4349, %r4349, %r5;
	setp.lt.u32 	%p173, %r4349, %r72;
	@%p173 bra 	$L__BB0_108;
$L__BB0_115:
	setp.ne.s32 	%p174, %r2, 0;
	setp.eq.s32 	%p175, %r72, 0;
	or.pred  	%p176, %p175, %p174;
	@%p176 bra 	$L__BB0_379;
	ld.shared.u32 	%r1993, [_ZZ40findCliqueGPUNew7Dis2LevelStealWorkBatchPjS_S_S_PyS_S_S_S_S_E5level];
	mul.wide.s32 	%rd474, %r1993, 400000;
	add.s64 	%rd32, %rd14, %rd474;
	shl.b32 	%r1994, %r1993, 9;
	mov.u32 	%r1995, _ZZ40findCliqueGPUNew7Dis2LevelStealWorkBatchPjS_S_S_PyS_S_S_S_S_E5Num_L;
	add.s32 	%r118, %r1995, %r1994;
	and.b32  	%r119, %r11, 7;
	setp.lt.u32 	%p177, %r72, 8;
	mov.b32 	%r4386, 0;
	@%p177 bra 	$L__BB0_135;
	and.b32  	%r4386, %r11, 4088;
	mov.b32 	%r4353, 0;
$L__BB0_118:
	.pragma "nounroll";
	shl.b32 	%r1997, %r4353, 2;
	mov.u32 	%r1998, _ZZ40findCliqueGPUNew7Dis2LevelStealWorkBatchPjS_S_S_PyS_S_S_S_S_E5Res_S;
	add.s32 	%r122, %r1998, %r1997;
	ld.shared.u32 	%r123, [%r122];
	setp.eq.s32 	%p178, %r123, 0;
	@%p178 bra 	$L__BB0_120;
	ld.shared.u32 	%r1999, [%r118];
	add.s32 	%r2000, %r1999, 1;
	st.shared.u32 	[%r118], %r2000;
	mul.wide.u32 	%rd475, %r2000, 4;
	add.s64 	%rd476, %rd32, %rd475;
	st.global.u32 	[%rd476], %r123;
$L__BB0_120:
	ld.shared.u32 	%r124, [%r122+4];
	setp.eq.s32 	%p179, %r124, 0;
	@%p179 bra 	$L__BB0_122;
	ld.shared.u32 	%r2001, [%r118];
	add.s32 	%r2002, %r2001, 1;
	st.shared.u32 	[%r118], %r2002;
	mul.wide.u32 	%rd477, %r2002, 4;
	add.s64 	%rd478, %rd32, %rd477;
	st.global.u32 	[%rd478], %r124;
$L__BB0_122:
	ld.shared.u32 	%r125, [%r122+8];
	setp.eq.s32 	%p180, %r125, 0;
	@%p180 bra 	$L__BB0_124;
	ld.shared.u32 	%r2003, [%r118];
	add.s32 	%r2004, %r2003, 1;
	st.shared.u32 	[%r118], %r2004;
	mul.wide.u32 	%rd479, %r2004, 4;
	add.s64 	%rd480, %rd32, %rd479;
	st.global.u32 	[%rd480], %r125;
$L__BB0_124:
	ld.shared.u32 	%r126, [%r122+12];
	setp.eq.s32 	%p181, %r126, 0;
	@%p181 bra 	$L__BB0_126;
	ld.shared.u32 	%r2005, [%r118];
	add.s32 	%r2006, %r2005, 1;
	st.shared.u32 	[%r118], %r2006;
	mul.wide.u32 	%rd481, %r2006, 4;
	add.s64 	%rd482, %rd32, %rd481;
	st.global.u32 	[%rd482], %r126;
$L__BB0_126:
	ld.shared.u32 	%r127, [%r122+16];
	setp.eq.s32 	%p182, %r127, 0;
	@%p182 bra 	$L__BB0_128;
	ld.shared.u32 	%r2007, [%r118];
	add.s32 	%r2008, %r2007, 1;
	st.shared.u32 	[%r118], %r2008;
	mul.wide.u32 	%rd483, %r2008, 4;
	add.s64 	%rd484, %rd32, %rd483;
	st.global.u32 	[%rd484], %r127;
$L__BB0_128:
	ld.shared.u32 	%r128, [%r122+20];
	setp.eq.s32 	%p183, %r128, 0;
	@%p183 bra 	$L__BB0_130;
	ld.shared.u32 	%r2009, [%r118];
	add.s32 	%r2010, %r2009, 1;
	st.shared.u32 	[%r118], %r2010;
	mul.wide.u32 	%rd485, %r2010, 4;
	add.s64 	%rd486, %rd32, %rd485;
	st.global.u32 	[%rd486], %r128;
$L__BB0_130:
	ld.shared.u32 	%r129, [%r122+24];
	setp.eq.s32 	%p184, %r129, 0;
	@%p184 bra 	$L__BB0_132;
	ld.shared.u32 	%r2011, [%r118];
	add.s32 	%r2012, %r2011, 1;
	st.shared.u32 	[%r118], %r2012;
	mul.wide.u32 	%rd487, %r2012, 4;
	add.s64 	%rd488, %rd32, %rd487;
	st.global.u32 	[%rd488], %r129;
$L__BB0_132:
	ld.shared.u32 	%r130, [%r122+28];
	setp.eq.s32 	%p185, %r130, 0;
	@%p185 bra 	$L__BB0_134;
	ld.shared.u32 	%r2013, [%r118];
	add.s32 	%r2014, %r2013, 1;
	st.shared.u32 	[%r118], %r2014;
	mul.wide.u32 	%rd489, %r2014, 4;
	add.s64 	%rd490, %rd32, %rd489;
	st.global.u32 	[%rd490], %r130;
$L__BB0_134:
	add.s32 	%r4353, %r4353, 8;
	setp.eq.s32 	%p186, %r4353, %r4386;
	@%p186 bra 	$L__BB0_135;
	bra.uni 	$L__BB0_118;
$L__BB0_135:
	setp.eq.s32 	%p187, %r119, 0;
	@%p187 bra 	$L__BB0_379;
	and.b32  	%r274, %r11, 3;
	setp.lt.u32 	%p188, %r119, 4;
	@%p188 bra 	$L__BB0_146;
	shl.b32 	%r2015, %r4386, 2;
	mov.u32 	%r2016, _ZZ40findCliqueGPUNew7Dis2LevelStealWorkBatchPjS_S_S_PyS_S_S_S_S_E5Res_S;
	add.s32 	%r275, %r2016, %r2015;
	ld.shared.u32 	%r276, [%r275];
	setp.eq.s32 	%p189, %r276, 0;
	@%p189 bra 	$L__BB0_139;
	ld.shared.u32 	%r2017, [%r118];
	add.s32 	%r2018, %r2017, 1;
	st.shared.u32 	[%r118], %r2018;
	mul.wide.u32 	%rd491, %r2018, 4;
	add.s64 	%rd492, %rd32, %rd491;
	st.global.u32 	[%rd492], %r276;
$L__BB0_139:
	ld.shared.u32 	%r277, [%r275+4];
	setp.eq.s32 	%p190, %r277, 0;
	@%p190 bra 	$L__BB0_141;
	ld.shared.u32 	%r2019, [%r118];
	add.s32 	%r2020, %r2019, 1;
	st.shared.u32 	[%r118], %r2020;
	mul.wide.u32 	%rd493, %r2020, 4;
	add.s64 	%rd494, %rd32, %rd493;
	st.global.u32 	[%rd494], %r277;
$L__BB0_141:
	ld.shared.u32 	%r278, [%r275+8];
	setp.eq.s32 	%p191, %r278, 0;
	@%p191 bra 	$L__BB0_143;
	ld.shared.u32 	%r2021, [%r118];
	add.s32 	%r2022, %r2021, 1;
	st.shared.u32 	[%r118], %r2022;
	mul.wide.u32 	%rd495, %r2022, 4;
	add.s64 	%rd496, %rd32, %rd495;
	st.global.u32 	[%rd496], %r278;
$L__BB0_143:
	ld.shared.u32 	%r279, [%r275+12];
	setp.eq.s32 	%p192, %r279, 0;
	@%p192 bra 	$L__BB0_145;
	ld.shared.u32 	%r2023, [%r118];
	add.s32 	%r2024, %r2023, 1;
	st.shared.u32 	[%r118], %r2024;
	mul.wide.u32 	%rd497, %r2024, 4;
	add.s64 	%rd498, %rd32, %rd497;
	st.global.u32 	[%rd498], %r279;
$L__BB0_145:
	add.s32 	%r4386, %r4386, 4;
$L__BB0_146:
	setp.eq.s32 	%p193, %r274, 0;
	@%p193 bra 	$L__BB0_379;
	setp.eq.s32 	%p194, %r274, 1;
	@%p194 bra 	$L__BB0_153;
	shl.b32 	%r2025, %r4386, 2;
	mov.u32 	%r2026, _ZZ40findCliqueGPUNew7Dis2LevelStealWorkBatchPjS_S_S_PyS_S_S_S_S_E5Res_S;
	add.s32 	%r282, %r2026, %r2025;
	ld.shared.u32 	%r283, [%r282];
	setp.eq.s32 	%p195, %r283, 0;
	@%p195 bra 	$L__BB0_150;
	ld.shared.u32 	%r2027, [%r118];
	add.s32 	%r2028, %r2027, 1;
	st.shared.u32 	[%r118], %r2028;
	mul.wide.u32 	%rd499, %r2028, 4;
	add.s64 	%rd500, %rd32, %rd499;
	st.global.u32 	[%rd500], %r283;
$L__BB0_150:
	ld.shared.u32 	%r284, [%r282+4];
	setp.eq.s32 	%p196, %r284, 0;
	@%p196 bra 	$L__BB0_152;
	ld.shared.u32 	%r2029, [%r118];
	add.s32 	%r2030, %r2029, 1;
	st.shared.u32 	[%r118], %r2030;
	mul.wide.u32 	%rd501, %r2030, 4;
	add.s64 	%rd502, %rd32, %rd501;
	st.global.u32 	[%rd502], %r284;
$L__BB0_152:
	add.s32 	%r4386, %r4386, 2;
$L__BB0_153:
	and.b32  	%r2031, %r11, 1;
	setp.eq.b32 	%p197, %r2031, 1;
	not.pred 	%p198, %p197;
	@%p198 bra 	$L__BB0_379;
	shl.b32 	%r2032, %r4386, 2;
	mov.u32 	%r2033, _ZZ40findCliqueGPUNew7Dis2LevelStealWorkBatchPjS_S_S_PyS_S_S_S_S_E5Res_S;
	add.s32 	%r2034, %r2033, %r2032;
	ld.shared.u32 	%r287, [%r2034];
	setp.eq.s32 	%p199, %r287, 0;
	@%p199 bra 	$L__BB0_379;
	ld.shared.u32 	%r2035, [%r118];
	add.s32 	%r2036, %r2035, 1;
	st.shared.u32 	[%r118], %r2036;
	mul.wide.u32 	%rd503, %r2036, 4;
	add.s64 	%rd504, %rd32, %rd503;
	st.global.u32 	[%rd504], %r287;
	bra.uni 	$L__BB0_379;
$L__BB0_156:
	setp.lt.s32 	%p141, %r10, 2;
	ld.global.u32 	%r1933, [%rd19];
	mul.wide.u32 	%rd435, %r1933, 4;
	add.s64 	%rd436, %rd5, %rd435;
	ld.global.u32 	%r1934, [%rd436];
	mul.wide.u32 	%rd437, %r1934, 4;
	add.s64 	%rd28, %rd4, %rd437;
	mov.u32 	%r4343, %r2;
	@%p141 bra 	$L__BB0_157;
	bra.uni 	$L__BB0_162;
$L__BB0_157:
	ld.global.u32 	%r80, [%rd28];
	mov.u32 	%r4346, %r2;
$L__BB0_158:
	shl.b32 	%r1935, %r4346, 2;
	mov.u32 	%r1936, _ZZ40findCliqueGPUNew7Dis2LevelStealWorkBatchPjS_S_S_PyS_S_S_S_S_E5Res_S;
	add.s32 	%r91, %r1936, %r1935;
	ld.shared.u32 	%r92, [%r91];
	setp.lt.u32 	%p142, %r80, %r92;
	selp.u32 	%r1937, 1, 0, %p142;
	setp.le.s32 	%p143, %r10, %r1937;
	@%p143 bra 	$L__BB0_160;
	setp.lt.u32 	%p144, %r80, %r92;
	selp.u32 	%r1938, 1, 0, %p144;
	mul.wide.u32 	%rd438, %r1938, 4;
	add.s64 	%rd439, %rd28, %rd438;
	ld.global.u32 	%r1939, [%rd439];
	setp.eq.s32 	%p145, %r1939, %r92;
	@%p145 bra 	$L__BB0_161;
$L__BB0_160:
	mov.b32 	%r1940, 0;
	st.shared.u32 	[%r91], %r1940;
$L__BB0_161:
	add.s32 	%r4346, %r4346, %r5;
	setp.lt.u32 	%p146, %r4346, 4096;
	@%p146 bra 	$L__BB0_158;
	bra.uni 	$L__BB0_168;
$L__BB0_162:
	shl.b32 	%r1942, %r4343, 2;
	mov.u32 	%r1943, _ZZ40findCliqueGPUNew7Dis2LevelStealWorkBatchPjS_S_S_PyS_S_S_S_S_E5Res_S;
	add.s32 	%r82, %r1943, %r1942;
	ld.shared.u32 	%r83, [%r82];
	mov.b32 	%r4345, 0;
	mov.u32 	%r4344, %r10;
$L__BB0_163:
	shr.u32 	%r1944, %r4344, 1;
	add.s32 	%r1945, %r1944, %r4345;
	mul.wide.u32 	%rd440, %r1945, 4;
	add.s64 	%rd441, %rd28, %rd440;
	ld.global.u32 	%r1946, [%rd441];
	setp.lt.u32 	%p147, %r1946, %r83;
	selp.b32 	%r1947, %r1944, 0, %p147;
	add.s32 	%r4345, %r1947, %r4345;
	sub.s32 	%r4344, %r4344, %r1944;
	setp.gt.s32 	%p148, %r4344, 1;
	@%p148 bra 	$L__BB0_163;
	mul.wide.u32 	%rd442, %r4345, 4;
	add.s64 	%rd29, %rd28, %rd442;
	ld.global.u32 	%r1948, [%rd29];
	setp.lt.u32 	%p149, %r1948, %r83;
	selp.u32 	%r88, 1, 0, %p149;
	add.s32 	%r1949, %r4345, %r88;
	setp.ge.s32 	%p150, %r1949, %r10;
	@%p150 bra 	$L__BB0_166;
	mul.wide.u32 	%rd443, %r88, 4;
	add.s64 	%rd444, %rd29, %rd443;
	ld.global.u32 	%r1950, [%rd444];
	setp.eq.s32 	%p151, %r1950, %r83;
	@%p151 bra 	$L__BB0_167;
$L__BB0_166:
	mov.b32 	%r1951, 0;
	st.shared.u32 	[%r82], %r1951;
$L__BB0_167:
	add.s32 	%r4343, %r4343, %r5;
	setp.lt.u32 	%p152, %r4343, 4096;
	@%p152 bra 	$L__BB0_162;
$L__BB0_168:
	@%p138 bra 	$L__BB0_187;
	mov.b32 	%r4347, 0;
$L__BB0_170:
	shl.b32 	%r1953, %r4347, 2;
	mov.u32 	%r1954, _ZZ40findCliqueGPUNew7Dis2LevelStealWorkBatchPjS_S_S_PyS_S_S_S_S_E5Res_S;
	add.s32 	%r95, %r1954, %r1953;
	ld.shared.u32 	%r96, [%r95];
	setp.eq.s32 	%p154, %r96, 0;
	@%p154 bra 	$L__BB0_172;
	ld.shared.u32 	%r1955, [%r73];
	add.s32 	%r1956, %r1955, 1;
	st.shared.u32 	[%r73], %r1956;
	mul.wide.u32 	%rd445, %r1956, 4;
	add.s64 	%rd446, %rd27, %rd445;
	st.global.u32 	[%rd446], %r96;
$L__BB0_172:
	ld.shared.u32 	%r97, [%r95+4];
	setp.eq.s32 	%p155, %r97, 0;
	@%p155 bra 	$L__BB0_174;
	ld.shared.u32 	%r1957, [%r73];
	add.s32 	%r1958, %r1957, 1;
	st.shared.u32 	[%r73], %r1958;
	mul.wide.u32 	%rd447, %r1958, 4;
	add.s64 	%rd448, %rd27, %rd447;
	st.global.u32 	[%rd448], %r97;
$L__BB0_174:
	ld.shared.u32 	%r98, [%r95+8];
	setp.eq.s32 	%p156, %r98, 0;
	@%p156 bra 	$L__BB0_176;
	ld.shared.u32 	%r1959, [%r73];
	add.s32 	%r1960, %r1959, 1;
	st.shared.u32 	[%r73], %r1960;
	mul.wide.u32 	%rd449, %r1960, 4;
	add.s64 	%rd450, %rd27, %rd449;
	st.global.u32 	[%rd450], %r98;
$L__BB0_176:
	ld.shared.u32 	%r99, [%r95+12];
	setp.eq.s32 	%p157, %r99, 0;
	@%p157 bra 	$L__BB0_178;
	ld.shared.u32 	%r1961, [%r73];
	add.s32 	%r1962, %r1961, 1;
	st.shared.u32 	[%r73], %r1962;
	mul.wide.u32 	%rd451, %r1962, 4;
	add.s64 	%rd452, %rd27, %rd451;
	st.global.u32 	[%rd452], %r99;
$L__BB0_178:
	ld.shared.u32 	%r100, [%r95+16];
	setp.eq.s32 	%p158, %r100, 0;
	@%p158 bra 	$L__BB0_180;
	ld.shared.u32 	%r1963, [%r73];
	add.s32 	%r1964, %r1963, 1;
	st.shared.u32 	[%r73], %r1964;
	mul.wide.u32 	%rd453, %r1964, 4;
	add.s64 	%rd454, %rd27, %rd453;
	st.global.u32 	[%rd454], %r100;
$L__BB0_180:
	ld.shared.u32 	%r101, [%r95+20];
	setp.eq.s32 	%p159, %r101, 0;
	@%p159 bra 	$L__BB0_182;
	ld.shared.u32 	%r1965, [%r73];
	add.s32 	%r1966, %r1965, 1;
	st.shared.u32 	[%r73], %r1966;
	mul.wide.u32 	%rd455, %r1966, 4;
	add.s64 	%rd456, %rd27, %rd455;
	st.global.u32 	[%rd456], %r101;
$L__BB0_182:
	ld.shared.u32 	%r102, [%r95+24];
	setp.eq.s32 	%p160, %r102, 0;
	@%p160 bra 	$L__BB0_184;
	ld.shared.u32 	%r1967, [%r73];
	add.s32 	%r1968, %r1967, 1;
	st.shared.u32 	[%r73], %r1968;
	mul.wide.u32 	%rd457, %r1968, 4;
	add.s64 	%rd458, %rd27, %rd457;
	st.global.u32 	[%rd458], %r102;
$L__BB0_184:
	ld.shared.u32 	%r103, [%r95+28];
	setp.eq.s32 	%p161, %r103, 0;
	@%p161 bra 	$L__BB0_186;
	ld.shared.u32 	%r1969, [%r73];
	add.s32 	%r1970, %r1969, 1;
	st.shared.u32 	[%r73], %r1970;
	mul.wide.u32 	%rd459, %r1970, 4;
	add.s64 	%rd460, %rd27, %rd459;
	st.global.u32 	[%rd460], %r103;
$L__BB0_186:
	add.s32 	%r4347, %r4347, 8;
	setp.ne.s32 	%p162, %r4347, 4096;
	@%p162 bra 	$L__BB0_170;
$L__BB0_187:
	add.s32 	%r4341, %r4341, 1;
	setp.eq.s32 	%p163, %r4341, %r74;
	@%p163 bra 	$L__BB0_103;
	bra.uni 	$L__BB0_101;
$L__BB0_188:
	ld.shared.u32 	%r1618, [_ZZ40findCliqueGPUNew7Dis2LevelStealWorkBatchPjS_S_S_PyS_S_S_S_S_E3tid];
	mul.wide.u32 	%rd226, %r1618, 4;
	add.s64 	%rd33, %rd9, %rd226;
	ld.global.u32 	%r1619, [%rd33];
	add.s32 	%r1620, %r1619, 1;
	mul.wide.u32 	%rd227, %r1620, 4;
	add.s64 	%rd228, %rd8, %rd227;
	ld.global.u32 	%r1621, [%rd228];
	mul.wide.u32 	%rd229, %r1619, 4;
	add.s64 	%rd230, %rd8, %rd229;
	ld.global.u32 	%r1622, [%rd230];
	sub.s32 	%r132, %r1621, %r1622;
	add.s64 	%rd34, %rd7, %rd226;
	ld.global.u32 	%r1623, [%rd34];
	add.s32 	%r1624, %r1623, 1;
	mul.wide.u32 	%rd231, %r1624, 4;
	add.s64 	%rd232, %rd8, %rd231;
	ld.global.u32 	%r1625, [%rd232];
	mul.wide.u32 	%rd233, %r1623, 4;
	add.s64 	%rd234, %rd8, %rd233;
	ld.global.u32 	%r1626, [%rd234];
	sub.s32 	%r133, %r1625, %r1626;
	setp.ge.u32 	%p4, %r132, %r133;
	@%p4 bra 	$L__BB0_284;
	setp.ne.s32 	%p71, %r2, 32;
	and.b32  	%r134, %r132, 2047;
	@%p71 bra 	$L__BB0_191;
	ld.shared.u32 	%r1763, [_ZZ40findCliqueGPUNew7Dis2LevelStealWorkBatchPjS_S_S_PyS_S_S_S_S_E5level];
	shl.b32 	%r1764, %r1763, 9;
	mov.u32 	%r1765, _ZZ40findCliqueGPUNew7Dis2LevelStealWorkBatchPjS_S_S_PyS_S_S_S_S_E5Num_H;
	add.s32 	%r1766, %r1765, %r1764;
	mov.b32 	%r1767, 0;
	st.shared.u32 	[%r1766], %r1767;
	mul.wide.s32 	%rd324, %r1763, 320000;
	add.s64 	%rd325, %rd13, %rd324;
	mov.b32 	%r1768, 1;
	st.global.u32 	[%rd325], %r1768;
$L__BB0_191:
	setp.lt.u32 	%p72, %r132, 2048;
	@%p72 bra 	$L__BB0_231;
	ld.shared.u32 	%r1770, [_ZZ40findCliqueGPUNew7Dis2LevelStealWorkBatchPjS_S_S_PyS_S_S_S_S_E5level];
	mul.wide.s32 	%rd326, %r1770, 320000;
	add.s64 	%rd35, %rd13, %rd326;
	shl.b32 	%r1771, %r1770, 9;
	mov.u32 	%r1772, _ZZ40findCliqueGPUNew7Dis2LevelStealWorkBatchPjS_S_S_PyS_S_S_S_S_E5Num_H;
	add.s32 	%r135, %r1772, %r1771;
	shr.u32 	%r1773, %r132, 11;
	max.u32 	%r136, %r1773, 1;
	mov.b32 	%r4354, 0;
$L__BB0_193:
	setp.eq.s32 	%p73, %r7, 0;
	ld.global.u32 	%r1774, [%rd33];
	mul.wide.u32 	%rd327, %r1774, 4;
	add.s64 	%rd328, %rd8, %rd327;
	ld.global.u32 	%r1775, [%rd328];
	shl.b32 	%r1776, %r4354, 11;
	add.s32 	%r138, %r1776, %r1775;
	mov.u32 	%r4355, %r3;
	@%p73 bra 	$L__BB0_197;
	setp.eq.s32 	%p74, %r7, 1;
	add.s32 	%r139, %r3, %r138;
	mul.wide.u32 	%rd329, %r139, 4;
	add.s64 	%rd330, %rd6, %rd329;
	ld.global.u32 	%r1777, [%rd330];
	st.shared.u32 	[%r8+-128], %r1777;
	mov.u32 	%r4355, %r2;
	@%p74 bra 	$L__BB0_197;
	setp.eq.s32 	%p75, %r7, 2;
	add.s32 	%r1778, %r2, %r138;
	mul.wide.u32 	%rd331, %r1778, 4;
	add.s64 	%rd332, %rd6, %rd331;
	ld.global.u32 	%r1779, [%rd332];
	st.shared.u32 	[%r8], %r1779;
	mov.u32 	%r4355, %r6;
	@%p75 bra 	$L__BB0_197;
	add.s32 	%r1780, %r139, 64;
	mul.wide.u32 	%rd333, %r1780, 4;
	add.s64 	%rd334, %rd6, %rd333;
	ld.global.u32 	%r1781, [%rd334];
	st.shared.u32 	[%r8+128], %r1781;
	mov.u32 	%r4355, %r9;
$L__BB0_197:
	add.s32 	%r1782, %r4355, %r138;
	mul.wide.u32 	%rd335, %r1782, 4;
	add.s64 	%rd336, %rd6, %rd335;
	ld.global.u32 	%r1783, [%rd336];
	shl.b32 	%r1784, %r4355, 2;
	mov.u32 	%r1785, _ZZ40findCliqueGPUNew7Dis2LevelStealWorkBatchPjS_S_S_PyS_S_S_S_S_E5Res_H;
	add.s32 	%r1786, %r1785, %r1784;
	st.shared.u32 	[%r1786], %r1783;
	add.s32 	%r1787, %r1782, 32;
	mul.wide.u32 	%rd337, %r1787, 4;
	add.s64 	%rd338, %rd6, %rd337;
	ld.global.u32 	%r1788, [%rd338];
	st.shared.u32 	[%r1786+128], %r1788;
	add.s32 	%r1789, %r1782, 64;
	mul.wide.u32 	%rd339, %r1789, 4;
	add.s64 	%rd340, %rd6, %rd339;
	ld.global.u32 	%r1790, [%rd340];
	st.shared.u32 	[%r1786+256], %r1790;
	add.s32 	%r1791, %r4355, 96;
	add.s32 	%r1792, %r1782, 96;
	mul.wide.u32 	%rd341, %r1792, 4;
	add.s64 	%rd342, %rd6, %rd341;
	ld.global.u32 	%r1793, [%rd342];
	st.shared.u32 	[%r1786+384], %r1793;
	add.s32 	%r4355, %r4355, 128;
	setp.lt.u32 	%p76, %r1791, 2016;
	@%p76 bra 	$L__BB0_197;
	setp.gt.u32 	%p77, %r3, 2047;
	@%p77 bra 	$L__BB0_211;
	ld.global.u32 	%r1794, [%rd34];
	mul.wide.u32 	%rd343, %r1794, 4;
	add.s64 	%rd344, %rd8, %rd343;
	ld.global.u32 	%r1795, [%rd344];
	mul.wide.u32 	%rd345, %r1795, 4;
	add.s64 	%rd36, %rd6, %rd345;
	setp.lt.s32 	%p78, %r133, 2;
	mov.u32 	%r4357, %r3;
	@%p78 bra 	$L__BB0_200;
	bra.uni 	$L__BB0_205;
$L__BB0_200:
	ld.global.u32 	%r143, [%rd36];
	mov.u32 	%r4360, %r3;
$L__BB0_201:
	shl.b32 	%r1796, %r4360, 2;
	mov.u32 	%r1797, _ZZ40findCliqueGPUNew7Dis2LevelStealWorkBatchPjS_S_S_PyS_S_S_S_S_E5Res_H;
	add.s32 	%r154, %r1797, %r1796;
	ld.shared.u32 	%r155, [%r154];
	setp.lt.u32 	%p79, %r143, %r155;
	selp.u32 	%r1798, 1, 0, %p79;
	setp.le.s32 	%p80, %r133, %r1798;
	@%p80 bra 	$L__BB0_203;
	setp.lt.u32 	%p81, %r143, %r155;
	selp.u32 	%r1799, 1, 0, %p81;
	mul.wide.u32 	%rd346, %r1799, 4;
	add.s64 	%rd347, %rd36, %rd346;
	ld.global.u32 	%r1800, [%rd347];
	setp.eq.s32 	%p82, %r1800, %r155;
	@%p82 bra 	$L__BB0_204;
$L__BB0_203:
	mov.b32 	%r1801, 0;
	st.shared.u32 	[%r154], %r1801;
$L__BB0_204:
	add.s32 	%r4360, %r4360, %r5;
	setp.lt.u32 	%p83, %r4360, 2048;
	@%p83 bra 	$L__BB0_201;
	bra.uni 	$L__BB0_211;
$L__BB0_205:
	shl.b32 	%r1803, %r4357, 2;
	mov.u32 	%r1804, _ZZ40findCliqueGPUNew7Dis2LevelStealWorkBatchPjS_S_S_PyS_S_S_S_S_E5Res_H;
	add.s32 	%r145, %r1804, %r1803;
	ld.shared.u32 	%r146, [%r145];
	mov.b32 	%r4359, 0;
	mov.u32 	%r4358, %r133;
$L__BB0_206:
	shr.u32 	%r1805, %r4358, 1;
	add.s32 	%r1806, %r1805, %r4359;
	mul.wide.u32 	%rd348, %r1806, 4;
	add.s64 	%rd349, %rd36, %rd348;
	ld.global.u32 	%r1807, [%rd349];
	setp.lt.u32 	%p84, %r1807, %r146;
	selp.b32 	%r1808, %r1805, 0, %p84;
	add.s32 	%r4359, %r1808, %r4359;
	sub.s32 	%r4358, %r4358, %r1805;
	setp.gt.s32 	%p85, %r4358, 1;
	@%p85 bra 	$L__BB0_206;
	mul.wide.u32 	%rd350, %r4359, 4;
	add.s64 	%rd37, %rd36, %rd350;
	ld.global.u32 	%r1809, [%rd37];
	setp.lt.u32 	%p86, %r1809, %r146;
	selp.u32 	%r151, 1, 0, %p86;
	add.s32 	%r1810, %r4359, %r151;
	setp.ge.s32 	%p87, %r1810, %r133;
	@%p87 bra 	$L__BB0_209;
	mul.wide.u32 	%rd351, %r151, 4;
	add.s64 	%rd352, %rd37, %rd351;
	ld.global.u32 	%r1811, [%rd352];
	setp.eq.s32 	%p88, %r1811, %r146;
	@%p88 bra 	$L__BB0_210;
$L__BB0_209:
	mov.b32 	%r1812, 0;
	st.shared.u32 	[%r145], %r1812;
$L__BB0_210:
	add.s32 	%r4357, %r4357, %r5;
	setp.lt.u32 	%p89, %r4357, 2048;
	@%p89 bra 	$L__BB0_205;
$L__BB0_211:
	@%p71 bra 	$L__BB0_230;
	mov.b32 	%r4361, 0;
$L__BB0_213:
	shl.b32 	%r1814, %r4361, 2;
	mov.u32 	%r1815, _ZZ40findCliqueGPUNew7Dis2LevelStealWorkBatchPjS_S_S_PyS_S_S_S_S_E5Res_H;
	add.s32 	%r158, %r1815, %r1814;
	ld.shared.u32 	%r159, [%r158];
	setp.eq.s32 	%p91, %r159, 0;
	@%p91 bra 	$L__BB0_215;
	ld.shared.u32 	%r1816, [%r135];
	add.s32 	%r1817, %r1816, 1;
	st.shared.u32 	[%r135], %r1817;
	mul.wide.u32 	%rd353, %r1817, 4;
	add.s64 	%rd354, %rd35, %rd353;
	st.global.u32 	[%rd354], %r159;
$L__BB0_215:
	ld.shared.u32 	%r160, [%r158+4];
	setp.eq.s32 	%p92, %r160, 0;
	@%p92 bra 	$L__BB0_217;
	ld.shared.u32 	%r1818, [%r135];
	add.s32 	%r1819, %r1818, 1;
	st.shared.u32 	[%r135], %r1819;
	mul.wide.u32 	%rd355, %r1819, 4;
	add.s64 	%rd356, %rd35, %rd355;
	st.global.u32 	[%rd356], %r160;
$L__BB0_217:
	ld.shared.u32 	%r161, [%r158+8];
	setp.eq.s32 	%p93, %r161, 0;
	@%p93 bra 	$L__BB0_219;
	ld.shared.u32 	%r1820, [%r135];
	add.s32 	%r1821, %r1820, 1;
	st.shared.u32 	[%r135], %r1821;
	mul.wide.u32 	%rd357, %r1821, 4;
	add.s64 	%rd358, %rd35, %rd357;
	st.global.u32 	[%rd358], %r161;
$L__BB0_219:
	ld.shared.u32 	%r162, [%r158+12];
	setp.eq.s32 	%p94, %r162, 0;
	@%p94 bra 	$L__BB0_221;
	ld.shared.u32 	%r1822, [%r135];
	add.s32 	%r1823, %r1822, 1;
	st.shared.u32 	[%r135], %r1823;
	mul.wide.u32 	%rd359, %r1823, 4;
	add.s64 	%rd360, %rd35, %rd359;
	st.global.u32 	[%rd360], %r162;
$L__BB0_221:
	ld.shared.u32 	%r163, [%r158+16];
	setp.eq.s32 	%p95, %r163, 0;
	@%p95 bra 	$L__BB0_223;
	ld.shared.u32 	%r1824, [%r135];
	add.s32 	%r1825, %r1824, 1;
	st.shared.u32 	[%r135], %r1825;
	mul.wide.u32 	%rd361, %r1825, 4;
	add.s64 	%rd362, %rd35, %rd361;
	st.global.u32 	[%rd362], %r163;
$L__BB0_223:
	ld.shared.u32 	%r164, [%r158+20];
	setp.eq.s32 	%p96, %r164, 0;
	@%p96 bra 	$L__BB0_225;
	ld.shared.u32 	%r1826, [%r135];
	add.s32 	%r1827, %r1826, 1;
	st.shared.u32 	[%r135], %r1827;
	mul.wide.u32 	%rd363, %r1827, 4;
	add.s64 	%rd364, %rd35, %rd363;
	st.global.u32 	[%rd364], %r164;
$L__BB0_225:
	ld.shared.u32 	%r165, [%r158+24];
	setp.eq.s32 	%p97, %r165, 0;
	@%p97 bra 	$L__BB0_227;
	ld.shared.u32 	%r1828, [%r135];
	add.s32 	%r1829, %r1828, 1;
	st.shared.u32 	[%r135], %r1829;
	mul.wide.u32 	%rd365, %r1829, 4;
	add.s64 	%rd366, %rd35, %rd365;
	st.global.u32 	[%rd366], %r165;
$L__BB0_227:
	ld.shared.u32 	%r166, [%r158+28];
	setp.eq.s32 	%p98, %r166, 0;
	@%p98 bra 	$L__BB0_229;
	ld.shared.u32 	%r1830, [%r135];
	add.s32 	%r1831, %r1830, 1;
	st.shared.u32 	[%r135], %r1831;
	mul.wide.u32 	%rd367, %r1831, 4;
	add.s64 	%rd368, %rd35, %rd367;
	st.global.u32 	[%rd368], %r166;
$L__BB0_229:
	add.s32 	%r4361, %r4361, 8;
	setp.ne.s32 	%p99, %r4361, 2048;
	@%p99 bra 	$L__BB0_213;
$L__BB0_230:
	add.s32 	%r4354, %r4354, 1;
	setp.ne.s32 	%p100, %r4354, %r136;
	@%p100 bra 	$L__BB0_193;
$L__BB0_231:
	setp.ge.u32 	%p101, %r3, %r134;
	@%p101 bra 	$L__BB0_234;
	ld.global.u32 	%r1832, [%rd33];
	mul.wide.u32 	%rd369, %r1832, 4;
	add.s64 	%rd370, %rd8, %rd369;
	ld.global.u32 	%r1833, [%rd370];
	and.b32  	%r1834, %r132, -2048;
	add.s32 	%r169, %r1834, %r1833;
	mov.u32 	%r4362, %r3;
$L__BB0_233:
	add.s32 	%r1835, %r4362, %r169;
	mul.wide.u32 	%rd371, %r1835, 4;
	add.s64 	%rd372, %rd6, %rd371;
	ld.global.u32 	%r1836, [%rd372];
	shl.b32 	%r1837, %r4362, 2;
	mov.u32 	%r1838, _ZZ40findCliqueGPUNew7Dis2LevelStealWorkBatchPjS_S_S_PyS_S_S_S_S_E5Res_H;
	add.s32 	%r1839, %r1838, %r1837;
	st.shared.u32 	[%r1839], %r1836;
	add.s32 	%r4362, %r4362, 32;
	setp.lt.u32 	%p102, %r4362, %r134;
	@%p102 bra 	$L__BB0_233;
$L__BB0_234:
	ld.global.u32 	%r1840, [%rd34];
	mul.wide.u32 	%rd373, %r1840, 4;
	add.s64 	%rd374, %rd8, %rd373;
	ld.global.u32 	%rd38, [%rd374];
	@%p101 bra 	$L__BB0_243;
	shl.b64 	%rd375, %rd38, 2;
	add.s64 	%rd39, %rd6, %rd375;
	mov.u32 	%r4363, %r3;
$L__BB0_236:
	setp.lt.s32 	%p104, %r133, 2;
	shl.b32 	%r1842, %r4363, 2;
	mov.u32 	%r1843, _ZZ40findCliqueGPUNew7Dis2LevelStealWorkBatchPjS_S_S_PyS_S_S_S_S_E5Res_H;
	add.s32 	%r173, %r1843, %r1842;
	ld.shared.u32 	%r174, [%r173];
	mov.b32 	%r4366, 0;
	@%p104 bra 	$L__BB0_239;
	mov.b32 	%r4366, 0;
	mov.u32 	%r4364, %r133;
$L__BB0_238:
	shr.u32 	%r1845, %r4364, 1;
	add.s32 	%r1846, %r1845, %r4366;
	mul.wide.u32 	%rd376, %r1846, 4;
	add.s64 	%rd377, %rd39, %rd376;
	ld.global.u32 	%r1847, [%rd377];
	setp.lt.u32 	%p105, %r1847, %r174;
	selp.b32 	%r1848, %r1845, 0, %p105;
	add.s32 	%r4366, %r1848, %r4366;
	sub.s32 	%r4364, %r4364, %r1845;
	setp.gt.s32 	%p106, %r4364, 1;
	@%p106 bra 	$L__BB0_238;
$L__BB0_239:
	mul.wide.u32 	%rd378, %r4366, 4;
	add.s64 	%rd379, %rd39, %rd378;
	ld.global.u32 	%r1849, [%rd379];
	setp.lt.u32 	%p107, %r1849, %r174;
	selp.u32 	%r1850, 1, 0, %p107;
	add.s32 	%r180, %r4366, %r1850;
	setp.ge.s32 	%p108, %r180, %r133;
	@%p108 bra 	$L__BB0_241;
	mul.wide.u32 	%rd380, %r180, 4;
	add.s64 	%rd381, %rd39, %rd380;
	ld.global.u32 	%r1851, [%rd381];
	setp.eq.s32 	%p109, %r1851, %r174;
	@%p109 bra 	$L__BB0_242;
$L__BB0_241:
	mov.b32 	%r1852, 0;
	st.shared.u32 	[%r173], %r1852;
$L__BB0_242:
	add.s32 	%r4363, %r4363, %r5;
	setp.lt.u32 	%p110, %r4363, %r134;
	@%p110 bra 	$L__BB0_236;
$L__BB0_243:
	setp.ne.s32 	%p111, %r2, 32;
	setp.eq.s32 	%p112, %r134, 0;
	or.pred  	%p113, %p111, %p112;
	@%p113 bra 	$L__BB0_379;
	ld.shared.u32 	%r1854, [_ZZ40findCliqueGPUNew7Dis2LevelStealWorkBatchPjS_S_S_PyS_S_S_S_S_E5level];
	mul.wide.s32 	%rd382, %r1854, 320000;
	add.s64 	%rd40, %rd13, %rd382;
	shl.b32 	%r1855, %r1854, 9;
	mov.u32 	%r1856, _ZZ40findCliqueGPUNew7Dis2LevelStealWorkBatchPjS_S_S_PyS_S_S_S_S_E5Num_H;
	add.s32 	%r182, %r1856, %r1855;
	add.s32 	%r1857, %r134, -1;
	and.b32  	%r183, %r132, 7;
	setp.lt.u32 	%p114, %r1857, 7;
	mov.b32 	%r4389, 0;
	@%p114 bra 	$L__BB0_263;
	and.b32  	%r4389, %r132, 2040;
	mov.b32 	%r4367, 0;
$L__BB0_246:
	.pragma "nounroll";
	shl.b32 	%r1859, %r4367, 2;
	mov.u32 	%r1860, _ZZ40findCliqueGPUNew7Dis2LevelStealWorkBatchPjS_S_S_PyS_S_S_S_S_E5Res_H;
	add.s32 	%r186, %r1860, %r1859;
	ld.shared.u32 	%r187, [%r186];
	setp.eq.s32 	%p115, %r187, 0;
	@%p115 bra 	$L__BB0_248;
	ld.shared.u32 	%r1861, [%r182];
	add.s32 	%r1862, %r1861, 1;
	st.shared.u32 	[%r182], %r1862;
	mul.wide.u32 	%rd383, %r1862, 4;
	add.s64 	%rd384, %rd40, %rd383;
	st.global.u32 	[%rd384], %r187;
$L__BB0_248:
	ld.shared.u32 	%r188, [%r186+4];
	setp.eq.s32 	%p116, %r188, 0;
	@%p116 bra 	$L__BB0_250;
	ld.shared.u32 	%r1863, [%r182];
	add.s32 	%r1864, %r1863, 1;
	st.shared.u32 	[%r182], %r1864;
	mul.wide.u32 	%rd385, %r1864, 4;
	add.s64 	%rd386, %rd40, %rd385;
	st.global.u32 	[%rd386], %r188;
$L__BB0_250:
	ld.shared.u32 	%r189, [%r186+8];
	setp.eq.s32 	%p117, %r189, 0;
	@%p117 bra 	$L__BB0_252;
	ld.shared.u32 	%r1865, [%r182];
	add.s32 	%r1866, %r1865, 1;
	st.shared.u32 	[%r182], %r1866;
	mul.wide.u32 	%rd387, %r1866, 4;
	add.s64 	%rd388, %rd40, %rd387;
	st.global.u32 	[%rd388], %r189;
$L__BB0_252:
	ld.shared.u32 	%r190, [%r186+12];
	setp.eq.s32 	%p118, %r190, 0;
	@%p118 bra 	$L__BB0_254;
	ld.shared.u32 	%r1867, [%r182];
	add.s32 	%r1868, %r1867, 1;
	st.shared.u32 	[%r182], %r1868;
	mul.wide.u32 	%rd389, %r1868, 4;
	add.s64 	%rd390, %rd40, %rd389;
	st.global.u32 	[%rd390], %r190;
$L__BB0_254:
	ld.shared.u32 	%r191, [%r186+16];
	setp.eq.s32 	%p119, %r191, 0;
	@%p119 bra 	$L__BB0_256;
	ld.shared.u32 	%r1869, [%r182];
	add.s32 	%r1870, %r1869, 1;
	st.shared.u32 	[%r182], %r1870;
	mul.wide.u32 	%rd391, %r1870, 4;
	add.s64 	%rd392, %rd40, %rd391;
	st.global.u32 	[%rd392], %r191;
$L__BB0_256:
	ld.shared.u32 	%r192, [%r186+20];
	setp.eq.s32 	%p120, %r192, 0;
	@%p120 bra 	$L__BB0_258;
	ld.shared.u32 	%r1871, [%r182];
	add.s32 	%r1872, %r1871, 1;
	st.shared.u32 	[%r182], %r1872;
	mul.wide.u32 	%rd393, %r1872, 4;
	add.s64 	%rd394, %rd40, %rd393;
	st.global.u32 	[%rd394], %r192;
$L__BB0_258:
	ld.shared.u32 	%r193, [%r186+24];
	setp.eq.s32 	%p121, %r193, 0;
	@%p121 bra 	$L__BB0_260;
	ld.shared.u32 	%r1873, [%r182];
	add.s32 	%r1874, %r1873, 1;
	st.shared.u32 	[%r182], %r1874;
	mul.wide.u32 	%rd395, %r1874, 4;
	add.s64 	%rd396, %rd40, %rd395;
	st.global.u32 	[%rd396], %r193;
$L__BB0_260:
	ld.shared.u32 	%r194, [%r186+28];
	setp.eq.s32 	%p122, %r194, 0;
	@%p122 bra 	$L__BB0_262;
	ld.shared.u32 	%r1875, [%r182];
	add.s32 	%r1876, %r1875, 1;
	st.shared.u32 	[%r182], %r1876;
	mul.wide.u32 	%rd397, %r1876, 4;
	add.s64 	%rd398, %rd40, %rd397;
	st.global.u32 	[%rd398], %r194;
$L__BB0_262:
	add.s32 	%r4367, %r4367, 8;
	setp.eq.s32 	%p123, %r4367, %r4389;
	@%p123 bra 	$L__BB0_263;
	bra.uni 	$L__BB0_246;
$L__BB0_263:
	setp.eq.s32 	%p124, %r183, 0;
	@%p124 bra 	$L__BB0_379;
	and.b32  	%r289, %r132, 3;
	setp.lt.u32 	%p125, %r183, 4;
	@%p125 bra 	$L__BB0_274;
	shl.b32 	%r1877, %r4389, 2;
	mov.u32 	%r1878, _ZZ40findCliqueGPUNew7Dis2LevelStealWorkBatchPjS_S_S_PyS_S_S_S_S_E5Res_H;
	add.s32 	%r290, %r1878, %r1877;
	ld.shared.u32 	%r291, [%r290];
	setp.eq.s32 	%p126, %r291, 0;
	@%p126 bra 	$L__BB0_267;
	ld.shared.u32 	%r1879, [%r182];
	add.s32 	%r1880, %r1879, 1;
	st.shared.u32 	[%r182], %r1880;
	mul.wide.u32 	%rd399, %r1880, 4;
	add.s64 	%rd400, %rd40, %rd399;
	st.global.u32 	[%rd400], %r291;
$L__BB0_267:
	ld.shared.u32 	%r292, [%r290+4];
	setp.eq.s32 	%p127, %r292, 0;
	@%p127 bra 	$L__BB0_269;
	ld.shared.u32 	%r1881, [%r182];
	add.s32 	%r1882, %r1881, 1;
	st.shared.u32 	[%r182], %r1882;
	mul.wide.u32 	%rd401, %r1882, 4;
	add.s64 	%rd402, %rd40, %rd401;
	st.global.u32 	[%rd402], %r292;
$L__BB0_269:
	ld.shared.u32 	%r293, [%r290+8];
	setp.eq.s32 	%p128, %r293, 0;
	@%p128 bra 	$L__BB0_271;
	ld.shared.u32 	%r1883, [%r182];
	add.s32 	%r1884, %r1883, 1;
	st.shared.u32 	[%r182], %r1884;
	mul.wide.u32 	%rd403, %r1884, 4;
	add.s64 	%rd404, %rd40, %rd403;
	st.global.u32 	[%rd404], %r293;
$L__BB0_271:
	ld.shared.u32 	%r294, [%r290+12];
	setp.eq.s32 	%p129, %r294, 0;
	@%p129 bra 	$L__BB0_273;
	ld.shared.u32 	%r1885, [%r182];
	add.s32 	%r1886, %r1885, 1;
	st.shared.u32 	[%r182], %r1886;
	mul.wide.u32 	%rd405, %r1886, 4;
	add.s64 	%rd406, %rd40, %rd405;
	st.global.u32 	[%rd406], %r294;
$L__BB0_273:
	add.s32 	%r4389, %r4389, 4;
$L__BB0_274:
	setp.eq.s32 	%p130, %r289, 0;
	@%p130 bra 	$L__BB0_379;
	setp.eq.s32 	%p131, %r289, 1;
	@%p131 bra 	$L__BB0_281;
	shl.b32 	%r1887, %r4389, 2;
	mov.u32 	%r1888, _ZZ40findCliqueGPUNew7Dis2LevelStealWorkBatchPjS_S_S_PyS_S_S_S_S_E5Res_H;
	add.s32 	%r297, %r1888, %r1887;
	ld.shared.u32 	%r298, [%r297];
	setp.eq.s32 	%p132, %r298, 0;
	@%p132 bra 	$L__BB0_278;
	ld.shared.u32 	%r1889, [%r182];
	add.s32 	%r1890, %r1889, 1;
	st.shared.u32 	[%r182], %r1890;
	mul.wide.u32 	%rd407, %r1890, 4;
	add.s64 	%rd408, %rd40, %rd407;
	st.global.u32 	[%rd408], %r298;
$L__BB0_278:
	ld.shared.u32 	%r299, [%r297+4];
	setp.eq.s32 	%p133, %r299, 0;
	@%p133 bra 	$L__BB0_280;
	ld.shared.u32 	%r1891, [%r182];
	add.s32 	%r1892, %r1891, 1;
	st.shared.u32 	[%r182], %r1892;
	mul.wide.u32 	%rd409, %r1892, 4;
	add.s64 	%rd410, %rd40, %rd409;
	st.global.u32 	[%rd410], %r299;
$L__BB0_280:
	add.s32 	%r4389, %r4389, 2;
$L__BB0_281:
	and.b32  	%r1893, %r132, 1;
	setp.eq.b32 	%p134, %r1893, 1;
	not.pred 	%p135, %p134;
	@%p135 bra 	$L__BB0_379;
	shl.b32 	%r1894, %r4389, 2;
	mov.u32 	%r1895, _ZZ40findCliqueGPUNew7Dis2LevelStealWorkBatchPjS_S_S_PyS_S_S_S_S_E5Res_H;
	add.s32 	%r1896, %r1895, %r1894;
	ld.shared.u32 	%r302, [%r1896];
	setp.eq.s32 	%p136, %r302, 0;
	@%p136 bra 	$L__BB0_379;
	ld.shared.u32 	%r1897, [%r182];
	add.s32 	%r1898, %r1897, 1;
	st.shared.u32 	[%r182], %r1898;
	mul.wide.u32 	%rd411, %r1898, 4;
	add.s64 	%rd412, %rd40, %rd411;
	st.global.u32 	[%rd412], %r302;
	bra.uni 	$L__BB0_379;
$L__BB0_284:
	setp.ne.s32 	%p5, %r2, 32;
	and.b32  	%r196, %r133, 2047;
	@%p5 bra 	$L__BB0_286;
	ld.shared.u32 	%r1627, [_ZZ40findCliqueGPUNew7Dis2LevelStealWorkBatchPjS_S_S_PyS_S_S_S_S_E5level];
	shl.b32 	%r1628, %r1627, 9;
	mov.u32 	%r1629, _ZZ40findCliqueGPUNew7Dis2LevelStealWorkBatchPjS_S_S_PyS_S_S_S_S_E5Num_H;
	add.s32 	%r1630, %r1629, %r1628;
	mov.b32 	%r1631, 0;
	st.shared.u32 	[%r1630], %r1631;
	mul.wide.s32 	%rd235, %r1627, 320000;
	add.s64 	%rd236, %rd13, %rd235;
	mov.b32 	%r1632, 1;
	st.global.u32 	[%rd236], %r1632;
$L__BB0_286:
	setp.lt.u32 	%p6, %r133, 2048;
	@%p6 bra 	$L__BB0_326;
	ld.shared.u32 	%r1634, [_ZZ40findCliqueGPUNew7Dis2LevelStealWorkBatchPjS_S_S_PyS_S_S_S_S_E5level];
	mul.wide.s32 	%rd237, %r1634, 320000;
	add.s64 	%rd41, %rd13, %rd237;
	shl.b32 	%r1635, %r1634, 9;
	mov.u32 	%r1636, _ZZ40findCliqueGPUNew7Dis2LevelStealWorkBatchPjS_S_S_PyS_S_S_S_S_E5Num_H;
	add.s32 	%r197, %r1636, %r1635;
	shr.u32 	%r1637, %r133, 11;
	max.u32 	%r198, %r1637, 1;
	mov.b32 	%r4368, 0;
$L__BB0_288:
	setp.eq.s32 	%p7, %r7, 0;
	ld.global.u32 	%r1638, [%rd34];
	mul.wide.u32 	%rd238, %r1638, 4;
	add.s64 	%rd239, %rd8, %rd238;
	ld.global.u32 	%r1639, [%rd239];
	shl.b32 	%r1640, %r4368, 11;
	add.s32 	%r200, %r1640, %r1639;
	mov.u32 	%r4369, %r3;
	@%p7 bra 	$L__BB0_292;
	setp.eq.s32 	%p8, %r7, 1;
	add.s32 	%r201, %r3, %r200;
	mul.wide.u32 	%rd240, %r201, 4;
	add.s64 	%rd241, %rd6, %rd240;
	ld.global.u32 	%r1641, [%rd241];
	st.shared.u32 	[%r8+-128], %r1641;
	mov.u32 	%r4369, %r2;
	@%p8 bra 	$L__BB0_292;
	setp.eq.s32 	%p9, %r7, 2;
	add.s32 	%r1642, %r2, %r200;
	mul.wide.u32 	%rd242, %r1642, 4;
	add.s64 	%rd243, %rd6, %rd242;
	ld.global.u32 	%r1643, [%rd243];
	st.shared.u32 	[%r8], %r1643;
	mov.u32 	%r4369, %r6;
	@%p9 bra 	$L__BB0_292;
	add.s32 	%r1644, %r201, 64;
	mul.wide.u32 	%rd244, %r1644, 4;
	add.s64 	%rd245, %rd6, %rd244;
	ld.global.u32 	%r1645, [%rd245];
	st.shared.u32 	[%r8+128], %r1645;
	mov.u32 	%r4369, %r9;
$L__BB0_292:
	add.s32 	%r1646, %r4369, %r200;
	mul.wide.u32 	%rd246, %r1646, 4;
	add.s64 	%rd247, %rd6, %rd246;
	ld.global.u32 	%r1647, [%rd247];
	shl.b32 	%r1648, %r4369, 2;
	mov.u32 	%r1649, _ZZ40findCliqueGPUNew7Dis2LevelStealWorkBatchPjS_S_S_PyS_S_S_S_S_E5Res_H;
	add.s32 	%r1650, %r1649, %r1648;
	st.shared.u32 	[%r1650], %r1647;
	add.s32 	%r1651, %r1646, 32;
	mul.wide.u32 	%rd248, %r1651, 4;
	add.s64 	%rd249, %rd6, %rd248;
	ld.global.u32 	%r1652, [%rd249];
	st.shared.u32 	[%r1650+128], %r1652;
	add.s32 	%r1653, %r1646, 64;
	mul.wide.u32 	%rd250, %r1653, 4;
	add.s64 	%rd251, %rd6, %rd250;
	ld.global.u32 	%r1654, [%rd251];
	st.shared.u32 	[%r1650+256], %r1654;
	add.s32 	%r1655, %r4369, 96;
	add.s32 	%r1656, %r1646, 96;
	mul.wide.u32 	%rd252, %r1656, 4;
	add.s64 	%rd253, %rd6, %rd252;
	ld.global.u32 	%r1657, [%rd253];
	st.shared.u32 	[%r1650+384], %r1657;
	add.s32 	%r4369, %r4369, 128;
	setp.lt.u32 	%p10, %r1655, 2016;
	@%p10 bra 	$L__BB0_292;
	setp.gt.u32 	%p11, %r3, 2047;
	@%p11 bra 	$L__BB0_306;
	ld.global.u32 	%r1658, [%rd33];
	mul.wide.u32 	%rd254, %r1658, 4;
	add.s64 	%rd255, %rd8, %rd254;
	ld.global.u32 	%r1659, [%rd255];
	mul.wide.u32 	%rd256, %r1659, 4;
	add.s64 	%rd42, %rd6, %rd256;
	setp.lt.s32 	%p12, %r132, 2;
	mov.u32 	%r4371, %r3;
	@%p12 bra 	$L__BB0_295;
	bra.uni 	$L__BB0_300;
$L__BB0_295:
	ld.global.u32 	%r205, [%rd42];
	mov.u32 	%r4374, %r3;
$L__BB0_296:
	shl.b32 	%r1660, %r4374, 2;
	mov.u32 	%r1661, _ZZ40findCliqueGPUNew7Dis2LevelStealWorkBatchPjS_S_S_PyS_S_S_S_S_E5Res_H;
	add.s32 	%r216, %r1661, %r1660;
	ld.shared.u32 	%r217, [%r216];
	setp.lt.u32 	%p13, %r205, %r217;
	selp.u32 	%r1662, 1, 0, %p13;
	setp.le.s32 	%p14, %r132, %r1662;
	@%p14 bra 	$L__BB0_298;
	setp.lt.u32 	%p15, %r205, %r217;
	selp.u32 	%r1663, 1, 0, %p15;
	mul.wide.u32 	%rd257, %r1663, 4;
	add.s64 	%rd258, %rd42, %rd257;
	ld.global.u32 	%r1664, [%rd258];
	setp.eq.s32 	%p16, %r1664, %r217;
	@%p16 bra 	$L__BB0_299;
$L__BB0_298:
	mov.b32 	%r1665, 0;
	st.shared.u32 	[%r216], %r1665;
$L__BB0_299:
	add.s32 	%r4374, %r4374, %r5;
	setp.lt.u32 	%p17, %r4374, 2048;
	@%p17 bra 	$L__BB0_296;
	bra.uni 	$L__BB0_306;
$L__BB0_300:
	shl.b32 	%r1667, %r4371, 2;
	mov.u32 	%r1668, _ZZ40findCliqueGPUNew7Dis2LevelStealWorkBatchPjS_S_S_PyS_S_S_S_S_E5Res_H;
	add.s32 	%r207, %r1668, %r1667;
	ld.shared.u32 	%r208, [%r207];
	mov.b32 	%r4373, 0;
	mov.u32 	%r4372, %r132;
$L__BB0_301:
	shr.u32 	%r1669, %r4372, 1;
	add.s32 	%r1670, %r1669, %r4373;
	mul.wide.u32 	%rd259, %r1670, 4;
	add.s64 	%rd260, %rd42, %rd259;
	ld.global.u32 	%r1671, [%rd260];
	setp.lt.u32 	%p18, %r1671, %r208;
	selp.b32 	%r1672, %r1669, 0, %p18;
	add.s32 	%r4373, %r1672, %r4373;
	sub.s32 	%r4372, %r4372, %r1669;
	setp.gt.s32 	%p19, %r4372, 1;
	@%p19 bra 	$L__BB0_301;
	mul.wide.u32 	%rd261, %r4373, 4;
	add.s64 	%rd43, %rd42, %rd261;
	ld.global.u32 	%r1673, [%rd43];
	setp.lt.u32 	%p20, %r1673, %r208;
	selp.u32 	%r213, 1, 0, %p20;
	add.s32 	%r1674, %r4373, %r213;
	setp.ge.s32 	%p21, %r1674, %r132;
	@%p21 bra 	$L__BB0_304;
	mul.wide.u32 	%rd262, %r213, 4;
	add.s64 	%rd263, %rd43, %rd262;
	ld.global.u32 	%r1675, [%rd263];
	setp.eq.s32 	%p22, %r1675, %r208;
	@%p22 bra 	$L__BB0_305;
$L__BB0_304:
	mov.b32 	%r1676, 0;
	st.shared.u32 	[%r207], %r1676;
$L__BB0_305:
	add.s32 	%r4371, %r4371, %r5;
	setp.lt.u32 	%p23, %r4371, 2048;
	@%p23 bra 	$L__BB0_300;
$L__BB0_306:
	@%p5 bra 	$L__BB0_325;
	mov.b32 	%r4375, 0;
$L__BB0_308:
	shl.b32 	%r1678, %r4375, 2;
	mov.u32 	%r1679, _ZZ40findCliqueGPUNew7Dis2LevelStealWorkBatchPjS_S_S_PyS_S_S_S_S_E5Res_H;
	add.s32 	%r220, %r1679, %r1678;
	ld.shared.u32 	%r221, [%r220];
	setp.eq.s32 	%p25, %r221, 0;
	@%p25 bra 	$L__BB0_310;
	ld.shared.u32 	%r1680, [%r197];
	add.s32 	%r1681, %r1680, 1;
	st.shared.u32 	[%r197], %r1681;
	mul.wide.u32 	%rd264, %r1681, 4;
	add.s64 	%rd265, %rd41, %rd264;
	st.global.u32 	[%rd265], %r221;
$L__BB0_310:
	ld.shared.u32 	%r222, [%r220+4];
	setp.eq.s32 	%p26, %r222, 0;
	@%p26 bra 	$L__BB0_312;
	ld.shared.u32 	%r1682, [%r197];
	add.s32 	%r1683, %r1682, 1;
	st.shared.u32 	[%r197], %r1683;
	mul.wide.u32 	%rd266, %r1683, 4;
	add.s64 	%rd267, %rd41, %rd266;
	st.global.u32 	[%rd267], %r222;
$L__BB0_312:
	ld.shared.u32 	%r223, [%r220+8];
	setp.eq.s32 	%p27, %r223, 0;
	@%p27 bra 	$L__BB0_314;
	ld.shared.u32 	%r1684, [%r197];
	add.s32 	%r1685, %r1684, 1;
	st.shared.u32 	[%r197], %r1685;
	mul.wide.u32 	%rd268, %r1685, 4;
	add.s64 	%rd269, %rd41, %rd268;
	st.global.u32 	[%rd269], %r223;
$L__BB0_314:
	ld.shared.u32 	%r224, [%r220+12];
	setp.eq.s32 	%p28, %r224, 0;
	@%p28 bra 	$L__BB0_316;
	ld.shared.u32 	%r1686, [%r197];
	add.s32 	%r1687, %r1686, 1;
	st.shared.u32 	[%r197], %r1687;
	mul.wide.u32 	%rd270, %r1687, 4;
	add.s64 	%rd271, %rd41, %rd270;
	st.global.u32 	[%rd271], %r224;
$L__BB0_316:
	ld.shared.u32 	%r225, [%r220+16];
	setp.eq.s32 	%p29, %r225, 0;
	@%p29 bra 	$L__BB0_318;
	ld.shared.u32 	%r1688, [%r197];
	add.s32 	%r1689, %r1688, 1;
	st.shared.u32 	[%r197], %r1689;
	mul.wide.u32 	%rd272, %r1689, 4;
	add.s64 	%rd273, %rd41, %rd272;
	st.global.u32 	[%rd273], %r225;
$L__BB0_318:
	ld.shared.u32 	%r226, [%r220+20];
	setp.eq.s32 	%p30, %r226, 0;
	@%p30 bra 	$L__BB0_320;
	ld.shared.u32 	%r1690, [%r197];
	add.s32 	%r1691, %r1690, 1;
	st.shared.u32 	[%r197], %r1691;
	mul.wide.u32 	%rd274, %r1691, 4;
	add.s64 	%rd275, %rd41, %rd274;
	st.global.u32 	[%rd275], %r226;
$L__BB0_320:
	ld.shared.u32 	%r227, [%r220+24];
	setp.eq.s32 	%p31, %r227, 0;
	@%p31 bra 	$L__BB0_322;
	ld.shared.u32 	%r1692, [%r197];
	add.s32 	%r1693, %r1692, 1;
	st.shared.u32 	[%r197], %r1693;
	mul.wide.u32 	%rd276, %r1693, 4;
	add.s64 	%rd277, %rd41, %rd276;
	st.global.u32 	[%rd277], %r227;
$L__BB0_322:
	ld.shared.u32 	%r228, [%r220+28];
	setp.eq.s32 	%p32, %r228, 0;
	@%p32 bra 	$L__BB0_324;
	ld.shared.u32 	%r1694, [%r197];
	add.s32 	%r1695, %r1694, 1;
	st.shared.u32 	[%r197], %r1695;
	mul.wide.u32 	%rd278, %r1695, 4;
	add.s64 	%rd279, %rd41, %rd278;
	st.global.u32 	[%rd279], %r228;
$L__BB0_324:
	add.s32 	%r4375, %r4375, 8;
	setp.ne.s32 	%p33, %r4375, 2048;
	@%p33 bra 	$L__BB0_308;
$L__BB0_325:
	add.s32 	%r4368, %r4368, 1;
	setp.ne.s32 	%p34, %r4368, %r198;
	@%p34 bra 	$L__BB0_288;
$L__BB0_326:
	setp.ge.u32 	%p35, %r3, %r196;
	@%p35 bra 	$L__BB0_329;
	ld.global.u32 	%r1696, [%rd34];
	mul.wide.u32 	%rd280, %r1696, 4;
	add.s64 	%rd281, %rd8, %rd280;
	ld.global.u32 	%r1697, [%rd281];
	and.b32  	%r1698, %r133, -2048;
	add.s32 	%r231, %r1698, %r1697;
	mov.u32 	%r4376, %r3;
$L__BB0_328:
	add.s32 	%r1699, %r4376, %r231;
	mul.wide.u32 	%rd282, %r1699, 4;
	add.s64 	%rd283, %rd6, %rd282;
	ld.global.u32 	%r1700, [%rd283];
	shl.b32 	%r1701, %r4376, 2;
	mov.u32 	%r1702, _ZZ40findCliqueGPUNew7Dis2LevelStealWorkBatchPjS_S_S_PyS_S_S_S_S_E5Res_H;
	add.s32 	%r1703, %r1702, %r1701;
	st.shared.u32 	[%r1703], %r1700;
	add.s32 	%r4376, %r4376, 32;
	setp.lt.u32 	%p36, %r4376, %r196;
	@%p36 bra 	$L__BB0_328;
$L__BB0_329:
	ld.global.u32 	%r1704, [%rd33];
	mul.wide.u32 	%rd284, %r1704, 4;
	add.s64 	%rd285, %rd8, %rd284;
	ld.global.u32 	%rd44, [%rd285];
	@%p35 bra 	$L__BB0_338;
	shl.b64 	%rd286, %rd44, 2;
	add.s64 	%rd45, %rd6, %rd286;
	mov.u32 	%r4377, %r3;
$L__BB0_331:
	setp.lt.s32 	%p38, %r132, 2;
	shl.b32 	%r1706, %r4377, 2;
	mov.u32 	%r1707, _ZZ40findCliqueGPUNew7Dis2LevelStealWorkBatchPjS_S_S_PyS_S_S_S_S_E5Res_H;
	add.s32 	%r235, %r1707, %r1706;
	ld.shared.u32 	%r236, [%r235];
	mov.b32 	%r4380, 0;
	@%p38 bra 	$L__BB0_334;
	mov.b32 	%r4380, 0;
	mov.u32 	%r4378, %r132;
$L__BB0_333:
	shr.u32 	%r1709, %r4378, 1;
	add.s32 	%r1710, %r1709, %r4380;
	mul.wide.u32 	%rd287, %r1710, 4;
	add.s64 	%rd288, %rd45, %rd287;
	ld.global.u32 	%r1711, [%rd288];
	setp.lt.u32 	%p39, %r1711, %r236;
	selp.b32 	%r1712, %r1709, 0, %p39;
	add.s32 	%r4380, %r1712, %r4380;
	sub.s32 	%r4378, %r4378, %r1709;
	setp.gt.s32 	%p40, %r4378, 1;
	@%p40 bra 	$L__BB0_333;
$L__BB0_334:
	mul.wide.u32 	%rd289, %r4380, 4;
	add.s64 	%rd290, %rd45, %rd289;
	ld.global.u32 	%r1713, [%rd290];
	setp.lt.u32 	%p41, %r1713, %r236;
	selp.u32 	%r1714, 1, 0, %p41;
	add.s32 	%r242, %r4380, %r1714;
	setp.ge.s32 	%p42, %r242, %r132;
	@%p42 bra 	$L__BB0_336;
	mul.wide.u32 	%rd291, %r242, 4;
	add.s64 	%rd292, %rd45, %rd291;
	ld.global.u32 	%r1715, [%rd292];
	setp.eq.s32 	%p43, %r1715, %r236;
	@%p43 bra 	$L__BB0_337;
$L__BB0_336:
	mov.b32 	%r1716, 0;
	st.shared.u32 	[%r235], %r1716;
$L__BB0_337:
	add.s32 	%r4377, %r4377, %r5;
	setp.lt.u32 	%p44, %r4377, %r196;
	@%p44 bra 	$L__BB0_331;
$L__BB0_338:
	setp.ne.s32 	%p45, %r2, 32;
	setp.eq.s32 	%p46, %r196, 0;
	or.pred  	%p47, %p45, %p46;
	@%p47 bra 	$L__BB0_379;
	ld.shared.u32 	%r1718, [_ZZ40findCliqueGPUNew7Dis2LevelStealWorkBatchPjS_S_S_PyS_S_S_S_S_E5level];
	mul.wide.s32 	%rd293, %r1718, 320000;
	add.s64 	%rd46, %rd13, %rd293;
	shl.b32 	%r1719, %r1718, 9;
	mov.u32 	%r1720, _ZZ40findCliqueGPUNew7Dis2LevelStealWorkBatchPjS_S_S_PyS_S_S_S_S_E5Num_H;
	add.s32 	%r244, %r1720, %r1719;
	add.s32 	%r1721, %r196, -1;
	and.b32  	%r245, %r133, 7;
	setp.lt.u32 	%p48, %r1721, 7;
	mov.b32 	%r4392, 0;
	@%p48 bra 	$L__BB0_358;
	and.b32  	%r4392, %r133, 2040;
	mov.b32 	%r4381, 0;
$L__BB0_341:
	.pragma "nounroll";
	shl.b32 	%r1723, %r4381, 2;
	mov.u32 	%r1724, _ZZ40findCliqueGPUNew7Dis2LevelStealWorkBatchPjS_S_S_PyS_S_S_S_S_E5Res_H;
	add.s32 	%r248, %r1724, %r1723;
	ld.shared.u32 	%r249, [%r248];
	setp.eq.s32 	%p49, %r249, 0;
	@%p49 bra 	$L__BB0_343;
	ld.shared.u32 	%r1725, [%r244];
	add.s32 	%r1726, %r1725, 1;
	st.shared.u32 	[%r244], %r1726;
	mul.wide.u32 	%rd294, %r1726, 4;
	add.s64 	%rd295, %rd46, %rd294;
	st.global.u32 	[%rd295], %r249;
$L__BB0_343:
	ld.shared.u32 	%r250, [%r248+4];
	setp.eq.s32 	%p50, %r250, 0;
	@%p50 bra 	$L__BB0_345;
	ld.shared.u32 	%r1727, [%r244];
	add.s32 	%r1728, %r1727, 1;
	st.shared.u32 	[%r244], %r1728;
	mul.wide.u32 	%rd296, %r1728, 4;
	add.s64 	%rd297, %rd46, %rd296;
	st.global.u32 	[%rd297], %r250;
$L__BB0_345:
	ld.shared.u32 	%r251, [%r248+8];
	setp.eq.s32 	%p51, %r251, 0;
	@%p51 bra 	$L__BB0_347;
	ld.shared.u32 	%r1729, [%r244];
	add.s32 	%r1730, %r1729, 1;
	st.shared.u32 	[%r244], %r1730;
	mul.wide.u32 	%rd298, %r1730, 4;
	add.s64 	%rd299, %rd46, %rd298;
	st.global.u32 	[%rd299], %r251;
$L__BB0_347:
	ld.shared.u32 	%r252, [%r248+12];
	setp.eq.s32 	%p52, %r252, 0;
	@%p52 bra 	$L__BB0_349;
	ld.shared.u32 	%r1731, [%r244];
	add.s32 	%r1732, %r1731, 1;
	st.shared.u32 	[%r244], %r1732;
	mul.wide.u32 	%rd300, %r1732, 4;
	add.s64 	%rd301, %rd46, %rd300;
	st.global.u32 	[%rd301], %r252;
$L__BB0_349:
	ld.shared.u32 	%r253, [%r248+16];
	setp.eq.s32 	%p53, %r253, 0;
	@%p53 bra 	$L__BB0_351;
	ld.shared.u32 	%r1733, [%r244];
	add.s32 	%r1734, %r1733, 1;
	st.shared.u32 	[%r244], %r1734;
	mul.wide.u32 	%rd302, %r1734, 4;
	add.s64 	%rd303, %rd46, %rd302;
	st.global.u32 	[%rd303], %r253;
$L__BB0_351:
	ld.shared.u32 	%r254, [%r248+20];
	setp.eq.s32 	%p54, %r254, 0;
	@%p54 bra 	$L__BB0_353;
	ld.shared.u32 	%r1735, [%r244];
	add.s32 	%r1736, %r1735, 1;
	st.shared.u32 	[%r244], %r1736;
	mul.wide.u32 	%rd304, %r1736, 4;
	add.s64 	%rd305, %rd46, %rd304;
	st.global.u32 	[%rd305], %r254;
$L__BB0_353:
	ld.shared.u32 	%r255, [%r248+24];
	setp.eq.s32 	%p55, %r255, 0;
	@%p55 bra 	$L__BB0_355;
	ld.shared.u32 	%r1737, [%r244];
	add.s32 	%r1738, %r1737, 1;
	st.shared.u32 	[%r244], %r1738;
	mul.wide.u32 	%rd306, %r1738, 4;
	add.s64 	%rd307, %rd46, %rd306;
	st.global.u32 	[%rd307], %r255;
$L__BB0_355:
	ld.shared.u32 	%r256, [%r248+28];
	setp.eq.s32 	%p56, %r256, 0;
	@%p56 bra 	$L__BB0_357;
	ld.shared.u32 	%r1739, [%r244];
	add.s32 	%r1740, %r1739, 1;
	st.shared.u32 	[%r244], %r1740;
	mul.wide.u32 	%rd308, %r1740, 4;
	add.s64 	%rd309, %rd46, %rd308;
	st.global.u32 	[%rd309], %r256;
$L__BB0_357:
	add.s32 	%r4381, %r4381, 8;
	setp.eq.s32 	%p57, %r4381, %r4392;
	@%p57 bra 	$L__BB0_358;
	bra.uni 	$L__BB0_341;
$L__BB0_358:
	setp.eq.s32 	%p58, %r245, 0;
	@%p58 bra 	$L__BB0_379;
	and.b32  	%r304, %r133, 3;
	setp.lt.u32 	%p59, %r245, 4;
	@%p59 bra 	$L__BB0_369;
	shl.b32 	%r1741, %r4392, 2;
	mov.u32 	%r1742, _ZZ40findCliqueGPUNew7Dis2LevelStealWorkBatchPjS_S_S_PyS_S_S_S_S_E5Res_H;
	add.s32 	%r305, %r1742, %r1741;
	ld.shared.u32 	%r306, [%r305];
	setp.eq.s32 	%p60, %r306, 0;
	@%p60 bra 	$L__BB0_362;
	ld.shared.u32 	%r1743, [%r244];
	add.s32 	%r1744, %r1743, 1;
	st.shared.u32 	[%r244], %r1744;
	mul.wide.u32 	%rd310, %r1744, 4;
	add.s64 	%rd311, %rd46, %rd310;
	st.global.u32 	[%rd311], %r306;
$L__BB0_362:
	ld.shared.u32 	%r307, [%r305+4];
	setp.eq.s32 	%p61, %r307, 0;
	@%p61 bra 	$L__BB0_364;
	ld.shared.u32 	%r1745, [%r244];
	add.s32 	%r1746, %r1745, 1;
	st.shared.u32 	[%r244], %r1746;
	mul.wide.u32 	%rd312, %r1746, 4;
	add.s64 	%rd313, %rd46, %rd312;
	st.global.u32 	[%rd313], %r307;
$L__BB0_364:
	ld.shared.u32 	%r308, [%r305+8];
	setp.eq.s32 	%p62, %r308, 0;
	@%p62 bra 	$L__BB0_366;
	ld.shared.u32 	%r1747, [%r244];
	add.s32 	%r1748, %r1747, 1;
	st.shared.u32 	[%r244], %r1748;
	mul.wide.u32 	%rd314, %r1748, 4;
	add.s64 	%rd315, %rd46, %rd314;
	st.global.u32 	[%rd315], %r308;
$L__BB0_366:
	ld.shared.u32 	%r309, [%r305+12];
	setp.eq.s32 	%p63, %r309, 0;
	@%p63 bra 	$L__BB0_368;
	ld.shared.u32 	%r1749, [%r244];
	add.s32 	%r1750, %r1749, 1;
	st.shared.u32 	[%r244], %r1750;
	mul.wide.u32 	%rd316, %r1750, 4;
	add.s64 	%rd317, %rd46, %rd316;
	st.global.u32 	[%rd317], %r309;
$L__BB0_368:
	add.s32 	%r4392, %r4392, 4;
$L__BB0_369:
	setp.eq.s32 	%p64, %r304, 0;
	@%p64 bra 	$L__BB0_379;
	setp.eq.s32 	%p65, %r304, 1;
	@%p65 bra 	$L__BB0_376;
	shl.b32 	%r1751, %r4392, 2;
	mov.u32 	%r1752, _ZZ40findCliqueGPUNew7Dis2LevelStealWorkBatchPjS_S_S_PyS_S_S_S_S_E5Res_H;
	add.s32 	%r312, %r1752, %r1751;
	ld.shared.u32 	%r313, [%r312];
	setp.eq.s32 	%p66, %r313, 0;
	@%p66 bra 	$L__BB0_373;
	ld.shared.u32 	%r1753, [%r244];
	add.s32 	%r1754, %r1753, 1;
	st.shared.u32 	[%r244], %r1754;
	mul.wide.u32 	%rd318, %r1754, 4;
	add.s64 	%rd319, %rd46, %rd318;
	st.global.u32 	[%rd319], %r313;
$L__BB0_373:
	ld.shared.u32 	%r314, [%r312+4];
	setp.eq.s32 	%p67, %r314, 0;
	@%p67 bra 	$L__BB0_375;
	ld.shared.u32 	%r1755, [%r244];
	add.s32 	%r1756, %r1755, 1;
	st.shared.u32 	[%r244], %r1756;
	mul.wide.u32 	%rd320, %r1756, 4;
	add.s64 	%rd321, %rd46, %rd320;
	st.global.u32 	[%rd321], %r314;
$L__BB0_375:
	add.s32 	%r4392, %r4392, 2;
$L__BB0_376:
	and.b32  	%r1757, %r133, 1;
	setp.eq.b32 	%p68, %r1757, 1;
	not.pred 	%p69, %p68;
	@%p69 bra 	$L__BB0_379;
	shl.b32 	%r1758, %r4392, 2;
	mov.u32 	%r1759, _ZZ40findCliqueGPUNew7Dis2LevelStealWorkBatchPjS_S_S_PyS_S_S_S_S_E5Res_H;
	add.s32 	%r1760, %r1759, %r1758;
	ld.shared.u32 	%r317, [%r1760];
	setp.eq.s32 	%p70, %r317, 0;
	@%p70 bra 	$L__BB0_379;
	ld.shared.u32 	%r1761, [%r244];
	add.s32 	%r1762, %r1761, 1;
	st.shared.u32 	[%r244], %r1762;
	mul.wide.u32 	%rd322, %r1762, 4;
	add.s64 	%rd323, %rd46, %rd322;
	st.global.u32 	[%rd323], %r317;
$L__BB0_379:
	setp.ne.s32 	%p262, %r2, 0;
	bar.sync 	0;
	@%p262 bra 	$L__BB0_383;
	ld.shared.u32 	%r318, [_ZZ40findCliqueGPUNew7Dis2LevelStealWorkBatchPjS_S_S_PyS_S_S_S_S_E5level];
	shl.b32 	%r2166, %r318, 9;
	mov.u32 	%r2167, _ZZ40findCliqueGPUNew7Dis2LevelStealWorkBatchPjS_S_S_PyS_S_S_S_S_E5Num_L;
	add.s32 	%r2168, %r2167, %r2166;
	ld.shared.u32 	%r2169, [%r2168];
	ld.global.u32 	%r2170, [%rd3];
	setp.lt.u32 	%p263, %r2169, %r2170;
	@%p263 bra 	$L__BB0_383;
	mov.u32 	%r2172, _ZZ40findCliqueGPUNew7Dis2LevelStealWorkBatchPjS_S_S_PyS_S_S_S_S_E5Num_H;
	add.s32 	%r2173, %r2172, %r2166;
	ld.shared.u32 	%r2174, [%r2173];
	ld.global.u32 	%r2175, [%rd2];
	sub.s32 	%r2176, %r2175, %r318;
	add.s32 	%r2177, %r2176, -2;
	setp.lt.u32 	%p264, %r2174, %r2177;
	@%p264 bra 	$L__BB0_383;
	add.s32 	%r2178, %r318, 1;
	st.shared.u32 	[_ZZ40findCliqueGPUNew7Dis2LevelStealWorkBatchPjS_S_S_PyS_S_S_S_S_E5level], %r2178;
	ld.shared.u32 	%r2179, [_ZZ40findCliqueGPUNew7Dis2LevelStealWorkBatchPjS_S_S_PyS_S_S_S_S_E3top];
	add.s32 	%r2180, %r2179, 1;
	st.shared.u32 	[_ZZ40findCliqueGPUNew7Dis2LevelStealWorkBatchPjS_S_S_PyS_S_S_S_S_E3top], %r2180;
$L__BB0_383:
	bar.sync 	0;
	ld.shared.u32 	%r2181, [_ZZ40findCliqueGPUNew7Dis2LevelStealWorkBatchPjS_S_S_PyS_S_S_S_S_E3top];
	setp.eq.s32 	%p265, %r2181, 0;
	@%p265 bra 	$L__BB0_894;
$L__BB0_384:
	setp.ne.s32 	%p266, %r2, 0;
	bar.sync 	0;
	ld.shared.u32 	%r2182, [_ZZ40findCliqueGPUNew7Dis2LevelStealWorkBatchPjS_S_S_PyS_S_S_S_S_E5level];
	mul.wide.s32 	%rd588, %r2182, 12;
	add.s64 	%rd589, %rd15, %rd588;
	ld.global.u32 	%r319, [%rd589];
	bar.sync 	0;
	@%p266 bra 	$L__BB0_391;
	setp.eq.s32 	%p267, %r319, 0;
	ld.shared.u32 	%r320, [_ZZ40findCliqueGPUNew7Dis2LevelStealWorkBatchPjS_S_S_PyS_S_S_S_S_E5level];
	@%p267 bra 	$L__BB0_387;
	mul.wide.s32 	%rd590, %r320, 12;
	add.s64 	%rd591, %rd15, %rd590;
	ld.global.u32 	%r4394, [%rd591+4];
	bra.uni 	$L__BB0_388;
$L__BB0_387:
	shl.b32 	%r2183, %r320, 9;
	mov.u32 	%r2184, _ZZ40findCliqueGPUNew7Dis2LevelStealWorkBatchPjS_S_S_PyS_S_S_S_S_E5Num_H;
	add.s32 	%r2185, %r2184, %r2183;
	ld.shared.u32 	%r2186, [_ZZ40findCliqueGPUNew7Dis2LevelStealWorkBatchPjS_S_S_PyS_S_S_S_S_E6next_k];
	shl.b32 	%r2187, %r2186, 2;
	add.s32 	%r2188, %r2185, %r2187;
	ld.shared.u32 	%r2189, [%r2188+-512];
	mul.wide.s32 	%rd592, %r320, 400000;
	add.s64 	%rd593, %rd14, %rd592;
	st.global.u32 	[%rd593], %r2189;
	mul.wide.s32 	%rd594, %r320, 320000;
	add.s64 	%rd595, %rd13, %rd594;
	st.global.u32 	[%rd595], %r2189;
	shr.s32 	%r2190, %r2189, 31;
	shr.u32 	%r2191, %r2190, 25;
	add.s32 	%r2192, %r2189, %r2191;
	shr.s32 	%r4394, %r2192, 7;
	mul.wide.s32 	%rd596, %r320, 12;
	add.s64 	%rd597, %rd15, %rd596;
	st.global.u32 	[%rd597+4], %r4394;
$L__BB0_388:
	setp.lt.u32 	%p268, %r319, %r4394;
	mov.b32 	%r4395, 128;
	@%p268 bra 	$L__BB0_390;
	mul.wide.s32 	%rd598, %r320, 320000;
	add.s64 	%rd599, %rd13, %rd598;
	ld.global.u32 	%r2194, [%rd599];
	shl.b32 	%r2195, %r4394, 7;
	sub.s32 	%r4395, %r2194, %r2195;
$L__BB0_390:
	st.shared.u32 	[_ZZ40findCliqueGPUNew7Dis2LevelStealWorkBatchPjS_S_S_PyS_S_S_S_S_E10batch_size], %r4395;
$L__BB0_391:
	bar.sync 	0;
	ld.shared.u32 	%r326, [_ZZ40findCliqueGPUNew7Dis2LevelStealWorkBatchPjS_S_S_PyS_S_S_S_S_E10batch_size];
	setp.ge.u32 	%p269, %r2, %r326;
	@%p269 bra 	$L__BB0_394;
	ld.shared.u32 	%r2196, [_ZZ40findCliqueGPUNew7Dis2LevelStealWorkBatchPjS_S_S_PyS_S_S_S_S_E5level];
	mul.wide.s32 	%rd600, %r2196, 320000;
	add.s64 	%rd47, %rd13, %rd600;
	add.s64 	%rd601, %rd16, %rd600;
	mul.wide.s32 	%rd602, %r2196, 12;
	add.s64 	%rd603, %rd15, %rd602;
	ld.global.u32 	%r2197, [%rd603+-4];
	mul.wide.u32 	%rd604, %r2197, 4;
	add.s64 	%rd605, %rd601, %rd604;
	ld.global.u32 	%r2198, [%rd605+-320000];
	shl.b32 	%r2199, %r319, 7;
	add.s32 	%r2200, %r2199, %r2198;
	add.s32 	%r327, %r2200, 1;
	mov.u32 	%r4396, %r2;
$L__BB0_393:
	add.s32 	%r2201, %r4396, %r327;
	mul.wide.u32 	%rd606, %r2201, 4;
	add.s64 	%rd607, %rd47, %rd606;
	ld.global.u32 	%r2202, [%rd607+-320000];
	add.s32 	%r2203, %r2202, -1;
	mul.wide.u32 	%rd608, %r2202, 4;
	add.s64 	%rd609, %rd5, %rd608;
	ld.global.u32 	%r2204, [%rd609];
	shl.b32 	%r2205, %r4396, 2;
	mov.u32 	%r2206, _ZZ40findCliqueGPUNew7Dis2LevelStealWorkBatchPjS_S_S_PyS_S_S_S_S_E5end_L;
	add.s32 	%r2207, %r2206, %r2205;
	st.shared.u32 	[%r2207], %r2204;
	mul.wide.u32 	%rd610, %r2203, 4;
	add.s64 	%rd611, %rd5, %rd610;
	ld.global.u32 	%r2208, [%rd611];
	mov.u32 	%r2209, _ZZ40findCliqueGPUNew7Dis2LevelStealWorkBatchPjS_S_S_PyS_S_S_S_S_E7begin_L;
	add.s32 	%r2210, %r2209, %r2205;
	st.shared.u32 	[%r2210], %r2208;
	add.s64 	%rd612, %rd8, %rd608;
	ld.global.u32 	%r2211, [%rd612];
	mov.u32 	%r2212, _ZZ40findCliqueGPUNew7Dis2LevelStealWorkBatchPjS_S_S_PyS_S_S_S_S_E5end_H;
	add.s32 	%r2213, %r2212, %r2205;
	st.shared.u32 	[%r2213], %r2211;
	add.s64 	%rd613, %rd8, %rd610;
	ld.global.u32 	%r2214, [%rd613];
	mov.u32 	%r2215, _ZZ40findCliqueGPUNew7Dis2LevelStealWorkBatchPjS_S_S_PyS_S_S_S_S_E7begin_H;
	add.s32 	%r2216, %r2215, %r2205;
	st.shared.u32 	[%r2216], %r2214;
	add.s32 	%r4396, %r4396, 64;
	setp.lt.u32 	%p270, %r4396, %r326;
	@%p270 bra 	$L__BB0_393;
$L__BB0_394:
	setp.gt.u32 	%p271, %r2, 31;
	bar.sync 	0;
	@%p271 bra 	$L__BB0_611;
	ld.shared.u32 	%r2548, [_ZZ40findCliqueGPUNew7Dis2LevelStealWorkBatchPjS_S_S_PyS_S_S_S_S_E5level];
	mul.wide.s32 	%rd776, %r2548, 12;
	add.s64 	%rd777, %rd15, %rd776;
	ld.global.u32 	%r2549, [%rd777+-4];
	mul.wide.s32 	%rd778, %r2548, 400000;
	add.s64 	%rd48, %rd17, %rd778;
	mul.wide.u32 	%rd779, %r2549, 4;
	add.s64 	%rd780, %rd48, %rd779;
	ld.global.u32 	%r2550, [%rd780+-400000];
	add.s64 	%rd49, %rd14, %rd778;
	add.s32 	%r2551, %r2550, 1;
	cvt.u64.u32 	%rd50, %r2551;
	shl.b32 	%r2552, %r2548, 9;
	mov.u32 	%r2553, _ZZ40findCliqueGPUNew7Dis2LevelStealWorkBatchPjS_S_S_PyS_S_S_S_S_E5Num_L;
	add.s32 	%r330, %r2553, %r2552;
	shl.b32 	%r2554, %r2549, 2;
	add.s32 	%r2555, %r330, %r2554;
	ld.shared.u32 	%r331, [%r2555+-512];
	ld.shared.u32 	%r332, [_ZZ40findCliqueGPUNew7Dis2LevelStealWorkBatchPjS_S_S_PyS_S_S_S_S_E10batch_size];
	setp.ge.u32 	%p429, %r2, %r332;
	@%p429 bra 	$L__BB0_407;
	max.u32 	%r2556, %r332, %r6;
	not.b32 	%r2557, %r2;
	add.s32 	%r333, %r2556, %r2557;
	shr.u32 	%r2558, %r333, 5;
	add.s32 	%r334, %r2558, 1;
	and.b32  	%r335, %r334, 7;
	setp.lt.u32 	%p430, %r333, 224;
	mov.u32 	%r4399, %r2;
	@%p430 bra 	$L__BB0_399;
	and.b32  	%r336, %r334, 268435448;
	mov.b32 	%r4398, 0;
	mov.u32 	%r4399, %r2;
$L__BB0_398:
	.pragma "nounroll";
	mul.lo.s32 	%r2560, %r4399, %r331;
	mul.wide.u32 	%rd781, %r4399, 4;
	add.s64 	%rd782, %rd48, %rd781;
	st.global.u32 	[%rd782], %r2560;
	shl.b32 	%r2561, %r331, 5;
	add.s32 	%r2562, %r2560, %r2561;
	st.global.u32 	[%rd782+128], %r2562;
	shl.b32 	%r2563, %r331, 6;
	add.s32 	%r2564, %r2563, %r2560;
	st.global.u32 	[%rd782+256], %r2564;
	add.s32 	%r2565, %r2564, %r2561;
	st.global.u32 	[%rd782+384], %r2565;
	shl.b32 	%r2566, %r331, 7;
	add.s32 	%r2567, %r2566, %r2560;
	st.global.u32 	[%rd782+512], %r2567;
	add.s32 	%r2568, %r2567, %r2561;
	st.global.u32 	[%rd782+640], %r2568;
	add.s32 	%r2569, %r2563, %r2567;
	st.global.u32 	[%rd782+768], %r2569;
	add.s32 	%r2570, %r2569, %r2561;
	st.global.u32 	[%rd782+896], %r2570;
	add.s32 	%r4399, %r4399, 256;
	add.s32 	%r4398, %r4398, 8;
	setp.ne.s32 	%p431, %r4398, %r336;
	@%p431 bra 	$L__BB0_398;
$L__BB0_399:
	setp.eq.s32 	%p432, %r335, 0;
	@%p432 bra 	$L__BB0_407;
	setp.lt.u32 	%p433, %r335, 4;
	@%p433 bra 	$L__BB0_402;
	mul.lo.s32 	%r2571, %r4399, %r331;
	mul.wide.u32 	%rd783, %r4399, 4;
	add.s64 	%rd784, %rd48, %rd783;
	st.global.u32 	[%rd784], %r2571;
	shl.b32 	%r2572, %r331, 5;
	add.s32 	%r2573, %r2571, %r2572;
	st.global.u32 	[%rd784+128], %r2573;
	shl.b32 	%r2574, %r331, 6;
	add.s32 	%r2575, %r2574, %r2571;
	st.global.u32 	[%rd784+256], %r2575;
	add.s32 	%r2576, %r2575, %r2572;
	st.global.u32 	[%rd784+384], %r2576;
	add.s32 	%r4399, %r4399, 128;
$L__BB0_402:
	and.b32  	%r2577, %r334, 3;
	setp.eq.s32 	%p434, %r2577, 0;
	@%p434 bra 	$L__BB0_407;
	setp.eq.s32 	%p435, %r2577, 1;
	@%p435 bra 	$L__BB0_405;
	mul.lo.s32 	%r2578, %r4399, %r331;
	mul.wide.u32 	%rd785, %r4399, 4;
	add.s64 	%rd786, %rd48, %rd785;
	st.global.u32 	[%rd786], %r2578;
	shl.b32 	%r2579, %r331, 5;
	add.s32 	%r2580, %r2578, %r2579;
	st.global.u32 	[%rd786+128], %r2580;
	add.s32 	%r4399, %r4399, 64;
$L__BB0_405:
	and.b32  	%r2581, %r333, 32;
	setp.ne.s32 	%p436, %r2581, 0;
	@%p436 bra 	$L__BB0_407;
	mul.lo.s32 	%r2582, %r4399, %r331;
	mul.wide.u32 	%rd787, %r4399, 4;
	add.s64 	%rd788, %rd48, %rd787;
	st.global.u32 	[%rd788], %r2582;
$L__BB0_407:
	shl.b64 	%rd789, %rd50, 2;
	add.s64 	%rd51, %rd49, %rd789;
	mul.lo.s32 	%r346, %r332, %r331;
	setp.lt.u32 	%p437, %r346, 4096;
	@%p437 bra 	$L__BB0_417;
	setp.eq.s32 	%p438, %r332, 0;
	@%p438 bra 	$L__BB0_834;
	shr.u32 	%r347, %r331, 12;
	and.b32  	%r348, %r331, 4095;
	and.b32  	%r349, %r331, -4096;
	and.b32  	%r350, %r331, 3;
	and.b32  	%r351, %r331, 4092;
	mov.b32 	%r4420, 0;
$L__BB0_410:
	shl.b32 	%r2584, %r4420, 2;
	mov.u32 	%r2585, _ZZ40findCliqueGPUNew7Dis2LevelStealWorkBatchPjS_S_S_PyS_S_S_S_S_E5end_L;
	add.s32 	%r2586, %r2585, %r2584;
	ld.shared.u32 	%r2587, [%r2586];
	mov.u32 	%r2588, _ZZ40findCliqueGPUNew7Dis2LevelStealWorkBatchPjS_S_S_PyS_S_S_S_S_E7begin_L;
	add.s32 	%r2589, %r2588, %r2584;
	ld.shared.u32 	%r406, [%r2589];
	sub.s32 	%r407, %r2587, %r406;
	setp.ge.u32 	%p439, %r331, %r407;
	@%p439 bra 	$L__BB0_523;
	setp.ne.s32 	%p495, %r2, 0;
	add.s32 	%r408, %r330, %r2584;
	@%p495 bra 	$L__BB0_413;
	mov.b32 	%r2721, 0;
	st.shared.u32 	[%r408], %r2721;
$L__BB0_413:
	setp.lt.u32 	%p496, %r331, 4096;
	mul.wide.u32 	%rd858, %r406, 4;
	add.s64 	%rd52, %rd4, %rd858;
	@%p496 bra 	$L__BB0_486;
	mul.lo.s32 	%r409, %r4420, %r331;
	mov.b32 	%r4421, 0;
$L__BB0_415:
	shl.b32 	%r411, %r4421, 12;
	mov.u32 	%r4422, %r2;
$L__BB0_416:
	add.s32 	%r2723, %r4422, %r411;
	mul.wide.u32 	%rd859, %r2723, 4;
	add.s64 	%rd860, %rd51, %rd859;
	ld.global.u32 	%r2724, [%rd860+-400000];
	shl.b32 	%r2725, %r4422, 2;
	mov.u32 	%r2726, _ZZ40findCliqueGPUNew7Dis2LevelStealWorkBatchPjS_S_S_PyS_S_S_S_S_E5Res_S;
	add.s32 	%r2727, %r2726, %r2725;
	st.shared.u32 	[%r2727], %r2724;
	ld.global.u32 	%r2728, [%rd860+-399872];
	st.shared.u32 	[%r2727+128], %r2728;
	ld.global.u32 	%r2729, [%rd860+-399744];
	st.shared.u32 	[%r2727+256], %r2729;
	ld.global.u32 	%r2730, [%rd860+-399616];
	st.shared.u32 	[%r2727+384], %r2730;
	add.s32 	%r413, %r4422, 128;
	setp.lt.u32 	%p497, %r4422, 3968;
	mov.u32 	%r4422, %r413;
	@%p497 bra 	$L__BB0_416;
	bra.uni 	$L__BB0_454;
$L__BB0_417:
	setp.eq.s32 	%p551, %r332, 0;
	@%p551 bra 	$L__BB0_423;
	mov.b32 	%r4402, 0;
$L__BB0_419:
	setp.ge.u32 	%p552, %r2, %r331;
	@%p552 bra 	$L__BB0_422;
	mul.lo.s32 	%r353, %r4402, %r331;
	mov.u32 	%r4403, %r2;
$L__BB0_421:
	mul.wide.u32 	%rd907, %r4403, 4;
	add.s64 	%rd908, %rd51, %rd907;
	ld.global.u32 	%r2825, [%rd908+-400000];
	add.s32 	%r2826, %r4403, %r353;
	shl.b32 	%r2827, %r2826, 2;
	mov.u32 	%r2828, _ZZ40findCliqueGPUNew7Dis2LevelStealWorkBatchPjS_S_S_PyS_S_S_S_S_E5Res_S;
	add.s32 	%r2829, %r2828, %r2827;
	st.shared.u32 	[%r2829], %r2825;
	add.s32 	%r4403, %r4403, 32;
	setp.lt.u32 	%p553, %r4403, %r331;
	@%p553 bra 	$L__BB0_421;
$L__BB0_422:
	add.s32 	%r4402, %r4402, 1;
	setp.ne.s32 	%p554, %r4402, %r332;
	@%p554 bra 	$L__BB0_419;
$L__BB0_423:
	setp.ge.u32 	%p555, %r2, %r346;
	mov.u32 	%r4404, %r2;
	@%p555 bra 	$L__BB0_424;
	bra.uni 	$L__BB0_448;
$L__BB0_424:
	setp.ge.u32 	%p563, %r2, %r332;
	@%p563 bra 	$L__BB0_834;
	add.s32 	%r357, %r331, -1;
	and.b32  	%r358, %r331, 3;
	and.b32  	%r359, %r331, -4;
	mov.u32 	%r4409, %r2;
$L__BB0_426:
	setp.eq.s32 	%p564, %r331, 0;
	mul.lo.s32 	%r376, %r4409, %r331;
	shl.b32 	%r2851, %r4409, 2;
	add.s32 	%r377, %r330, %r2851;
	mov.b32 	%r2852, 0;
	st.shared.u32 	[%r377], %r2852;
	@%p564 bra 	$L__BB0_447;
	setp.lt.u32 	%p565, %r357, 3;
	mov.b32 	%r4412, 0;
	mov.u32 	%r4417, %r4412;
	@%p565 bra 	$L__BB0_438;
	mov.b32 	%r4412, 0;
	mov.u32 	%r4411, %r4412;
$L__BB0_429:
	add.s32 	%r2855, %r4411, %r376;
	shl.b32 	%r2856, %r2855, 2;
	mov.u32 	%r2857, _ZZ40findCliqueGPUNew7Dis2LevelStealWorkBatchPjS_S_S_PyS_S_S_S_S_E5Res_S;
	add.s32 	%r380, %r2857, %r2856;
	ld.shared.u32 	%r381, [%r380];
	setp.eq.s32 	%p566, %r381, 0;
	@%p566 bra 	$L__BB0_431;
	add.s32 	%r4412, %r4412, 1;
	st.shared.u32 	[%r377], %r4412;
	add.s32 	%r2858, %r4412, %r376;
	mul.wide.u32 	%rd915, %r2858, 4;
	add.s64 	%rd916, %rd49, %rd915;
	st.global.u32 	[%rd916], %r381;
$L__BB0_431:
	ld.shared.u32 	%r384, [%r380+4];
	setp.eq.s32 	%p567, %r384, 0;
	@%p567 bra 	$L__BB0_433;
	add.s32 	%r4412, %r4412, 1;
	st.shared.u32 	[%r377], %r4412;
	add.s32 	%r2859, %r4412, %r376;
	mul.wide.u32 	%rd917, %r2859, 4;
	add.s64 	%rd918, %rd49, %rd917;
	st.global.u32 	[%rd918], %r384;
$L__BB0_433:
	ld.shared.u32 	%r387, [%r380+8];
	setp.eq.s32 	%p568, %r387, 0;
	@%p568 bra 	$L__BB0_435;
	add.s32 	%r4412, %r4412, 1;
	st.shared.u32 	[%r377], %r4412;
	add.s32 	%r2860, %r4412, %r376;
	mul.wide.u32 	%rd919, %r2860, 4;
	add.s64 	%rd920, %rd49, %rd919;
	st.global.u32 	[%rd920], %r387;
$L__BB0_435:
	ld.shared.u32 	%r390, [%r380+12];
	setp.eq.s32 	%p569, %r390, 0;
	@%p569 bra 	$L__BB0_437;
	add.s32 	%r4412, %r4412, 1;
	st.shared.u32 	[%r377], %r4412;
	add.s32 	%r2861, %r4412, %r376;
	mul.wide.u32 	%rd921, %r2861, 4;
	add.s64 	%rd922, %rd49, %rd921;
	st.global.u32 	[%rd922], %r390;
$L__BB0_437:
	add.s32 	%r4411, %r4411, 4;
	setp.ne.s32 	%p570, %r4411, %r359;
	mov.u32 	%r4417, %r359;
	@%p570 bra 	$L__BB0_429;
$L__BB0_438:
	setp.eq.s32 	%p571, %r358, 0;
	@%p571 bra 	$L__BB0_447;
	add.s32 	%r2862, %r4417, %r376;
	shl.b32 	%r2863, %r2862, 2;
	mov.u32 	%r2864, _ZZ40findCliqueGPUNew7Dis2LevelStealWorkBatchPjS_S_S_PyS_S_S_S_S_E5Res_S;
	add.s32 	%r396, %r2864, %r2863;
	ld.shared.u32 	%r397, [%r396];
	setp.eq.s32 	%p572, %r397, 0;
	@%p572 bra 	$L__BB0_441;
	add.s32 	%r4412, %r4412, 1;
	st.shared.u32 	[%r377], %r4412;
	add.s32 	%r2865, %r4412, %r376;
	mul.wide.u32 	%rd923, %r2865, 4;
	add.s64 	%rd924, %rd49, %rd923;
	st.global.u32 	[%rd924], %r397;
$L__BB0_441:
	setp.eq.s32 	%p573, %r358, 1;
	@%p573 bra 	$L__BB0_447;
	ld.shared.u32 	%r400, [%r396+4];
	setp.eq.s32 	%p574, %r400, 0;
	@%p574 bra 	$L__BB0_444;
	add.s32 	%r4412, %r4412, 1;
	st.shared.u32 	[%r377], %r4412;
	add.s32 	%r2866, %r4412, %r376;
	mul.wide.u32 	%rd925, %r2866, 4;
	add.s64 	%rd926, %rd49, %rd925;
	st.global.u32 	[%rd926], %r400;
$L__BB0_444:
	setp.eq.s32 	%p575, %r358, 2;
	@%p575 bra 	$L__BB0_447;
	ld.shared.u32 	%r403, [%r396+8];
	setp.eq.s32 	%p576, %r403, 0;
	@%p576 bra 	$L__BB0_447;
	add.s32 	%r2867, %r4412, 1;
	st.shared.u32 	[%r377], %r2867;
	add.s32 	%r2868, %r2867, %r376;
	mul.wide.u32 	%rd927, %r2868, 4;
	add.s64 	%rd928, %rd49, %rd927;
	st.global.u32 	[%rd928], %r403;
$L__BB0_447:
	add.s32 	%r4409, %r4409, 32;
	setp.lt.u32 	%p577, %r4409, %r332;
	@%p577 bra 	$L__BB0_426;
	bra.uni 	$L__BB0_834;
$L__BB0_448:
	div.u32 	%r2831, %r4404, %r331;
	shl.b32 	%r2832, %r2831, 2;
	mov.u32 	%r2833, _ZZ40findCliqueGPUNew7Dis2LevelStealWorkBatchPjS_S_S_PyS_S_S_S_S_E5end_L;
	add.s32 	%r2834, %r2833, %r2832;
	ld.shared.u32 	%r2835, [%r2834];
	mov.u32 	%r2836, _ZZ40findCliqueGPUNew7Dis2LevelStealWorkBatchPjS_S_S_PyS_S_S_S_S_E7begin_L;
	add.s32 	%r2837, %r2836, %r2832;
	ld.shared.u32 	%r361, [%r2837];
	sub.s32 	%r362, %r2835, %r361;
	shl.b32 	%r2838, %r4404, 2;
	mov.u32 	%r2839, _ZZ40findCliqueGPUNew7Dis2LevelStealWorkBatchPjS_S_S_PyS_S_S_S_S_E5Res_S;
	add.s32 	%r363, %r2839, %r2838;
	ld.shared.u32 	%r364, [%r363];
	setp.lt.s32 	%p556, %r362, 2;
	mov.b32 	%r4407, 0;
	@%p556 bra 	$L__BB0_451;
	mov.b32 	%r4407, 0;
	mov.u32 	%r4405, %r362;
$L__BB0_450:
	shr.u32 	%r2841, %r4405, 1;
	add.s32 	%r2842, %r2841, %r4407;
	add.s32 	%r2843, %r2842, %r361;
	mul.wide.u32 	%rd909, %r2843, 4;
	add.s64 	%rd910, %rd4, %rd909;
	ld.global.u32 	%r2844, [%rd910];
	setp.lt.u32 	%p557, %r2844, %r364;
	selp.b32 	%r2845, %r2841, 0, %p557;
	add.s32 	%r4407, %r2845, %r4407;
	sub.s32 	%r4405, %r4405, %r2841;
	setp.gt.s32 	%p558, %r4405, 1;
	@%p558 bra 	$L__BB0_450;
$L__BB0_451:
	add.s32 	%r370, %r361, %r4407;
	mul.wide.u32 	%rd911, %r370, 4;
	add.s64 	%rd912, %rd4, %rd911;
	ld.global.u32 	%r2847, [%rd912];
	setp.lt.u32 	%p559, %r2847, %r364;
	selp.u32 	%r371, 1, 0, %p559;
	add.s32 	%r2848, %r4407, %r371;
	setp.ge.s32 	%p560, %r2848, %r362;
	mov.b32 	%r4408, 0;
	@%p560 bra 	$L__BB0_453;
	add.s32 	%r2849, %r370, %r371;
	mul.wide.u32 	%rd913, %r2849, 4;
	add.s64 	%rd914, %rd4, %rd913;
	ld.global.u32 	%r2850, [%rd914];
	setp.eq.s32 	%p561, %r2850, %r364;
	selp.b32 	%r4408, %r364, 0, %p561;
$L__BB0_453:
	st.shared.u32 	[%r363], %r4408;
	add.s32 	%r4404, %r4404, %r5;
	setp.lt.u32 	%p562, %r4404, %r346;
	@%p562 bra 	$L__BB0_448;
	bra.uni 	$L__BB0_424;
$L__BB0_454:
	setp.lt.s32 	%p498, %r407, 2;
	mov.u32 	%r4423, %r2;
	@%p498 bra 	$L__BB0_455;
	bra.uni 	$L__BB0_460;
$L__BB0_455:
	ld.global.u32 	%r414, [%rd52];
	mov.u32 	%r4426, %r2;
$L__BB0_456:
	shl.b32 	%r2731, %r4426, 2;
	mov.u32 	%r2732, _ZZ40findCliqueGPUNew7Dis2LevelStealWorkBatchPjS_S_S_PyS_S_S_S_S_E5Res_S;
	add.s32 	%r425, %r2732, %r2731;
	ld.shared.u32 	%r426, [%r425];
	setp.lt.u32 	%p499, %r414, %r426;
	selp.u32 	%r2733, 1, 0, %p499;
	setp.le.s32 	%p500, %r407, %r2733;
	@%p500 bra 	$L__BB0_458;
	setp.lt.u32 	%p501, %r414, %r426;
	selp.u32 	%r2734, 1, 0, %p501;
	mul.wide.u32 	%rd861, %r2734, 4;
	add.s64 	%rd862, %rd52, %rd861;
	ld.global.u32 	%r2735, [%rd862];
	setp.eq.s32 	%p502, %r2735, %r426;
	@%p502 bra 	$L__BB0_459;
$L__BB0_458:
	mov.b32 	%r2736, 0;
	st.shared.u32 	[%r425], %r2736;
$L__BB0_459:
	add.s32 	%r4426, %r4426, %r5;
	setp.lt.u32 	%p503, %r4426, 4096;
	@%p503 bra 	$L__BB0_456;
	bra.uni 	$L__BB0_466;
$L__BB0_460:
	shl.b32 	%r2738, %r4423, 2;
	mov.u32 	%r2739, _ZZ40findCliqueGPUNew7Dis2LevelStealWorkBatchPjS_S_S_PyS_S_S_S_S_E5Res_S;
	add.s32 	%r416, %r2739, %r2738;
	ld.shared.u32 	%r417, [%r416];
	mov.b32 	%r4425, 0;
	mov.u32 	%r4424, %r407;
$L__BB0_461:
	shr.u32 	%r2740, %r4424, 1;
	add.s32 	%r2741, %r2740, %r4425;
	mul.wide.u32 	%rd863, %r2741, 4;
	add.s64 	%rd864, %rd52, %rd863;
	ld.global.u32 	%r2742, [%rd864];
	setp.lt.u32 	%p504, %r2742, %r417;
	selp.b32 	%r2743, %r2740, 0, %p504;
	add.s32 	%r4425, %r2743, %r4425;
	sub.s32 	%r4424, %r4424, %r2740;
	setp.gt.s32 	%p505, %r4424, 1;
	@%p505 bra 	$L__BB0_461;
	mul.wide.u32 	%rd865, %r4425, 4;
	add.s64 	%rd53, %rd52, %rd865;
	ld.global.u32 	%r2744, [%rd53];
	setp.lt.u32 	%p506, %r2744, %r417;
	selp.u32 	%r422, 1, 0, %p506;
	add.s32 	%r2745, %r4425, %r422;
	setp.ge.s32 	%p507, %r2745, %r407;
	@%p507 bra 	$L__BB0_464;
	mul.wide.u32 	%rd866, %r422, 4;
	add.s64 	%rd867, %rd53, %rd866;
	ld.global.u32 	%r2746, [%rd867];
	setp.eq.s32 	%p508, %r2746, %r417;
	@%p508 bra 	$L__BB0_465;
$L__BB0_464:
	mov.b32 	%r2747, 0;
	st.shared.u32 	[%r416], %r2747;
$L__BB0_465:
	add.s32 	%r4423, %r4423, %r5;
	setp.lt.u32 	%p509, %r4423, 4096;
	@%p509 bra 	$L__BB0_460;
$L__BB0_466:
	@%p495 bra 	$L__BB0_485;
	mov.b32 	%r4427, 0;
$L__BB0_468:
	shl.b32 	%r2749, %r4427, 2;
	mov.u32 	%r2750, _ZZ40findCliqueGPUNew7Dis2LevelStealWorkBatchPjS_S_S_PyS_S_S_S_S_E5Res_S;
	add.s32 	%r429, %r2750, %r2749;
	ld.shared.u32 	%r430, [%r429];
	setp.eq.s32 	%p511, %r430, 0;
	@%p511 bra 	$L__BB0_470;
	ld.shared.u32 	%r2751, [%r408];
	add.s32 	%r2752, %r2751, 1;
	st.shared.u32 	[%r408], %r2752;
	add.s32 	%r2753, %r2752, %r409;
	mul.wide.u32 	%rd868, %r2753, 4;
	add.s64 	%rd869, %rd49, %rd868;
	st.global.u32 	[%rd869], %r430;
$L__BB0_470:
	ld.shared.u32 	%r431, [%r429+4];
	setp.eq.s32 	%p512, %r431, 0;
	@%p512 bra 	$L__BB0_472;
	ld.shared.u32 	%r2754, [%r408];
	add.s32 	%r2755, %r2754, 1;
	st.shared.u32 	[%r408], %r2755;
	add.s32 	%r2756, %r2755, %r409;
	mul.wide.u32 	%rd870, %r2756, 4;
	add.s64 	%rd871, %rd49, %rd870;
	st.global.u32 	[%rd871], %r431;
$L__BB0_472:
	ld.shared.u32 	%r432, [%r429+8];
	setp.eq.s32 	%p513, %r432, 0;
	@%p513 bra 	$L__BB0_474;
	ld.shared.u32 	%r2757, [%r408];
	add.s32 	%r2758, %r2757, 1;
	st.shared.u32 	[%r408], %r2758;
	add.s32 	%r2759, %r2758, %r409;
	mul.wide.u32 	%rd872, %r2759, 4;
	add.s64 	%rd873, %rd49, %rd872;
	st.global.u32 	[%rd873], %r432;
$L__BB0_474:
	ld.shared.u32 	%r433, [%r429+12];
	setp.eq.s32 	%p514, %r433, 0;
	@%p514 bra 	$L__BB0_476;
	ld.shared.u32 	%r2760, [%r408];
	add.s32 	%r2761, %r2760, 1;
	st.shared.u32 	[%r408], %r2761;
	add.s32 	%r2762, %r2761, %r409;
	mul.wide.u32 	%rd874, %r2762, 4;
	add.s64 	%rd875, %rd49, %rd874;
	st.global.u32 	[%rd875], %r433;
$L__BB0_476:
	ld.shared.u32 	%r434, [%r429+16];
	setp.eq.s32 	%p515, %r434, 0;
	@%p515 bra 	$L__BB0_478;
	ld.shared.u32 	%r2763, [%r408];
	add.s32 	%r2764, %r2763, 1;
	st.shared.u32 	[%r408], %r2764;
	add.s32 	%r2765, %r2764, %r409;
	mul.wide.u32 	%rd876, %r2765, 4;
	add.s64 	%rd877, %rd49, %rd876;
	st.global.u32 	[%rd877], %r434;
$L__BB0_478:
	ld.shared.u32 	%r435, [%r429+20];
	setp.eq.s32 	%p516, %r435, 0;
	@%p516 bra 	$L__BB0_480;
	ld.shared.u32 	%r2766, [%r408];
	add.s32 	%r2767, %r2766, 1;
	st.shared.u32 	[%r408], %r2767;
	add.s32 	%r2768, %r2767, %r409;
	mul.wide.u32 	%rd878, %r2768, 4;
	add.s64 	%rd879, %rd49, %rd878;
	st.global.u32 	[%rd879], %r435;
$L__BB0_480:
	ld.shared.u32 	%r436, [%r429+24];
	setp.eq.s32 	%p517, %r436, 0;
	@%p517 bra 	$L__BB0_482;
	ld.shared.u32 	%r2769, [%r408];
	add.s32 	%r2770, %r2769, 1;
	st.shared.u32 	[%r408], %r2770;
	add.s32 	%r2771, %r2770, %r409;
	mul.wide.u32 	%rd880, %r2771, 4;
	add.s64 	%rd881, %rd49, %rd880;
	st.global.u32 	[%rd881], %r436;
$L__BB0_482:
	ld.shared.u32 	%r437, [%r429+28];
	setp.eq.s32 	%p518, %r437, 0;
	@%p518 bra 	$L__BB0_484;
	ld.shared.u32 	%r2772, [%r408];
	add.s32 	%r2773, %r2772, 1;
	st.shared.u32 	[%r408], %r2773;
	add.s32 	%r2774, %r2773, %r409;
	mul.wide.u32 	%rd882, %r2774, 4;
	add.s64 	%rd883, %rd49, %rd882;
	st.global.u32 	[%rd883], %r437;
$L__BB0_484:
	add.s32 	%r4427, %r4427, 8;
	setp.ne.s32 	%p519, %r4427, 4096;
	@%p519 bra 	$L__BB0_468;
$L__BB0_485:
	add.s32 	%r4421, %r4421, 1;
	setp.eq.s32 	%p520, %r4421, %r347;
	@%p520 bra 	$L__BB0_486;
	bra.uni 	$L__BB0_415;
$L__BB0_486:
	setp.ge.u32 	%p521, %r2, %r348;
	mov.u32 	%r4428, %r2;
	@%p521 bra 	$L__BB0_488;
$L__BB0_487:
	add.s32 	%r2775, %r4428, %r349;
	mul.wide.u32 	%rd884, %r2775, 4;
	add.s64 	%rd885, %rd51, %rd884;
	ld.global.u32 	%r2776, [%rd885+-400000];
	shl.b32 	%r2777, %r4428, 2;
	mov.u32 	%r2778, _ZZ40findCliqueGPUNew7Dis2LevelStealWorkBatchPjS_S_S_PyS_S_S_S_S_E5Res_S;
	add.s32 	%r2779, %r2778, %r2777;
	st.shared.u32 	[%r2779], %r2776;
	add.s32 	%r4428, %r4428, 32;
	setp.lt.u32 	%p522, %r4428, %r348;
	@%p522 bra 	$L__BB0_487;
$L__BB0_488:
	@%p521 bra 	$L__BB0_501;
	setp.lt.s32 	%p524, %r407, 2;
	mov.u32 	%r4429, %r2;
	@%p524 bra 	$L__BB0_490;
	bra.uni 	$L__BB0_495;
$L__BB0_490:
	ld.global.u32 	%r442, [%rd52];
	mov.u32 	%r4432, %r2;
$L__BB0_491:
	shl.b32 	%r2780, %r4432, 2;
	mov.u32 	%r2781, _ZZ40findCliqueGPUNew7Dis2LevelStealWorkBatchPjS_S_S_PyS_S_S_S_S_E5Res_S;
	add.s32 	%r453, %r2781, %r2780;
	ld.shared.u32 	%r454, [%r453];
	setp.lt.u32 	%p525, %r442, %r454;
	selp.u32 	%r2782, 1, 0, %p525;
	setp.le.s32 	%p526, %r407, %r2782;
	@%p526 bra 	$L__BB0_493;
	setp.lt.u32 	%p527, %r442, %r454;
	selp.u32 	%r2783, 1, 0, %p527;
	mul.wide.u32 	%rd886, %r2783, 4;
	add.s64 	%rd887, %rd52, %rd886;
	ld.global.u32 	%r2784, [%rd887];
	setp.eq.s32 	%p528, %r2784, %r454;
	@%p528 bra 	$L__BB0_494;
$L__BB0_493:
	mov.b32 	%r2785, 0;
	st.shared.u32 	[%r453], %r2785;
$L__BB0_494:
	add.s32 	%r4432, %r4432, %r5;
	setp.lt.u32 	%p529, %r4432, %r348;
	@%p529 bra 	$L__BB0_491;
	bra.uni 	$L__BB0_501;
$L__BB0_495:
	shl.b32 	%r2787, %r4429, 2;
	mov.u32 	%r2788, _ZZ40findCliqueGPUNew7Dis2LevelStealWorkBatchPjS_S_S_PyS_S_S_S_S_E5Res_S;
	add.s32 	%r444, %r2788, %r2787;
	ld.shared.u32 	%r445, [%r444];
	mov.b32 	%r4431, 0;
	mov.u32 	%r4430, %r407;
$L__BB0_496:
	shr.u32 	%r2789, %r4430, 1;
	add.s32 	%r2790, %r2789, %r4431;
	mul.wide.u32 	%rd888, %r2790, 4;
	add.s64 	%rd889, %rd52, %rd888;
	ld.global.u32 	%r2791, [%rd889];
	setp.lt.u32 	%p530, %r2791, %r445;
	selp.b32 	%r2792, %r2789, 0, %p530;
	add.s32 	%r4431, %r2792, %r4431;
	sub.s32 	%r4430, %r4430, %r2789;
	setp.gt.s32 	%p531, %r4430, 1;
	@%p531 bra 	$L__BB0_496;
	mul.wide.u32 	%rd890, %r4431, 4;
	add.s64 	%rd54, %rd52, %rd890;
	ld.global.u32 	%r2793, [%rd54];
	setp.lt.u32 	%p532, %r2793, %r445;
	selp.u32 	%r450, 1, 0, %p532;
	add.s32 	%r2794, %r4431, %r450;
	setp.ge.s32 	%p533, %r2794, %r407;
	@%p533 bra 	$L__BB0_499;
	mul.wide.u32 	%rd891, %r450, 4;
	add.s64 	%rd892, %rd54, %rd891;
	ld.global.u32 	%r2795, [%rd892];
	setp.eq.s32 	%p534, %r2795, %r445;
	@%p534 bra 	$L__BB0_500;
$L__BB0_499:
	mov.b32 	%r2796, 0;
	st.shared.u32 	[%r444], %r2796;
$L__BB0_500:
	add.s32 	%r4429, %r4429, %r5;
	setp.lt.u32 	%p535, %r4429, %r348;
	@%p535 bra 	$L__BB0_495;
$L__BB0_501:
	@%p495 bra 	$L__BB0_610;
	setp.eq.s32 	%p537, %r348, 0;
	mul.lo.s32 	%r456, %r4420, %r331;
	@%p537 bra 	$L__BB0_610;
	setp.lt.u32 	%p538, %r348, 4;
	mov.b32 	%r4447, 0;
	@%p538 bra 	$L__BB0_514;
	mov.b32 	%r4433, 0;
$L__BB0_505:
	shl.b32 	%r2799, %r4433, 2;
	mov.u32 	%r2800, _ZZ40findCliqueGPUNew7Dis2LevelStealWorkBatchPjS_S_S_PyS_S_S_S_S_E5Res_S;
	add.s32 	%r458, %r2800, %r2799;
	ld.shared.u32 	%r459, [%r458];
	setp.eq.s32 	%p539, %r459, 0;
	@%p539 bra 	$L__BB0_507;
	ld.shared.u32 	%r2801, [%r408];
	add.s32 	%r2802, %r2801, 1;
	st.shared.u32 	[%r408], %r2802;
	add.s32 	%r2803, %r2802, %r456;
	mul.wide.u32 	%rd893, %r2803, 4;
	add.s64 	%rd894, %rd49, %rd893;
	st.global.u32 	[%rd894], %r459;
$L__BB0_507:
	ld.shared.u32 	%r460, [%r458+4];
	setp.eq.s32 	%p540, %r460, 0;
	@%p540 bra 	$L__BB0_509;
	ld.shared.u32 	%r2804, [%r408];
	add.s32 	%r2805, %r2804, 1;
	st.shared.u32 	[%r408], %r2805;
	add.s32 	%r2806, %r2805, %r456;
	mul.wide.u32 	%rd895, %r2806, 4;
	add.s64 	%rd896, %rd49, %rd895;
	st.global.u32 	[%rd896], %r460;
$L__BB0_509:
	ld.shared.u32 	%r461, [%r458+8];
	setp.eq.s32 	%p541, %r461, 0;
	@%p541 bra 	$L__BB0_511;
	ld.shared.u32 	%r2807, [%r408];
	add.s32 	%r2808, %r2807, 1;
	st.shared.u32 	[%r408], %r2808;
	add.s32 	%r2809, %r2808, %r456;
	mul.wide.u32 	%rd897, %r2809, 4;
	add.s64 	%rd898, %rd49, %rd897;
	st.global.u32 	[%rd898], %r461;
$L__BB0_511:
	ld.shared.u32 	%r462, [%r458+12];
	setp.eq.s32 	%p542, %r462, 0;
	@%p542 bra 	$L__BB0_513;
	ld.shared.u32 	%r2810, [%r408];
	add.s32 	%r2811, %r2810, 1;
	st.shared.u32 	[%r408], %r2811;
	add.s32 	%r2812, %r2811, %r456;
	mul.wide.u32 	%rd899, %r2812, 4;
	add.s64 	%rd900, %rd49, %rd899;
	st.global.u32 	[%rd900], %r462;
$L__BB0_513:
	add.s32 	%r4433, %r4433, 4;
	setp.eq.s32 	%p543, %r4433, %r351;
	mov.u32 	%r4447, %r351;
	@%p543 bra 	$L__BB0_514;
	bra.uni 	$L__BB0_505;
$L__BB0_514:
	setp.eq.s32 	%p544, %r350, 0;
	@%p544 bra 	$L__BB0_610;
	shl.b32 	%r2813, %r4447, 2;
	mov.u32 	%r2814, _ZZ40findCliqueGPUNew7Dis2LevelStealWorkBatchPjS_S_S_PyS_S_S_S_S_E5Res_S;
	add.s32 	%r522, %r2814, %r2813;
	ld.shared.u32 	%r523, [%r522];
	setp.eq.s32 	%p545, %r523, 0;
	@%p545 bra 	$L__BB0_517;
	ld.shared.u32 	%r2815, [%r408];
	add.s32 	%r2816, %r2815, 1;
	st.shared.u32 	[%r408], %r2816;
	add.s32 	%r2817, %r2816, %r456;
	mul.wide.u32 	%rd901, %r2817, 4;
	add.s64 	%rd902, %rd49, %rd901;
	st.global.u32 	[%rd902], %r523;
$L__BB0_517:
	setp.eq.s32 	%p546, %r350, 1;
	@%p546 bra 	$L__BB0_610;
	ld.shared.u32 	%r524, [%r522+4];
	setp.eq.s32 	%p547, %r524, 0;
	@%p547 bra 	$L__BB0_520;
	ld.shared.u32 	%r2818, [%r408];
	add.s32 	%r2819, %r2818, 1;
	st.shared.u32 	[%r408], %r2819;
	add.s32 	%r2820, %r2819, %r456;
	mul.wide.u32 	%rd903, %r2820, 4;
	add.s64 	%rd904, %rd49, %rd903;
	st.global.u32 	[%rd904], %r524;
$L__BB0_520:
	setp.eq.s32 	%p548, %r350, 2;
	@%p548 bra 	$L__BB0_610;
	ld.shared.u32 	%r525, [%r522+8];
	setp.eq.s32 	%p549, %r525, 0;
	@%p549 bra 	$L__BB0_610;
	ld.shared.u32 	%r2821, [%r408];
	add.s32 	%r2822, %r2821, 1;
	st.shared.u32 	[%r408], %r2822;
	add.s32 	%r2823, %r2822, %r456;
	mul.wide.u32 	%rd905, %r2823, 4;
	add.s64 	%rd906, %rd49, %rd905;
	st.global.u32 	[%rd906], %r525;
	bra.uni 	$L__BB0_610;
$L__BB0_523:
	setp.ne.s32 	%p440, %r2, 0;
	and.b32  	%r464, %r407, 4095;
	add.s32 	%r465, %r330, %r2584;
	@%p440 bra 	$L__BB0_525;
	mov.b32 	%r2591, 0;
	st.shared.u32 	[%r465], %r2591;
$L__BB0_525:
	setp.lt.u32 	%p441, %r407, 4096;
	@%p441 bra 	$L__BB0_557;
	mul.lo.s32 	%r466, %r4420, %r331;
	shr.u32 	%r2593, %r407, 12;
	max.u32 	%r467, %r2593, 1;
	mov.b32 	%r4434, 0;
$L__BB0_527:
	shl.b32 	%r2594, %r4434, 12;
	add.s32 	%r470, %r2594, %r406;
	mov.u32 	%r4435, %r2;
$L__BB0_528:
	add.s32 	%r2595, %r4435, %r470;
	mul.wide.u32 	%rd790, %r2595, 4;
	add.s64 	%rd791, %rd4, %rd790;
	ld.global.u32 	%r2596, [%rd791];
	shl.b32 	%r2597, %r4435, 2;
	mov.u32 	%r2598, _ZZ40findCliqueGPUNew7Dis2LevelStealWorkBatchPjS_S_S_PyS_S_S_S_S_E5Res_S;
	add.s32 	%r2599, %r2598, %r2597;
	st.shared.u32 	[%r2599], %r2596;
	add.s32 	%r2600, %r2595, 32;
	mul.wide.u32 	%rd792, %r2600, 4;
	add.s64 	%rd793, %rd4, %rd792;
	ld.global.u32 	%r2601, [%rd793];
	st.shared.u32 	[%r2599+128], %r2601;
	add.s32 	%r2602, %r2595, 64;
	mul.wide.u32 	%rd794, %r2602, 4;
	add.s64 	%rd795, %rd4, %rd794;
	ld.global.u32 	%r2603, [%rd795];
	st.shared.u32 	[%r2599+256], %r2603;
	add.s32 	%r2604, %r2595, 96;
	mul.wide.u32 	%rd796, %r2604, 4;
	add.s64 	%rd797, %rd4, %rd796;
	ld.global.u32 	%r2605, [%rd797];
	st.shared.u32 	[%r2599+384], %r2605;
	add.s32 	%r472, %r4435, 128;
	setp.lt.u32 	%p442, %r4435, 3968;
	mov.u32 	%r4435, %r472;
	@%p442 bra 	$L__BB0_528;
	mov.u32 	%r4436, %r2;
$L__BB0_530:
	setp.lt.s32 	%p443, %r331, 2;
	shl.b32 	%r2607, %r4436, 2;
	mov.u32 	%r2608, _ZZ40findCliqueGPUNew7Dis2LevelStealWorkBatchPjS_S_S_PyS_S_S_S_S_E5Res_S;
	add.s32 	%r474, %r2608, %r2607;
	ld.shared.u32 	%r475, [%r474];
	mov.b32 	%r4439, 0;
	@%p443 bra 	$L__BB0_533;
	mov.b32 	%r4439, 0;
	mov.u32 	%r4437, %r331;
$L__BB0_532:
	shr.u32 	%r2610, %r4437, 1;
	add.s32 	%r2611, %r2610, %r4439;
	mul.wide.u32 	%rd798, %r2611, 4;
	add.s64 	%rd799, %rd51, %rd798;
	ld.global.u32 	%r2612, [%rd799+-400000];
	setp.lt.u32 	%p444, %r2612, %r475;
	selp.b32 	%r2613, %r2610, 0, %p444;
	add.s32 	%r4439, %r2613, %r4439;
	sub.s32 	%r4437, %r4437, %r2610;
	setp.gt.s32 	%p445, %r4437, 1;
	@%p445 bra 	$L__BB0_532;
$L__BB0_533:
	mul.wide.u32 	%rd800, %r4439, 4;
	add.s64 	%rd801, %rd51, %rd800;
	ld.global.u32 	%r2614, [%rd801+-400000];
	setp.lt.u32 	%p446, %r2614, %r475;
	selp.u32 	%r2615, 1, 0, %p446;
	add.s32 	%r481, %r4439, %r2615;
	setp.ge.s32 	%p447, %r481, %r331;
	@%p447 bra 	$L__BB0_535;
	mul.wide.u32 	%rd802, %r481, 4;
	add.s64 	%rd803, %rd51, %rd802;
	ld.global.u32 	%r2616, [%rd803+-400000];
	setp.eq.s32 	%p448, %r2616, %r475;
	@%p448 bra 	$L__BB0_536;
$L__BB0_535:
	mov.b32 	%r2617, 0;
	st.shared.u32 	[%r474], %r2617;
$L__BB0_536:
	add.s32 	%r4436, %r4436, %r5;
	setp.lt.u32 	%p449, %r4436, 4096;
	@%p449 bra 	$L__BB0_530;
	@%p440 bra 	$L__BB0_556;
	mov.b32 	%r4440, 0;
$L__BB0_539:
	shl.b32 	%r2619, %r4440, 2;
	mov.u32 	%r2620, _ZZ40findCliqueGPUNew7Dis2LevelStealWorkBatchPjS_S_S_PyS_S_S_S_S_E5Res_S;
	add.s32 	%r484, %r2620, %r2619;
	ld.shared.u32 	%r485, [%r484];
	setp.eq.s32 	%p451, %r485, 0;
	@%p451 bra 	$L__BB0_541;
	ld.shared.u32 	%r2621, [%r465];
	add.s32 	%r2622, %r2621, 1;
	st.shared.u32 	[%r465], %r2622;
	add.s32 	%r2623, %r2622, %r466;
	mul.wide.u32 	%rd804, %r2623, 4;
	add.s64 	%rd805, %rd49, %rd804;
	st.global.u32 	[%rd805], %r485;
$L__BB0_541:
	ld.shared.u32 	%r486, [%r484+4];
	setp.eq.s32 	%p452, %r486, 0;
	@%p452 bra 	$L__BB0_543;
	ld.shared.u32 	%r2624, [%r465];
	add.s32 	%r2625, %r2624, 1;
	st.shared.u32 	[%r465], %r2625;
	add.s32 	%r2626, %r2625, %r466;
	mul.wide.u32 	%rd806, %r2626, 4;
	add.s64 	%rd807, %rd49, %rd806;
	st.global.u32 	[%rd807], %r486;
$L__BB0_543:
	ld.shared.u32 	%r487, [%r484+8];
	setp.eq.s32 	%p453, %r487, 0;
	@%p453 bra 	$L__BB0_545;
	ld.shared.u32 	%r2627, [%r465];
	add.s32 	%r2628, %r2627, 1;
	st.shared.u32 	[%r465], %r2628;
	add.s32 	%r2629, %r2628, %r466;
	mul.wide.u32 	%rd808, %r2629, 4;
	add.s64 	%rd809, %rd49, %rd808;
	st.global.u32 	[%rd809], %r487;
$L__BB0_545:
	ld.shared.u32 	%r488, [%r484+12];
	setp.eq.s32 	%p454, %r488, 0;
	@%p454 bra 	$L__BB0_547;
	ld.shared.u32 	%r2630, [%r465];
	add.s32 	%r2631, %r2630, 1;
	st.shared.u32 	[%r465], %r2631;
	add.s32 	%r2632, %r2631, %r466;
	mul.wide.u32 	%rd810, %r2632, 4;
	add.s64 	%rd811, %rd49, %rd810;
	st.global.u32 	[%rd811], %r488;
$L__BB0_547:
	ld.shared.u32 	%r489, [%r484+16];
	setp.eq.s32 	%p455, %r489, 0;
	@%p455 bra 	$L__BB0_549;
	ld.shared.u32 	%r2633, [%r465];
	add.s32 	%r2634, %r2633, 1;
	st.shared.u32 	[%r465], %r2634;
	add.s32 	%r2635, %r2634, %r466;
	mul.wide.u32 	%rd812, %r2635, 4;
	add.s64 	%rd813, %rd49, %rd812;
	st.global.u32 	[%rd813], %r489;
$L__BB0_549:
	ld.shared.u32 	%r490, [%r484+20];
	setp.eq.s32 	%p456, %r490, 0;
	@%p456 bra 	$L__BB0_551;
	ld.shared.u32 	%r2636, [%r465];
	add.s32 	%r2637, %r2636, 1;
	st.shared.u32 	[%r465], %r2637;
	add.s32 	%r2638, %r2637, %r466;
	mul.wide.u32 	%rd814, %r2638, 4;
	add.s64 	%rd815, %rd49, %rd814;
	st.global.u32 	[%rd815], %r490;
$L__BB0_551:
	ld.shared.u32 	%r491, [%r484+24];
	setp.eq.s32 	%p457, %r491, 0;
	@%p457 bra 	$L__BB0_553;
	ld.shared.u32 	%r2639, [%r465];
	add.s32 	%r2640, %r2639, 1;
	st.shared.u32 	[%r465], %r2640;
	add.s32 	%r2641, %r2640, %r466;
	mul.wide.u32 	%rd816, %r2641, 4;
	add.s64 	%rd817, %rd49, %rd816;
	st.global.u32 	[%rd817], %r491;
$L__BB0_553:
	ld.shared.u32 	%r492, [%r484+28];
	setp.eq.s32 	%p458, %r492, 0;
	@%p458 bra 	$L__BB0_555;
	ld.shared.u32 	%r2642, [%r465];
	add.s32 	%r2643, %r2642, 1;
	st.shared.u32 	[%r465], %r2643;
	add.s32 	%r2644, %r2643, %r466;
	mul.wide.u32 	%rd818, %r2644, 4;
	add.s64 	%rd819, %rd49, %rd818;
	st.global.u32 	[%rd819], %r492;
$L__BB0_555:
	add.s32 	%r4440, %r4440, 8;
	setp.ne.s32 	%p459, %r4440, 4096;
	@%p459 bra 	$L__BB0_539;
$L__BB0_556:
	add.s32 	%r4434, %r4434, 1;
	setp.eq.s32 	%p460, %r4434, %r467;
	@%p460 bra 	$L__BB0_557;
	bra.uni 	$L__BB0_527;
$L__BB0_557:
	setp.ge.u32 	%p461, %r2, %r464;
	@%p461 bra 	$L__BB0_568;
	and.b32  	%r2645, %r407, -4096;
	add.s32 	%r468, %r2645, %r406;
	mov.u32 	%r4441, %r2;
$L__BB0_559:
	add.s32 	%r2646, %r4441, %r468;
	mul.wide.u32 	%rd820, %r2646, 4;
	add.s64 	%rd821, %rd4, %rd820;
	ld.global.u32 	%r2647, [%rd821];
	shl.b32 	%r2648, %r4441, 2;
	mov.u32 	%r2649, _ZZ40findCliqueGPUNew7Dis2LevelStealWorkBatchPjS_S_S_PyS_S_S_S_S_E5Res_S;
	add.s32 	%r2650, %r2649, %r2648;
	st.shared.u32 	[%r2650], %r2647;
	add.s32 	%r4441, %r4441, 32;
	setp.lt.u32 	%p462, %r4441, %r464;
	@%p462 bra 	$L__BB0_559;
	mov.u32 	%r4442, %r2;
$L__BB0_561:
	setp.lt.s32 	%p463, %r331, 2;
	shl.b32 	%r2652, %r4442, 2;
	mov.u32 	%r2653, _ZZ40findCliqueGPUNew7Dis2LevelStealWorkBatchPjS_S_S_PyS_S_S_S_S_E5Res_S;
	add.s32 	%r498, %r2653, %r2652;
	ld.shared.u32 	%r499, [%r498];
	mov.b32 	%r4445, 0;
	@%p463 bra 	$L__BB0_564;
	mov.b32 	%r4445, 0;
	mov.u32 	%r4443, %r331;
$L__BB0_563:
	shr.u32 	%r2655, %r4443, 1;
	add.s32 	%r2656, %r2655, %r4445;
	mul.wide.u32 	%rd822, %r2656, 4;
	add.s64 	%rd823, %rd51, %rd822;
	ld.global.u32 	%r2657, [%rd823+-400000];
	setp.lt.u32 	%p464, %r2657, %r499;
	selp.b32 	%r2658, %r2655, 0, %p464;
	add.s32 	%r4445, %r2658, %r4445;
	sub.s32 	%r4443, %r4443, %r2655;
	setp.gt.s32 	%p465, %r4443, 1;
	@%p465 bra 	$L__BB0_563;
$L__BB0_564:
	mul.wide.u32 	%rd824, %r4445, 4;
	add.s64 	%rd825, %rd51, %rd824;
	ld.global.u32 	%r2659, [%rd825+-400000];
	setp.lt.u32 	%p466, %r2659, %r499;
	selp.u32 	%r2660, 1, 0, %p466;
	add.s32 	%r505, %r4445, %r2660;
	setp.ge.s32 	%p467, %r505, %r331;
	@%p467 bra 	$L__BB0_566;
	mul.wide.u32 	%rd826, %r505, 4;
	add.s64 	%rd827, %rd51, %rd826;
	ld.global.u32 	%r2661, [%rd827+-400000];
	setp.eq.s32 	%p468, %r2661, %r499;
	@%p468 bra 	$L__BB0_567;
$L__BB0_566:
	mov.b32 	%r2662, 0;
	st.shared.u32 	[%r498], %r2662;
$L__BB0_567:
	add.s32 	%r4442, %r4442, %r5;
	setp.lt.u32 	%p469, %r4442, %r464;
	@%p469 bra 	$L__BB0_561;
$L__BB0_568:
	@%p440 bra 	$L__BB0_610;
	mul.lo.s32 	%r507, %r4420, %r331;
	setp.eq.s32 	%p471, %r464, 0;
	@%p471 bra 	$L__BB0_610;
	and.b32  	%r508, %r407, 7;
	setp.lt.u32 	%p472, %r464, 8;
	mov.b32 	%r4449, 0;
	@%p472 bra 	$L__BB0_589;
	and.b32  	%r4449, %r407, 4088;
	mov.b32 	%r4446, 0;
$L__BB0_572:
	.pragma "nounroll";
	shl.b32 	%r2665, %r4446, 2;
	mov.u32 	%r2666, _ZZ40findCliqueGPUNew7Dis2LevelStealWorkBatchPjS_S_S_PyS_S_S_S_S_E5Res_S;
	add.s32 	%r511, %r2666, %r2665;
	ld.shared.u32 	%r512, [%r511];
	setp.eq.s32 	%p473, %r512, 0;
	@%p473 bra 	$L__BB0_574;
	ld.shared.u32 	%r2667, [%r465];
	add.s32 	%r2668, %r2667, 1;
	st.shared.u32 	[%r465], %r2668;
	add.s32 	%r2669, %r2668, %r507;
	mul.wide.u32 	%rd828, %r2669, 4;
	add.s64 	%rd829, %rd49, %rd828;
	st.global.u32 	[%rd829], %r512;
$L__BB0_574:
	ld.shared.u32 	%r513, [%r511+4];
	setp.eq.s32 	%p474, %r513, 0;
	@%p474 bra 	$L__BB0_576;
	ld.shared.u32 	%r2670, [%r465];
	add.s32 	%r2671, %r2670, 1;
	st.shared.u32 	[%r465], %r2671;
	add.s32 	%r2672, %r2671, %r507;
	mul.wide.u32 	%rd830, %r2672, 4;
	add.s64 	%rd831, %rd49, %rd830;
	st.global.u32 	[%rd831], %r513;
$L__BB0_576:
	ld.shared.u32 	%r514, [%r511+8];
	setp.eq.s32 	%p475, %r514, 0;
	@%p475 bra 	$L__BB0_578;
	ld.shared.u32 	%r2673, [%r465];
	add.s32 	%r2674, %r2673, 1;
	st.shared.u32 	[%r465], %r2674;
	add.s32 	%r2675, %r2674, %r507;
	mul.wide.u32 	%rd832, %r2675, 4;
	add.s64 	%rd833, %rd49, %rd832;
	st.global.u32 	[%rd833], %r514;
$L__BB0_578:
	ld.shared.u32 	%r515, [%r511+12];
	setp.eq.s32 	%p476, %r515, 0;
	@%p476 bra 	$L__BB0_580;
	ld.shared.u32 	%r2676, [%r465];
	add.s32 	%r2677, %r2676, 1;
	st.shared.u32 	[%r465], %r2677;
	add.s32 	%r2678, %r2677, %r507;
	mul.wide.u32 	%rd834, %r2678, 4;
	add.s64 	%rd835, %rd49, %rd834;
	st.global.u32 	[%rd835], %r515;
$L__BB0_580:
	ld.shared.u32 	%r516, [%r511+16];
	setp.eq.s32 	%p477, %r516, 0;
	@%p477 bra 	$L__BB0_582;
	ld.shared.u32 	%r2679, [%r465];
	add.s32 	%r2680, %r2679, 1;
	st.shared.u32 	[%r465], %r2680;
	add.s32 	%r2681, %r2680, %r507;
	mul.wide.u32 	%rd836, %r2681, 4;
	add.s64 	%rd837, %rd49, %rd836;
	st.global.u32 	[%rd837], %r516;
$L__BB0_582:
	ld.shared.u32 	%r517, [%r511+20];
	setp.eq.s32 	%p478, %r517, 0;
	@%p478 bra 	$L__BB0_584;
	ld.shared.u32 	%r2682, [%r465];
	add.s32 	%r2683, %r2682, 1;
	st.shared.u32 	[%r465], %r2683;
	add.s32 	%r2684, %r2683, %r507;
	mul.wide.u32 	%rd838, %r2684, 4;
	add.s64 	%rd839, %rd49, %rd838;
	st.global.u32 	[%rd839], %r517;
$L__BB0_584:
	ld.shared.u32 	%r518, [%r511+24];
	setp.eq.s32 	%p479, %r518, 0;
	@%p479 bra 	$L__BB0_586;
	ld.shared.u32 	%r2685, [%r465];
	add.s32 	%r2686, %r2685, 1;
	st.shared.u32 	[%r465], %r2686;
	add.s32 	%r2687, %r2686, %r507;
	mul.wide.u32 	%rd840, %r2687, 4;
	add.s64 	%rd841, %rd49, %rd840;
	st.global.u32 	[%rd841], %r518;
$L__BB0_586:
	ld.shared.u32 	%r519, [%r511+28];
	setp.eq.s32 	%p480, %r519, 0;
	@%p480 bra 	$L__BB0_588;
	ld.shared.u32 	%r2688, [%r465];
	add.s32 	%r2689, %r2688, 1;
	st.shared.u32 	[%r465], %r2689;
	add.s32 	%r2690, %r2689, %r507;
	mul.wide.u32 	%rd842, %r2690, 4;
	add.s64 	%rd843, %rd49, %rd842;
	st.global.u32 	[%rd843], %r519;
$L__BB0_588:
	add.s32 	%r4446, %r4446, 8;
	setp.eq.s32 	%p481, %r4446, %r4449;
	@%p481 bra 	$L__BB0_589;
	bra.uni 	$L__BB0_572;
$L__BB0_589:
	setp.eq.s32 	%p482, %r508, 0;
	@%p482 bra 	$L__BB0_610;
	and.b32  	%r527, %r407, 3;
	setp.lt.u32 	%p483, %r508, 4;
	@%p483 bra 	$L__BB0_600;
	shl.b32 	%r2691, %r4449, 2;
	mov.u32 	%r2692, _ZZ40findCliqueGPUNew7Dis2LevelStealWorkBatchPjS_S_S_PyS_S_S_S_S_E5Res_S;
	add.s32 	%r528, %r2692, %r2691;
	ld.shared.u32 	%r529, [%r528];
	setp.eq.s32 	%p484, %r529, 0;
	@%p484 bra 	$L__BB0_593;
	ld.shared.u32 	%r2693, [%r465];
	add.s32 	%r2694, %r2693, 1;
	st.shared.u32 	[%r465], %r2694;
	add.s32 	%r2695, %r2694, %r507;
	mul.wide.u32 	%rd844, %r2695, 4;
	add.s64 	%rd845, %rd49, %rd844;
	st.global.u32 	[%rd845], %r529;
$L__BB0_593:
	ld.shared.u32 	%r530, [%r528+4];
	setp.eq.s32 	%p485, %r530, 0;
	@%p485 bra 	$L__BB0_595;
	ld.shared.u32 	%r2696, [%r465];
	add.s32 	%r2697, %r2696, 1;
	st.shared.u32 	[%r465], %r2697;
	add.s32 	%r2698, %r2697, %r507;
	mul.wide.u32 	%rd846, %r2698, 4;
	add.s64 	%rd847, %rd49, %rd846;
	st.global.u32 	[%rd847], %r530;
$L__BB0_595:
	ld.shared.u32 	%r531, [%r528+8];
	setp.eq.s32 	%p486, %r531, 0;
	@%p486 bra 	$L__BB0_597;
	ld.shared.u32 	%r2699, [%r465];
	add.s32 	%r2700, %r2699, 1;
	st.shared.u32 	[%r465], %r2700;
	add.s32 	%r2701, %r2700, %r507;
	mul.wide.u32 	%rd848, %r2701, 4;
	add.s64 	%rd849, %rd49, %rd848;
	st.global.u32 	[%rd849], %r531;
$L__BB0_597:
	ld.shared.u32 	%r532, [%r528+12];
	setp.eq.s32 	%p487, %r532, 0;
	@%p487 bra 	$L__BB0_599;
	ld.shared.u32 	%r2702, [%r465];
	add.s32 	%r2703, %r2702, 1;
	st.shared.u32 	[%r465], %r2703;
	add.s32 	%r2704, %r2703, %r507;
	mul.wide.u32 	%rd850, %r2704, 4;
	add.s64 	%rd851, %rd49, %rd850;
	st.global.u32 	[%rd851], %r532;
$L__BB0_599:
	add.s32 	%r4449, %r4449, 4;
$L__BB0_600:
	setp.eq.s32 	%p488, %r527, 0;
	@%p488 bra 	$L__BB0_610;
	setp.eq.s32 	%p489, %r527, 1;
	@%p489 bra 	$L__BB0_607;
	shl.b32 	%r2705, %r4449, 2;
	mov.u32 	%r2706, _ZZ40findCliqueGPUNew7Dis2LevelStealWorkBatchPjS_S_S_PyS_S_S_S_S_E5Res_S;
	add.s32 	%r535, %r2706, %r2705;
	ld.shared.u32 	%r536, [%r535];
	setp.eq.s32 	%p490, %r536, 0;
	@%p490 bra 	$L__BB0_604;
	ld.shared.u32 	%r2707, [%r465];
	add.s32 	%r2708, %r2707, 1;
	st.shared.u32 	[%r465], %r2708;
	add.s32 	%r2709, %r2708, %r507;
	mul.wide.u32 	%rd852, %r2709, 4;
	add.s64 	%rd853, %rd49, %rd852;
	st.global.u32 	[%rd853], %r536;
$L__BB0_604:
	ld.shared.u32 	%r537, [%r535+4];
	setp.eq.s32 	%p491, %r537, 0;
	@%p491 bra 	$L__BB0_606;
	ld.shared.u32 	%r2710, [%r465];
	add.s32 	%r2711, %r2710, 1;
	st.shared.u32 	[%r465], %r2711;
	add.s32 	%r2712, %r2711, %r507;
	mul.wide.u32 	%rd854, %r2712, 4;
	add.s64 	%rd855, %rd49, %rd854;
	st.global.u32 	[%rd855], %r537;
$L__BB0_606:
	add.s32 	%r4449, %r4449, 2;
$L__BB0_607:
	and.b32  	%r2713, %r407, 1;
	setp.eq.b32 	%p492, %r2713, 1;
	not.pred 	%p493, %p492;
	@%p493 bra 	$L__BB0_610;
	shl.b32 	%r2714, %r4449, 2;
	mov.u32 	%r2715, _ZZ40findCliqueGPUNew7Dis2LevelStealWorkBatchPjS_S_S_PyS_S_S_S_S_E5Res_S;
	add.s32 	%r2716, %r2715, %r2714;
	ld.shared.u32 	%r540, [%r2716];
	setp.eq.s32 	%p494, %r540, 0;
	@%p494 bra 	$L__BB0_610;
	ld.shared.u32 	%r2717, [%r465];
	add.s32 	%r2718, %r2717, 1;
	st.shared.u32 	[%r465], %r2718;
	add.s32 	%r2719, %r2718, %r507;
	mul.wide.u32 	%rd856, %r2719, 4;
	add.s64 	%rd857, %rd49, %rd856;
	st.global.u32 	[%rd857], %r540;
$L__BB0_610:
	add.s32 	%r4420, %r4420, 1;
	setp.eq.s32 	%p550, %r4420, %r332;
	@%p550 bra 	$L__BB0_834;
	bra.uni 	$L__BB0_410;
$L__BB0_611:
	ld.shared.u32 	%r2217, [_ZZ40findCliqueGPUNew7Dis2LevelStealWorkBatchPjS_S_S_PyS_S_S_S_S_E5level];
	mul.wide.s32 	%rd614, %r2217, 12;
	add.s64 	%rd615, %rd15, %rd614;
	ld.global.u32 	%r2218, [%rd615+-4];
	mul.wide.s32 	%rd616, %r2217, 320000;
	add.s64 	%rd55, %rd16, %rd616;
	mul.wide.u32 	%rd617, %r2218, 4;
	add.s64 	%rd618, %rd55, %rd617;
	ld.global.u32 	%r2219, [%rd618+-320000];
	add.s64 	%rd56, %rd13, %rd616;
	add.s32 	%r2220, %r2219, 1;
	cvt.u64.u32 	%rd57, %r2220;
	shl.b32 	%r2221, %r2217, 9;
	mov.u32 	%r2222, _ZZ40findCliqueGPUNew7Dis2LevelStealWorkBatchPjS_S_S_PyS_S_S_S_S_E5Num_H;
	add.s32 	%r542, %r2222, %r2221;
	shl.b32 	%r2223, %r2218, 2;
	add.s32 	%r2224, %r542, %r2223;
	ld.shared.u32 	%r543, [%r2224+-512];
	ld.shared.u32 	%r544, [_ZZ40findCliqueGPUNew7Dis2LevelStealWorkBatchPjS_S_S_PyS_S_S_S_S_E10batch_size];
	setp.ge.u32 	%p272, %r3, %r544;
	@%p272 bra 	$L__BB0_623;
	max.u32 	%r2225, %r544, %r2;
	sub.s32 	%r2226, %r2225, %r2;
	add.s32 	%r545, %r2226, 31;
	shr.u32 	%r2227, %r545, 5;
	add.s32 	%r546, %r2227, 1;
	and.b32  	%r547, %r546, 7;
	setp.lt.u32 	%p273, %r2226, 193;
	mov.u32 	%r4453, %r3;
	@%p273 bra 	$L__BB0_615;
	and.b32  	%r548, %r546, 268435448;
	mov.b32 	%r4452, 0;
	mov.u32 	%r4453, %r3;
$L__BB0_614:
	.pragma "nounroll";
	mul.lo.s32 	%r2229, %r4453, %r543;
	mul.wide.s32 	%rd619, %r4453, 4;
	add.s64 	%rd620, %rd55, %rd619;
	st.global.u32 	[%rd620], %r2229;
	shl.b32 	%r2230, %r543, 5;
	add.s32 	%r2231, %r2229, %r2230;
	st.global.u32 	[%rd620+128], %r2231;
	shl.b32 	%r2232, %r543, 6;
	add.s32 	%r2233, %r2232, %r2229;
	st.global.u32 	[%rd620+256], %r2233;
	add.s32 	%r2234, %r2233, %r2230;
	st.global.u32 	[%rd620+384], %r2234;
	shl.b32 	%r2235, %r543, 7;
	add.s32 	%r2236, %r2235, %r2229;
	st.global.u32 	[%rd620+512], %r2236;
	add.s32 	%r2237, %r2236, %r2230;
	st.global.u32 	[%rd620+640], %r2237;
	add.s32 	%r2238, %r2232, %r2236;
	st.global.u32 	[%rd620+768], %r2238;
	add.s32 	%r2239, %r2238, %r2230;
	st.global.u32 	[%rd620+896], %r2239;
	add.s32 	%r4453, %r4453, 256;
	add.s32 	%r4452, %r4452, 8;
	setp.ne.s32 	%p274, %r4452, %r548;
	@%p274 bra 	$L__BB0_614;
$L__BB0_615:
	setp.eq.s32 	%p275, %r547, 0;
	@%p275 bra 	$L__BB0_623;
	setp.lt.u32 	%p276, %r547, 4;
	@%p276 bra 	$L__BB0_618;
	mul.lo.s32 	%r2240, %r4453, %r543;
	mul.wide.s32 	%rd621, %r4453, 4;
	add.s64 	%rd622, %rd55, %rd621;
	st.global.u32 	[%rd622], %r2240;
	shl.b32 	%r2241, %r543, 5;
	add.s32 	%r2242, %r2240, %r2241;
	st.global.u32 	[%rd622+128], %r2242;
	shl.b32 	%r2243, %r543, 6;
	add.s32 	%r2244, %r2243, %r2240;
	st.global.u32 	[%rd622+256], %r2244;
	add.s32 	%r2245, %r2244, %r2241;
	st.global.u32 	[%rd622+384], %r2245;
	add.s32 	%r4453, %r4453, 128;
$L__BB0_618:
	and.b32  	%r2246, %r546, 3;
	setp.eq.s32 	%p277, %r2246, 0;
	@%p277 bra 	$L__BB0_623;
	setp.eq.s32 	%p278, %r2246, 1;
	@%p278 bra 	$L__BB0_621;
	mul.lo.s32 	%r2247, %r4453, %r543;
	mul.wide.s32 	%rd623, %r4453, 4;
	add.s64 	%rd624, %rd55, %rd623;
	st.global.u32 	[%rd624], %r2247;
	shl.b32 	%r2248, %r543, 5;
	add.s32 	%r2249, %r2247, %r2248;
	st.global.u32 	[%rd624+128], %r2249;
	add.s32 	%r4453, %r4453, 64;
$L__BB0_621:
	and.b32  	%r2250, %r545, 32;
	setp.ne.s32 	%p279, %r2250, 0;
	@%p279 bra 	$L__BB0_623;
	mul.lo.s32 	%r2251, %r4453, %r543;
	mul.wide.s32 	%rd625, %r4453, 4;
	add.s64 	%rd626, %rd55, %rd625;
	st.global.u32 	[%rd626], %r2251;
$L__BB0_623:
	shl.b64 	%rd627, %rd57, 2;
	add.s64 	%rd58, %rd56, %rd627;
	mul.lo.s32 	%r558, %r544, %r543;
	setp.lt.u32 	%p280, %r558, 2048;
	@%p280 bra 	$L__BB0_637;
	setp.eq.s32 	%p281, %r544, 0;
	@%p281 bra 	$L__BB0_834;
	shr.u32 	%r559, %r543, 11;
	and.b32  	%r560, %r543, 2047;
	and.b32  	%r561, %r543, -2048;
	and.b32  	%r562, %r543, 3;
	and.b32  	%r563, %r543, 2044;
	add.s64 	%rd59, %rd58, -320000;
	mov.b32 	%r4474, 0;
$L__BB0_626:
	shl.b32 	%r2253, %r4474, 2;
	mov.u32 	%r2254, _ZZ40findCliqueGPUNew7Dis2LevelStealWorkBatchPjS_S_S_PyS_S_S_S_S_E5end_H;
	add.s32 	%r2255, %r2254, %r2253;
	ld.shared.u32 	%r2256, [%r2255];
	mov.u32 	%r2257, _ZZ40findCliqueGPUNew7Dis2LevelStealWorkBatchPjS_S_S_PyS_S_S_S_S_E7begin_H;
	add.s32 	%r2258, %r2257, %r2253;
	ld.shared.u32 	%r618, [%r2258];
	sub.s32 	%r619, %r2256, %r618;
	setp.ge.u32 	%p282, %r543, %r619;
	@%p282 bra 	$L__BB0_743;
	setp.ne.s32 	%p342, %r2, 32;
	shl.b32 	%r2395, %r4474, 2;
	add.s32 	%r620, %r542, %r2395;
	@%p342 bra 	$L__BB0_629;
	mov.b32 	%r2396, 0;
	st.shared.u32 	[%r620], %r2396;
$L__BB0_629:
	setp.lt.u32 	%p343, %r543, 2048;
	mul.wide.u32 	%rd702, %r618, 4;
	add.s64 	%rd60, %rd6, %rd702;
	@%p343 bra 	$L__BB0_706;
	mul.lo.s32 	%r621, %r4474, %r543;
	mov.b32 	%r4475, 0;
$L__BB0_631:
	setp.eq.s32 	%p344, %r7, 0;
	shl.b32 	%r623, %r4475, 11;
	mov.u32 	%r4476, %r3;
	@%p344 bra 	$L__BB0_635;
	setp.eq.s32 	%p345, %r7, 1;
	add.s32 	%r624, %r2, %r623;
	mul.wide.u32 	%rd703, %r624, 4;
	add.s64 	%rd704, %rd59, %rd703;
	ld.global.u32 	%r2398, [%rd704+-128];
	st.shared.u32 	[%r8+-128], %r2398;
	mov.u32 	%r4476, %r2;
	@%p345 bra 	$L__BB0_635;
	setp.eq.s32 	%p346, %r7, 2;
	mul.wide.u32 	%rd705, %r624, 4;
	add.s64 	%rd61, %rd58, %rd705;
	ld.global.u32 	%r2399, [%rd61+-320000];
	st.shared.u32 	[%r8], %r2399;
	mov.u32 	%r4476, %r6;
	@%p346 bra 	$L__BB0_635;
	ld.global.u32 	%r2400, [%rd61+-319872];
	st.shared.u32 	[%r8+128], %r2400;
	mov.u32 	%r4476, %r9;
$L__BB0_635:
	add.s32 	%r2401, %r4476, %r623;
	mul.wide.s32 	%rd706, %r2401, 4;
	add.s64 	%rd707, %rd58, %rd706;
	ld.global.u32 	%r2402, [%rd707+-320000];
	shl.b32 	%r2403, %r4476, 2;
	mov.u32 	%r2404, _ZZ40findCliqueGPUNew7Dis2LevelStealWorkBatchPjS_S_S_PyS_S_S_S_S_E5Res_H;
	add.s32 	%r2405, %r2404, %r2403;
	st.shared.u32 	[%r2405], %r2402;
	ld.global.u32 	%r2406, [%rd707+-319872];
	st.shared.u32 	[%r2405+128], %r2406;
	ld.global.u32 	%r2407, [%rd707+-319744];
	st.shared.u32 	[%r2405+256], %r2407;
	add.s32 	%r2408, %r4476, 96;
	ld.global.u32 	%r2409, [%rd707+-319616];
	st.shared.u32 	[%r2405+384], %r2409;
	add.s32 	%r4476, %r4476, 128;
	setp.lt.u32 	%p347, %r2408, 2016;
	@%p347 bra 	$L__BB0_635;
	setp.gt.u32 	%p348, %r3, 2047;
	@%p348 bra 	$L__BB0_686;
	bra.uni 	$L__BB0_674;
$L__BB0_637:
	setp.eq.s32 	%p402, %r544, 0;
	@%p402 bra 	$L__BB0_643;
	mov.b32 	%r4456, 0;
$L__BB0_639:
	setp.ge.u32 	%p403, %r3, %r543;
	@%p403 bra 	$L__BB0_642;
	mul.lo.s32 	%r565, %r4456, %r543;
	mov.u32 	%r4457, %r3;
$L__BB0_641:
	mul.wide.s32 	%rd754, %r4457, 4;
	add.s64 	%rd755, %rd58, %rd754;
	ld.global.u32 	%r2504, [%rd755+-320000];
	add.s32 	%r2505, %r4457, %r565;
	shl.b32 	%r2506, %r2505, 2;
	mov.u32 	%r2507, _ZZ40findCliqueGPUNew7Dis2LevelStealWorkBatchPjS_S_S_PyS_S_S_S_S_E5Res_H;
	add.s32 	%r2508, %r2507, %r2506;
	st.shared.u32 	[%r2508], %r2504;
	add.s32 	%r4457, %r4457, 32;
	setp.lt.u32 	%p404, %r4457, %r543;
	@%p404 bra 	$L__BB0_641;
$L__BB0_642:
	add.s32 	%r4456, %r4456, 1;
	setp.ne.s32 	%p405, %r4456, %r544;
	@%p405 bra 	$L__BB0_639;
$L__BB0_643:
	setp.ge.u32 	%p406, %r3, %r558;
	mov.u32 	%r4458, %r3;
	@%p406 bra 	$L__BB0_644;
	bra.uni 	$L__BB0_668;
$L__BB0_644:
	setp.ge.u32 	%p414, %r3, %r544;
	@%p414 bra 	$L__BB0_834;
	add.s32 	%r569, %r543, -1;
	and.b32  	%r570, %r543, 3;
	and.b32  	%r571, %r543, -4;
	mov.u32 	%r4463, %r3;
$L__BB0_646:
	setp.eq.s32 	%p415, %r543, 0;
	mul.lo.s32 	%r588, %r4463, %r543;
	shl.b32 	%r2530, %r4463, 2;
	add.s32 	%r589, %r542, %r2530;
	mov.b32 	%r2531, 0;
	st.shared.u32 	[%r589], %r2531;
	@%p415 bra 	$L__BB0_667;
	setp.lt.u32 	%p416, %r569, 3;
	mov.b32 	%r4466, 0;
	mov.u32 	%r4471, %r4466;
	@%p416 bra 	$L__BB0_658;
	mov.b32 	%r4466, 0;
	mov.u32 	%r4465, %r4466;
$L__BB0_649:
	add.s32 	%r2534, %r4465, %r588;
	shl.b32 	%r2535, %r2534, 2;
	mov.u32 	%r2536, _ZZ40findCliqueGPUNew7Dis2LevelStealWorkBatchPjS_S_S_PyS_S_S_S_S_E5Res_H;
	add.s32 	%r592, %r2536, %r2535;
	ld.shared.u32 	%r593, [%r592];
	setp.eq.s32 	%p417, %r593, 0;
	@%p417 bra 	$L__BB0_651;
	add.s32 	%r4466, %r4466, 1;
	st.shared.u32 	[%r589], %r4466;
	add.s32 	%r2537, %r4466, %r588;
	mul.wide.u32 	%rd762, %r2537, 4;
	add.s64 	%rd763, %rd56, %rd762;
	st.global.u32 	[%rd763], %r593;
$L__BB0_651:
	ld.shared.u32 	%r596, [%r592+4];
	setp.eq.s32 	%p418, %r596, 0;
	@%p418 bra 	$L__BB0_653;
	add.s32 	%r4466, %r4466, 1;
	st.shared.u32 	[%r589], %r4466;
	add.s32 	%r2538, %r4466, %r588;
	mul.wide.u32 	%rd764, %r2538, 4;
	add.s64 	%rd765, %rd56, %rd764;
	st.global.u32 	[%rd765], %r596;
$L__BB0_653:
	ld.shared.u32 	%r599, [%r592+8];
	setp.eq.s32 	%p419, %r599, 0;
	@%p419 bra 	$L__BB0_655;
	add.s32 	%r4466, %r4466, 1;
	st.shared.u32 	[%r589], %r4466;
	add.s32 	%r2539, %r4466, %r588;
	mul.wide.u32 	%rd766, %r2539, 4;
	add.s64 	%rd767, %rd56, %rd766;
	st.global.u32 	[%rd767], %r599;
$L__BB0_655:
	ld.shared.u32 	%r602, [%r592+12];
	setp.eq.s32 	%p420, %r602, 0;
	@%p420 bra 	$L__BB0_657;
	add.s32 	%r4466, %r4466, 1;
	st.shared.u32 	[%r589], %r4466;
	add.s32 	%r2540, %r4466, %r588;
	mul.wide.u32 	%rd768, %r2540, 4;
	add.s64 	%rd769, %rd56, %rd768;
	st.global.u32 	[%rd769], %r602;
$L__BB0_657:
	add.s32 	%r4465, %r4465, 4;
	setp.ne.s32 	%p421, %r4465, %r571;
	mov.u32 	%r4471, %r571;
	@%p421 bra 	$L__BB0_649;
$L__BB0_658:
	setp.eq.s32 	%p422, %r570, 0;
	@%p422 bra 	$L__BB0_667;
	add.s32 	%r2541, %r4471, %r588;
	shl.b32 	%r2542, %r2541, 2;
	mov.u32 	%r2543, _ZZ40findCliqueGPUNew7Dis2LevelStealWorkBatchPjS_S_S_PyS_S_S_S_S_E5Res_H;
	add.s32 	%r608, %r2543, %r2542;
	ld.shared.u32 	%r609, [%r608];
	setp.eq.s32 	%p423, %r609, 0;
	@%p423 bra 	$L__BB0_661;
	add.s32 	%r4466, %r4466, 1;
	st.shared.u32 	[%r589], %r4466;
	add.s32 	%r2544, %r4466, %r588;
	mul.wide.u32 	%rd770, %r2544, 4;
	add.s64 	%rd771, %rd56, %rd770;
	st.global.u32 	[%rd771], %r609;
$L__BB0_661:
	setp.eq.s32 	%p424, %r570, 1;
	@%p424 bra 	$L__BB0_667;
	ld.shared.u32 	%r612, [%r608+4];
	setp.eq.s32 	%p425, %r612, 0;
	@%p425 bra 	$L__BB0_664;
	add.s32 	%r4466, %r4466, 1;
	st.shared.u32 	[%r589], %r4466;
	add.s32 	%r2545, %r4466, %r588;
	mul.wide.u32 	%rd772, %r2545, 4;
	add.s64 	%rd773, %rd56, %rd772;
	st.global.u32 	[%rd773], %r612;
$L__BB0_664:
	setp.eq.s32 	%p426, %r570, 2;
	@%p426 bra 	$L__BB0_667;
	ld.shared.u32 	%r615, [%r608+8];
	setp.eq.s32 	%p427, %r615, 0;
	@%p427 bra 	$L__BB0_667;
	add.s32 	%r2546, %r4466, 1;
	st.shared.u32 	[%r589], %r2546;
	add.s32 	%r2547, %r2546, %r588;
	mul.wide.u32 	%rd774, %r2547, 4;
	add.s64 	%rd775, %rd56, %rd774;
	st.global.u32 	[%rd775], %r615;
$L__BB0_667:
	add.s32 	%r4463, %r4463, 32;
	setp.lt.u32 	%p428, %r4463, %r544;
	@%p428 bra 	$L__BB0_646;
	bra.uni 	$L__BB0_834;
$L__BB0_668:
	div.u32 	%r2510, %r4458, %r543;
	shl.b32 	%r2511, %r2510, 2;
	mov.u32 	%r2512, _ZZ40findCliqueGPUNew7Dis2LevelStealWorkBatchPjS_S_S_PyS_S_S_S_S_E5end_H;
	add.s32 	%r2513, %r2512, %r2511;
	ld.shared.u32 	%r2514, [%r2513];
	mov.u32 	%r2515, _ZZ40findCliqueGPUNew7Dis2LevelStealWorkBatchPjS_S_S_PyS_S_S_S_S_E7begin_H;
	add.s32 	%r2516, %r2515, %r2511;
	ld.shared.u32 	%r573, [%r2516];
	sub.s32 	%r574, %r2514, %r573;
	shl.b32 	%r2517, %r4458, 2;
	mov.u32 	%r2518, _ZZ40findCliqueGPUNew7Dis2LevelStealWorkBatchPjS_S_S_PyS_S_S_S_S_E5Res_H;
	add.s32 	%r575, %r2518, %r2517;
	ld.shared.u32 	%r576, [%r575];
	setp.lt.s32 	%p407, %r574, 2;
	mov.b32 	%r4461, 0;
	@%p407 bra 	$L__BB0_671;
	mov.b32 	%r4461, 0;
	mov.u32 	%r4459, %r574;
$L__BB0_670:
	shr.u32 	%r2520, %r4459, 1;
	add.s32 	%r2521, %r2520, %r4461;
	add.s32 	%r2522, %r2521, %r573;
	mul.wide.u32 	%rd756, %r2522, 4;
	add.s64 	%rd757, %rd6, %rd756;
	ld.global.u32 	%r2523, [%rd757];
	setp.lt.u32 	%p408, %r2523, %r576;
	selp.b32 	%r2524, %r2520, 0, %p408;
	add.s32 	%r4461, %r2524, %r4461;
	sub.s32 	%r4459, %r4459, %r2520;
	setp.gt.s32 	%p409, %r4459, 1;
	@%p409 bra 	$L__BB0_670;
$L__BB0_671:
	add.s32 	%r582, %r573, %r4461;
	mul.wide.u32 	%rd758, %r582, 4;
	add.s64 	%rd759, %rd6, %rd758;
	ld.global.u32 	%r2526, [%rd759];
	setp.lt.u32 	%p410, %r2526, %r576;
	selp.u32 	%r583, 1, 0, %p410;
	add.s32 	%r2527, %r4461, %r583;
	setp.ge.s32 	%p411, %r2527, %r574;
	mov.b32 	%r4462, 0;
	@%p411 bra 	$L__BB0_673;
	add.s32 	%r2528, %r582, %r583;
	mul.wide.u32 	%rd760, %r2528, 4;
	add.s64 	%rd761, %rd6, %rd760;
	ld.global.u32 	%r2529, [%rd761];
	setp.eq.s32 	%p412, %r2529, %r576;
	selp.b32 	%r4462, %r576, 0, %p412;
$L__BB0_673:
	st.shared.u32 	[%r575], %r4462;
	add.s32 	%r4458, %r4458, %r5;
	setp.lt.u32 	%p413, %r4458, %r558;
	@%p413 bra 	$L__BB0_668;
	bra.uni 	$L__BB0_644;
$L__BB0_674:
	setp.lt.s32 	%p349, %r619, 2;
	mov.u32 	%r4478, %r3;
	@%p349 bra 	$L__BB0_675;
	bra.uni 	$L__BB0_680;
$L__BB0_675:
	ld.global.u32 	%r628, [%rd60];
	mov.u32 	%r4481, %r3;
$L__BB0_676:
	shl.b32 	%r2410, %r4481, 2;
	mov.u32 	%r2411, _ZZ40findCliqueGPUNew7Dis2LevelStealWorkBatchPjS_S_S_PyS_S_S_S_S_E5Res_H;
	add.s32 	%r639, %r2411, %r2410;
	ld.shared.u32 	%r640, [%r639];
	setp.lt.u32 	%p350, %r628, %r640;
	selp.u32 	%r2412, 1, 0, %p350;
	setp.le.s32 	%p351, %r619, %r2412;
	@%p351 bra 	$L__BB0_678;
	setp.lt.u32 	%p352, %r628, %r640;
	selp.u32 	%r2413, 1, 0, %p352;
	mul.wide.u32 	%rd708, %r2413, 4;
	add.s64 	%rd709, %rd60, %rd708;
	ld.global.u32 	%r2414, [%rd709];
	setp.eq.s32 	%p353, %r2414, %r640;
	@%p353 bra 	$L__BB0_679;
$L__BB0_678:
	mov.b32 	%r2415, 0;
	st.shared.u32 	[%r639], %r2415;
$L__BB0_679:
	add.s32 	%r4481, %r4481, %r5;
	setp.lt.u32 	%p354, %r4481, 2048;
	@%p354 bra 	$L__BB0_676;
	bra.uni 	$L__BB0_686;
$L__BB0_680:
	shl.b32 	%r2417, %r4478, 2;
	mov.u32 	%r2418, _ZZ40findCliqueGPUNew7Dis2LevelStealWorkBatchPjS_S_S_PyS_S_S_S_S_E5Res_H;
	add.s32 	%r630, %r2418, %r2417;
	ld.shared.u32 	%r631, [%r630];
	mov.b32 	%r4480, 0;
	mov.u32 	%r4479, %r619;
$L__BB0_681:
	shr.u32 	%r2419, %r4479, 1;
	add.s32 	%r2420, %r2419, %r4480;
	mul.wide.u32 	%rd710, %r2420, 4;
	add.s64 	%rd711, %rd60, %rd710;
	ld.global.u32 	%r2421, [%rd711];
	setp.lt.u32 	%p355, %r2421, %r631;
	selp.b32 	%r2422, %r2419, 0, %p355;
	add.s32 	%r4480, %r2422, %r4480;
	sub.s32 	%r4479, %r4479, %r2419;
	setp.gt.s32 	%p356, %r4479, 1;
	@%p356 bra 	$L__BB0_681;
	mul.wide.u32 	%rd712, %r4480, 4;
	add.s64 	%rd62, %rd60, %rd712;
	ld.global.u32 	%r2423, [%rd62];
	setp.lt.u32 	%p357, %r2423, %r631;
	selp.u32 	%r636, 1, 0, %p357;
	add.s32 	%r2424, %r4480, %r636;
	setp.ge.s32 	%p358, %r2424, %r619;
	@%p358 bra 	$L__BB0_684;
	mul.wide.u32 	%rd713, %r636, 4;
	add.s64 	%rd714, %rd62, %rd713;
	ld.global.u32 	%r2425, [%rd714];
	setp.eq.s32 	%p359, %r2425, %r631;
	@%p359 bra 	$L__BB0_685;
$L__BB0_684:
	mov.b32 	%r2426, 0;
	st.shared.u32 	[%r630], %r2426;
$L__BB0_685:
	add.s32 	%r4478, %r4478, %r5;
	setp.lt.u32 	%p360, %r4478, 2048;
	@%p360 bra 	$L__BB0_680;
$L__BB0_686:
	@%p342 bra 	$L__BB0_705;
	mov.b32 	%r4482, 0;
$L__BB0_688:
	shl.b32 	%r2428, %r4482, 2;
	mov.u32 	%r2429, _ZZ40findCliqueGPUNew7Dis2LevelStealWorkBatchPjS_S_S_PyS_S_S_S_S_E5Res_H;
	add.s32 	%r643, %r2429, %r2428;
	ld.shared.u32 	%r644, [%r643];
	setp.eq.s32 	%p362, %r644, 0;
	@%p362 bra 	$L__BB0_690;
	ld.shared.u32 	%r2430, [%r620];
	add.s32 	%r2431, %r2430, 1;
	st.shared.u32 	[%r620], %r2431;
	add.s32 	%r2432, %r2431, %r621;
	mul.wide.u32 	%rd715, %r2432, 4;
	add.s64 	%rd716, %rd56, %rd715;
	st.global.u32 	[%rd716], %r644;
$L__BB0_690:
	ld.shared.u32 	%r645, [%r643+4];
	setp.eq.s32 	%p363, %r645, 0;
	@%p363 bra 	$L__BB0_692;
	ld.shared.u32 	%r2433, [%r620];
	add.s32 	%r2434, %r2433, 1;
	st.shared.u32 	[%r620], %r2434;
	add.s32 	%r2435, %r2434, %r621;
	mul.wide.u32 	%rd717, %r2435, 4;
	add.s64 	%rd718, %rd56, %rd717;
	st.global.u32 	[%rd718], %r645;
$L__BB0_692:
	ld.shared.u32 	%r646, [%r643+8];
	setp.eq.s32 	%p364, %r646, 0;
	@%p364 bra 	$L__BB0_694;
	ld.shared.u32 	%r2436, [%r620];
	add.s32 	%r2437, %r2436, 1;
	st.shared.u32 	[%r620], %r2437;
	add.s32 	%r2438, %r2437, %r621;
	mul.wide.u32 	%rd719, %r2438, 4;
	add.s64 	%rd720, %rd56, %rd719;
	st.global.u32 	[%rd720], %r646;
$L__BB0_694:
	ld.shared.u32 	%r647, [%r643+12];
	setp.eq.s32 	%p365, %r647, 0;
	@%p365 bra 	$L__BB0_696;
	ld.shared.u32 	%r2439, [%r620];
	add.s32 	%r2440, %r2439, 1;
	st.shared.u32 	[%r620], %r2440;
	add.s32 	%r2441, %r2440, %r621;
	mul.wide.u32 	%rd721, %r2441, 4;
	add.s64 	%rd722, %rd56, %rd721;
	st.global.u32 	[%rd722], %r647;
$L__BB0_696:
	ld.shared.u32 	%r648, [%r643+16];
	setp.eq.s32 	%p366, %r648, 0;
	@%p366 bra 	$L__BB0_698;
	ld.shared.u32 	%r2442, [%r620];
	add.s32 	%r2443, %r2442, 1;
	st.shared.u32 	[%r620], %r2443;
	add.s32 	%r2444, %r2443, %r621;
	mul.wide.u32 	%rd723, %r2444, 4;
	add.s64 	%rd724, %rd56, %rd723;
	st.global.u32 	[%rd724], %r648;
$L__BB0_698:
	ld.shared.u32 	%r649, [%r643+20];
	setp.eq.s32 	%p367, %r649, 0;
	@%p367 bra 	$L__BB0_700;
	ld.shared.u32 	%r2445, [%r620];
	add.s32 	%r2446, %r2445, 1;
	st.shared.u32 	[%r620], %r2446;
	add.s32 	%r2447, %r2446, %r621;
	mul.wide.u32 	%rd725, %r2447, 4;
	add.s64 	%rd726, %rd56, %rd725;
	st.global.u32 	[%rd726], %r649;
$L__BB0_700:
	ld.shared.u32 	%r650, [%r643+24];
	setp.eq.s32 	%p368, %r650, 0;
	@%p368 bra 	$L__BB0_702;
	ld.shared.u32 	%r2448, [%r620];
	add.s32 	%r2449, %r2448, 1;
	st.shared.u32 	[%r620], %r2449;
	add.s32 	%r2450, %r2449, %r621;
	mul.wide.u32 	%rd727, %r2450, 4;
	add.s64 	%rd728, %rd56, %rd727;
	st.global.u32 	[%rd728], %r650;
$L__BB0_702:
	ld.shared.u32 	%r651, [%r643+28];
	setp.eq.s32 	%p369, %r651, 0;
	@%p369 bra 	$L__BB0_704;
	ld.shared.u32 	%r2451, [%r620];
	add.s32 	%r2452, %r2451, 1;
	st.shared.u32 	[%r620], %r2452;
	add.s32 	%r2453, %r2452, %r621;
	mul.wide.u32 	%rd729, %r2453, 4;
	add.s64 	%rd730, %rd56, %rd729;
	st.global.u32 	[%rd730], %r651;
$L__BB0_704:
	add.s32 	%r4482, %r4482, 8;
	setp.ne.s32 	%p370, %r4482, 2048;
	@%p370 bra 	$L__BB0_688;
$L__BB0_705:
	add.s32 	%r4475, %r4475, 1;
	setp.eq.s32 	%p371, %r4475, %r559;
	@%p371 bra 	$L__BB0_706;
	bra.uni 	$L__BB0_631;
$L__BB0_706:
	setp.ge.u32 	%p372, %r3, %r560;
	mov.u32 	%r4483, %r3;
	@%p372 bra 	$L__BB0_708;
$L__BB0_707:
	add.s32 	%r2454, %r4483, %r561;
	mul.wide.u32 	%rd731, %r2454, 4;
	add.s64 	%rd732, %rd58, %rd731;
	ld.global.u32 	%r2455, [%rd732+-320000];
	shl.b32 	%r2456, %r4483, 2;
	mov.u32 	%r2457, _ZZ40findCliqueGPUNew7Dis2LevelStealWorkBatchPjS_S_S_PyS_S_S_S_S_E5Res_H;
	add.s32 	%r2458, %r2457, %r2456;
	st.shared.u32 	[%r2458], %r2455;
	add.s32 	%r4483, %r4483, 32;
	setp.lt.u32 	%p373, %r4483, %r560;
	@%p373 bra 	$L__BB0_707;
$L__BB0_708:
	@%p372 bra 	$L__BB0_721;
	setp.lt.s32 	%p375, %r619, 2;
	mov.u32 	%r4484, %r3;
	@%p375 bra 	$L__BB0_710;
	bra.uni 	$L__BB0_715;
$L__BB0_710:
	ld.global.u32 	%r656, [%rd60];
	mov.u32 	%r4487, %r3;
$L__BB0_711:
	shl.b32 	%r2459, %r4487, 2;
	mov.u32 	%r2460, _ZZ40findCliqueGPUNew7Dis2LevelStealWorkBatchPjS_S_S_PyS_S_S_S_S_E5Res_H;
	add.s32 	%r667, %r2460, %r2459;
	ld.shared.u32 	%r668, [%r667];
	setp.lt.u32 	%p376, %r656, %r668;
	selp.u32 	%r2461, 1, 0, %p376;
	setp.le.s32 	%p377, %r619, %r2461;
	@%p377 bra 	$L__BB0_713;
	setp.lt.u32 	%p378, %r656, %r668;
	selp.u32 	%r2462, 1, 0, %p378;
	mul.wide.u32 	%rd733, %r2462, 4;
	add.s64 	%rd734, %rd60, %rd733;
	ld.global.u32 	%r2463, [%rd734];
	setp.eq.s32 	%p379, %r2463, %r668;
	@%p379 bra 	$L__BB0_714;
$L__BB0_713:
	mov.b32 	%r2464, 0;
	st.shared.u32 	[%r667], %r2464;
$L__BB0_714:
	add.s32 	%r4487, %r4487, %r5;
	setp.lt.u32 	%p380, %r4487, %r560;
	@%p380 bra 	$L__BB0_711;
	bra.uni 	$L__BB0_721;
$L__BB0_715:
	shl.b32 	%r2466, %r4484, 2;
	mov.u32 	%r2467, _ZZ40findCliqueGPUNew7Dis2LevelStealWorkBatchPjS_S_S_PyS_S_S_S_S_E5Res_H;
	add.s32 	%r658, %r2467, %r2466;
	ld.shared.u32 	%r659, [%r658];
	mov.b32 	%r4486, 0;
	mov.u32 	%r4485, %r619;
$L__BB0_716:
	shr.u32 	%r2468, %r4485, 1;
	add.s32 	%r2469, %r2468, %r4486;
	mul.wide.u32 	%rd735, %r2469, 4;
	add.s64 	%rd736, %rd60, %rd735;
	ld.global.u32 	%r2470, [%rd736];
	setp.lt.u32 	%p381, %r2470, %r659;
	selp.b32 	%r2471, %r2468, 0, %p381;
	add.s32 	%r4486, %r2471, %r4486;
	sub.s32 	%r4485, %r4485, %r2468;
	setp.gt.s32 	%p382, %r4485, 1;
	@%p382 bra 	$L__BB0_716;
	mul.wide.u32 	%rd737, %r4486, 4;
	add.s64 	%rd63, %rd60, %rd737;
	ld.global.u32 	%r2472, [%rd63];
	setp.lt.u32 	%p383, %r2472, %r659;
	selp.u32 	%r664, 1, 0, %p383;
	add.s32 	%r2473, %r4486, %r664;
	setp.ge.s32 	%p384, %r2473, %r619;
	@%p384 bra 	$L__BB0_719;
	mul.wide.u32 	%rd738, %r664, 4;
	add.s64 	%rd739, %rd63, %rd738;
	ld.global.u32 	%r2474, [%rd739];
	setp.eq.s32 	%p385, %r2474, %r659;
	@%p385 bra 	$L__BB0_720;
$L__BB0_719:
	mov.b32 	%r2475, 0;
	st.shared.u32 	[%r658], %r2475;
$L__BB0_720:
	add.s32 	%r4484, %r4484, %r5;
	setp.lt.u32 	%p386, %r4484, %r560;
	@%p386 bra 	$L__BB0_715;
$L__BB0_721:
	@%p342 bra 	$L__BB0_833;
	setp.eq.s32 	%p388, %r560, 0;
	mul.lo.s32 	%r670, %r4474, %r543;
	@%p388 bra 	$L__BB0_833;
	setp.lt.u32 	%p389, %r560, 4;
	mov.b32 	%r4503, 0;
	@%p389 bra 	$L__BB0_734;
	mov.b32 	%r4488, 0;
$L__BB0_725:
	shl.b32 	%r2478, %r4488, 2;
	mov.u32 	%r2479, _ZZ40findCliqueGPUNew7Dis2LevelStealWorkBatchPjS_S_S_PyS_S_S_S_S_E5Res_H;
	add.s32 	%r672, %r2479, %r2478;
	ld.shared.u32 	%r673, [%r672];
	setp.eq.s32 	%p390, %r673, 0;
	@%p390 bra 	$L__BB0_727;
	ld.shared.u32 	%r2480, [%r620];
	add.s32 	%r2481, %r2480, 1;
	st.shared.u32 	[%r620], %r2481;
	add.s32 	%r2482, %r2481, %r670;
	mul.wide.u32 	%rd740, %r2482, 4;
	add.s64 	%rd741, %rd56, %rd740;
	st.global.u32 	[%rd741], %r673;
$L__BB0_727:
	ld.shared.u32 	%r674, [%r672+4];
	setp.eq.s32 	%p391, %r674, 0;
	@%p391 bra 	$L__BB0_729;
	ld.shared.u32 	%r2483, [%r620];
	add.s32 	%r2484, %r2483, 1;
	st.shared.u32 	[%r620], %r2484;
	add.s32 	%r2485, %r2484, %r670;
	mul.wide.u32 	%rd742, %r2485, 4;
	add.s64 	%rd743, %rd56, %rd742;
	st.global.u32 	[%rd743], %r674;
$L__BB0_729:
	ld.shared.u32 	%r675, [%r672+8];
	setp.eq.s32 	%p392, %r675, 0;
	@%p392 bra 	$L__BB0_731;
	ld.shared.u32 	%r2486, [%r620];
	add.s32 	%r2487, %r2486, 1;
	st.shared.u32 	[%r620], %r2487;
	add.s32 	%r2488, %r2487, %r670;
	mul.wide.u32 	%rd744, %r2488, 4;
	add.s64 	%rd745, %rd56, %rd744;
	st.global.u32 	[%rd745], %r675;
$L__BB0_731:
	ld.shared.u32 	%r676, [%r672+12];
	setp.eq.s32 	%p393, %r676, 0;
	@%p393 bra 	$L__BB0_733;
	ld.shared.u32 	%r2489, [%r620];
	add.s32 	%r2490, %r2489, 1;
	st.shared.u32 	[%r620], %r2490;
	add.s32 	%r2491, %r2490, %r670;
	mul.wide.u32 	%rd746, %r2491, 4;
	add.s64 	%rd747, %rd56, %rd746;
	st.global.u32 	[%rd747], %r676;
$L__BB0_733:
	add.s32 	%r4488, %r4488, 4;
	setp.eq.s32 	%p394, %r4488, %r563;
	mov.u32 	%r4503, %r563;
	@%p394 bra 	$L__BB0_734;
	bra.uni 	$L__BB0_725;
$L__BB0_734:
	setp.eq.s32 	%p395, %r562, 0;
	@%p395 bra 	$L__BB0_833;
	shl.b32 	%r2492, %r4503, 2;
	mov.u32 	%r2493, _ZZ40findCliqueGPUNew7Dis2LevelStealWorkBatchPjS_S_S_PyS_S_S_S_S_E5Res_H;
	add.s32 	%r738, %r2493, %r2492;
	ld.shared.u32 	%r739, [%r738];
	setp.eq.s32 	%p396, %r739, 0;
	@%p396 bra 	$L__BB0_737;
	ld.shared.u32 	%r2494, [%r620];
	add.s32 	%r2495, %r2494, 1;
	st.shared.u32 	[%r620], %r2495;
	add.s32 	%r2496, %r2495, %r670;
	mul.wide.u32 	%rd748, %r2496, 4;
	add.s64 	%rd749, %rd56, %rd748;
	st.global.u32 	[%rd749], %r739;
$L__BB0_737:
	setp.eq.s32 	%p397, %r562, 1;
	@%p397 bra 	$L__BB0_833;
	ld.shared.u32 	%r740, [%r738+4];
	setp.eq.s32 	%p398, %r740, 0;
	@%p398 bra 	$L__BB0_740;
	ld.shared.u32 	%r2497, [%r620];
	add.s32 	%r2498, %r2497, 1;
	st.shared.u32 	[%r620], %r2498;
	add.s32 	%r2499, %r2498, %r670;
	mul.wide.u32 	%rd750, %r2499, 4;
	add.s64 	%rd751, %rd56, %rd750;
	st.global.u32 	[%rd751], %r740;
$L__BB0_740:
	setp.eq.s32 	%p399, %r562, 2;
	@%p399 bra 	$L__BB0_833;
	ld.shared.u32 	%r741, [%r738+8];
	setp.eq.s32 	%p400, %r741, 0;
	@%p400 bra 	$L__BB0_833;
	ld.shared.u32 	%r2500, [%r620];
	add.s32 	%r2501, %r2500, 1;
	st.shared.u32 	[%r620], %r2501;
	add.s32 	%r2502, %r2501, %r670;
	mul.wide.u32 	%rd752, %r2502, 4;
	add.s64 	%rd753, %rd56, %rd752;
	st.global.u32 	[%rd753], %r741;
	bra.uni 	$L__BB0_833;
$L__BB0_743:
	setp.ne.s32 	%p283, %r2, 32;
	and.b32  	%r678, %r619, 2047;
	shl.b32 	%r2259, %r4474, 2;
	add.s32 	%r679, %r542, %r2259;
	@%p283 bra 	$L__BB0_745;
	mov.b32 	%r2260, 0;
	st.shared.u32 	[%r679], %r2260;
$L__BB0_745:
	setp.lt.u32 	%p284, %r619, 2048;
	@%p284 bra 	$L__BB0_780;
	mul.lo.s32 	%r680, %r4474, %r543;
	shr.u32 	%r2262, %r619, 11;
	max.u32 	%r681, %r2262, 1;
	mov.b32 	%r4489, 0;
$L__BB0_747:
	setp.eq.s32 	%p285, %r7, 0;
	shl.b32 	%r2263, %r4489, 11;
	add.s32 	%r684, %r2263, %r618;
	mov.u32 	%r4490, %r3;
	@%p285 bra 	$L__BB0_751;
	setp.eq.s32 	%p286, %r7, 1;
	add.s32 	%r685, %r3, %r684;
	mul.wide.u32 	%rd628, %r685, 4;
	add.s64 	%rd629, %rd6, %rd628;
	ld.global.u32 	%r2264, [%rd629];
	st.shared.u32 	[%r8+-128], %r2264;
	mov.u32 	%r4490, %r2;
	@%p286 bra 	$L__BB0_751;
	setp.eq.s32 	%p287, %r7, 2;
	add.s32 	%r2265, %r2, %r684;
	mul.wide.u32 	%rd630, %r2265, 4;
	add.s64 	%rd631, %rd6, %rd630;
	ld.global.u32 	%r2266, [%rd631];
	st.shared.u32 	[%r8], %r2266;
	mov.u32 	%r4490, %r6;
	@%p287 bra 	$L__BB0_751;
	add.s32 	%r2267, %r685, 64;
	mul.wide.u32 	%rd632, %r2267, 4;
	add.s64 	%rd633, %rd6, %rd632;
	ld.global.u32 	%r2268, [%rd633];
	st.shared.u32 	[%r8+128], %r2268;
	mov.u32 	%r4490, %r9;
$L__BB0_751:
	add.s32 	%r2269, %r4490, %r684;
	mul.wide.u32 	%rd634, %r2269, 4;
	add.s64 	%rd635, %rd6, %rd634;
	ld.global.u32 	%r2270, [%rd635];
	shl.b32 	%r2271, %r4490, 2;
	mov.u32 	%r2272, _ZZ40findCliqueGPUNew7Dis2LevelStealWorkBatchPjS_S_S_PyS_S_S_S_S_E5Res_H;
	add.s32 	%r2273, %r2272, %r2271;
	st.shared.u32 	[%r2273], %r2270;
	add.s32 	%r2274, %r2269, 32;
	mul.wide.u32 	%rd636, %r2274, 4;
	add.s64 	%rd637, %rd6, %rd636;
	ld.global.u32 	%r2275, [%rd637];
	st.shared.u32 	[%r2273+128], %r2275;
	add.s32 	%r2276, %r2269, 64;
	mul.wide.u32 	%rd638, %r2276, 4;
	add.s64 	%rd639, %rd6, %rd638;
	ld.global.u32 	%r2277, [%rd639];
	st.shared.u32 	[%r2273+256], %r2277;
	add.s32 	%r2278, %r4490, 96;
	add.s32 	%r2279, %r2269, 96;
	mul.wide.u32 	%rd640, %r2279, 4;
	add.s64 	%rd641, %rd6, %rd640;
	ld.global.u32 	%r2280, [%rd641];
	st.shared.u32 	[%r2273+384], %r2280;
	add.s32 	%r4490, %r4490, 128;
	setp.lt.u32 	%p288, %r2278, 2016;
	@%p288 bra 	$L__BB0_751;
	setp.gt.u32 	%p289, %r3, 2047;
	mov.u32 	%r4492, %r3;
	@%p289 bra 	$L__BB0_760;
$L__BB0_753:
	setp.lt.s32 	%p290, %r543, 2;
	shl.b32 	%r2282, %r4492, 2;
	mov.u32 	%r2283, _ZZ40findCliqueGPUNew7Dis2LevelStealWorkBatchPjS_S_S_PyS_S_S_S_S_E5Res_H;
	add.s32 	%r690, %r2283, %r2282;
	ld.shared.u32 	%r691, [%r690];
	mov.b32 	%r4495, 0;
	@%p290 bra 	$L__BB0_756;
	mov.b32 	%r4495, 0;
	mov.u32 	%r4493, %r543;
$L__BB0_755:
	shr.u32 	%r2285, %r4493, 1;
	add.s32 	%r2286, %r2285, %r4495;
	mul.wide.u32 	%rd642, %r2286, 4;
	add.s64 	%rd643, %rd58, %rd642;
	ld.global.u32 	%r2287, [%rd643+-320000];
	setp.lt.u32 	%p291, %r2287, %r691;
	selp.b32 	%r2288, %r2285, 0, %p291;
	add.s32 	%r4495, %r2288, %r4495;
	sub.s32 	%r4493, %r4493, %r2285;
	setp.gt.s32 	%p292, %r4493, 1;
	@%p292 bra 	$L__BB0_755;
$L__BB0_756:
	mul.wide.u32 	%rd644, %r4495, 4;
	add.s64 	%rd645, %rd58, %rd644;
	ld.global.u32 	%r2289, [%rd645+-320000];
	setp.lt.u32 	%p293, %r2289, %r691;
	selp.u32 	%r2290, 1, 0, %p293;
	add.s32 	%r697, %r4495, %r2290;
	setp.ge.s32 	%p294, %r697, %r543;
	@%p294 bra 	$L__BB0_758;
	mul.wide.u32 	%rd646, %r697, 4;
	add.s64 	%rd647, %rd58, %rd646;
	ld.global.u32 	%r2291, [%rd647+-320000];
	setp.eq.s32 	%p295, %r2291, %r691;
	@%p295 bra 	$L__BB0_759;
$L__BB0_758:
	mov.b32 	%r2292, 0;
	st.shared.u32 	[%r690], %r2292;
$L__BB0_759:
	add.s32 	%r4492, %r4492, %r5;
	setp.lt.u32 	%p296, %r4492, 2048;
	@%p296 bra 	$L__BB0_753;
$L__BB0_760:
	@%p283 bra 	$L__BB0_779;
	mov.b32 	%r4496, 0;
$L__BB0_762:
	shl.b32 	%r2294, %r4496, 2;
	mov.u32 	%r2295, _ZZ40findCliqueGPUNew7Dis2LevelStealWorkBatchPjS_S_S_PyS_S_S_S_S_E5Res_H;
	add.s32 	%r700, %r2295, %r2294;
	ld.shared.u32 	%r701, [%r700];
	setp.eq.s32 	%p298, %r701, 0;
	@%p298 bra 	$L__BB0_764;
	ld.shared.u32 	%r2296, [%r679];
	add.s32 	%r2297, %r2296, 1;
	st.shared.u32 	[%r679], %r2297;
	add.s32 	%r2298, %r2297, %r680;
	mul.wide.u32 	%rd648, %r2298, 4;
	add.s64 	%rd649, %rd56, %rd648;
	st.global.u32 	[%rd649], %r701;
$L__BB0_764:
	ld.shared.u32 	%r702, [%r700+4];
	setp.eq.s32 	%p299, %r702, 0;
	@%p299 bra 	$L__BB0_766;
	ld.shared.u32 	%r2299, [%r679];
	add.s32 	%r2300, %r2299, 1;
	st.shared.u32 	[%r679], %r2300;
	add.s32 	%r2301, %r2300, %r680;
	mul.wide.u32 	%rd650, %r2301, 4;
	add.s64 	%rd651, %rd56, %rd650;
	st.global.u32 	[%rd651], %r702;
$L__BB0_766:
	ld.shared.u32 	%r703, [%r700+8];
	setp.eq.s32 	%p300, %r703, 0;
	@%p300 bra 	$L__BB0_768;
	ld.shared.u32 	%r2302, [%r679];
	add.s32 	%r2303, %r2302, 1;
	st.shared.u32 	[%r679], %r2303;
	add.s32 	%r2304, %r2303, %r680;
	mul.wide.u32 	%rd652, %r2304, 4;
	add.s64 	%rd653, %rd56, %rd652;
	st.global.u32 	[%rd653], %r703;
$L__BB0_768:
	ld.shared.u32 	%r704, [%r700+12];
	setp.eq.s32 	%p301, %r704, 0;
	@%p301 bra 	$L__BB0_770;
	ld.shared.u32 	%r2305, [%r679];
	add.s32 	%r2306, %r2305, 1;
	st.shared.u32 	[%r679], %r2306;
	add.s32 	%r2307, %r2306, %r680;
	mul.wide.u32 	%rd654, %r2307, 4;
	add.s64 	%rd655, %rd56, %rd654;
	st.global.u32 	[%rd655], %r704;
$L__BB0_770:
	ld.shared.u32 	%r705, [%r700+16];
	setp.eq.s32 	%p302, %r705, 0;
	@%p302 bra 	$L__BB0_772;
	ld.shared.u32 	%r2308, [%r679];
	add.s32 	%r2309, %r2308, 1;
	st.shared.u32 	[%r679], %r2309;
	add.s32 	%r2310, %r2309, %r680;
	mul.wide.u32 	%rd656, %r2310, 4;
	add.s64 	%rd657, %rd56, %rd656;
	st.global.u32 	[%rd657], %r705;
$L__BB0_772:
	ld.shared.u32 	%r706, [%r700+20];
	setp.eq.s32 	%p303, %r706, 0;
	@%p303 bra 	$L__BB0_774;
	ld.shared.u32 	%r2311, [%r679];
	add.s32 	%r2312, %r2311, 1;
	st.shared.u32 	[%r679], %r2312;
	add.s32 	%r2313, %r2312, %r680;
	mul.wide.u32 	%rd658, %r2313, 4;
	add.s64 	%rd659, %rd56, %rd658;
	st.global.u32 	[%rd659], %r706;
$L__BB0_774:
	ld.shared.u32 	%r707, [%r700+24];
	setp.eq.s32 	%p304, %r707, 0;
	@%p304 bra 	$L__BB0_776;
	ld.shared.u32 	%r2314, [%r679];
	add.s32 	%r2315, %r2314, 1;
	st.shared.u32 	[%r679], %r2315;
	add.s32 	%r2316, %r2315, %r680;
	mul.wide.u32 	%rd660, %r2316, 4;
	add.s64 	%rd661, %rd56, %rd660;
	st.global.u32 	[%rd661], %r707;
$L__BB0_776:
	ld.shared.u32 	%r708, [%r700+28];
	setp.eq.s32 	%p305, %r708, 0;
	@%p305 bra 	$L__BB0_778;
	ld.shared.u32 	%r2317, [%r679];
	add.s32 	%r2318, %r2317, 1;
	st.shared.u32 	[%r679], %r2318;
	add.s32 	%r2319, %r2318, %r680;
	mul.wide.u32 	%rd662, %r2319, 4;
	add.s64 	%rd663, %rd56, %rd662;
	st.global.u32 	[%rd663], %r708;
$L__BB0_778:
	add.s32 	%r4496, %r4496, 8;
	setp.ne.s32 	%p306, %r4496, 2048;
	@%p306 bra 	$L__BB0_762;
$L__BB0_779:
	add.s32 	%r4489, %r4489, 1;
	setp.eq.s32 	%p307, %r4489, %r681;
	@%p307 bra 	$L__BB0_780;
	bra.uni 	$L__BB0_747;
$L__BB0_780:
	setp.ge.u32 	%p308, %r3, %r678;
	@%p308 bra 	$L__BB0_791;
	and.b32  	%r2320, %r619, -2048;
	add.s32 	%r682, %r2320, %r618;
	mov.u32 	%r4497, %r3;
$L__BB0_782:
	add.s32 	%r2321, %r4497, %r682;
	mul.wide.u32 	%rd664, %r2321, 4;
	add.s64 	%rd665, %rd6, %rd664;
	ld.global.u32 	%r2322, [%rd665];
	shl.b32 	%r2323, %r4497, 2;
	mov.u32 	%r2324, _ZZ40findCliqueGPUNew7Dis2LevelStealWorkBatchPjS_S_S_PyS_S_S_S_S_E5Res_H;
	add.s32 	%r2325, %r2324, %r2323;
	st.shared.u32 	[%r2325], %r2322;
	add.s32 	%r4497, %r4497, 32;
	setp.lt.u32 	%p309, %r4497, %r678;
	@%p309 bra 	$L__BB0_782;
	mov.u32 	%r4498, %r3;
$L__BB0_784:
	setp.lt.s32 	%p310, %r543, 2;
	shl.b32 	%r2327, %r4498, 2;
	mov.u32 	%r2328, _ZZ40findCliqueGPUNew7Dis2LevelStealWorkBatchPjS_S_S_PyS_S_S_S_S_E5Res_H;
	add.s32 	%r714, %r2328, %r2327;
	ld.shared.u32 	%r715, [%r714];
	mov.b32 	%r4501, 0;
	@%p310 bra 	$L__BB0_787;
	mov.b32 	%r4501, 0;
	mov.u32 	%r4499, %r543;
$L__BB0_786:
	shr.u32 	%r2330, %r4499, 1;
	add.s32 	%r2331, %r2330, %r4501;
	mul.wide.u32 	%rd666, %r2331, 4;
	add.s64 	%rd667, %rd58, %rd666;
	ld.global.u32 	%r2332, [%rd667+-320000];
	setp.lt.u32 	%p311, %r2332, %r715;
	selp.b32 	%r2333, %r2330, 0, %p311;
	add.s32 	%r4501, %r2333, %r4501;
	sub.s32 	%r4499, %r4499, %r2330;
	setp.gt.s32 	%p312, %r4499, 1;
	@%p312 bra 	$L__BB0_786;
$L__BB0_787:
	mul.wide.u32 	%rd668, %r4501, 4;
	add.s64 	%rd669, %rd58, %rd668;
	ld.global.u32 	%r2334, [%rd669+-320000];
	setp.lt.u32 	%p313, %r2334, %r715;
	selp.u32 	%r2335, 1, 0, %p313;
	add.s32 	%r721, %r4501, %r2335;
	setp.ge.s32 	%p314, %r721, %r543;
	@%p314 bra 	$L__BB0_789;
	mul.wide.u32 	%rd670, %r721, 4;
	add.s64 	%rd671, %rd58, %rd670;
	ld.global.u32 	%r2336, [%rd671+-320000];
	setp.eq.s32 	%p315, %r2336, %r715;
	@%p315 bra 	$L__BB0_790;
$L__BB0_789:
	mov.b32 	%r2337, 0;
	st.shared.u32 	[%r714], %r2337;
$L__BB0_790:
	add.s32 	%r4498, %r4498, %r5;
	setp.lt.u32 	%p316, %r4498, %r678;
	@%p316 bra 	$L__BB0_784;
$L__BB0_791:
	@%p283 bra 	$L__BB0_833;
	mul.lo.s32 	%r723, %r4474, %r543;
	setp.eq.s32 	%p318, %r678, 0;
	@%p318 bra 	$L__BB0_833;
	and.b32  	%r724, %r619, 7;
	setp.lt.u32 	%p319, %r678, 8;
	mov.b32 	%r4505, 0;
	@%p319 bra 	$L__BB0_812;
	and.b32  	%r4505, %r619, 2040;
	mov.b32 	%r4502, 0;
$L__BB0_795:
	.pragma "nounroll";
	shl.b32 	%r2340, %r4502, 2;
	mov.u32 	%r2341, _ZZ40findCliqueGPUNew7Dis2LevelStealWorkBatchPjS_S_S_PyS_S_S_S_S_E5Res_H;
	add.s32 	%r727, %r2341, %r2340;
	ld.shared.u32 	%r728, [%r727];
	setp.eq.s32 	%p320, %r728, 0;
	@%p320 bra 	$L__BB0_797;
	ld.shared.u32 	%r2342, [%r679];
	add.s32 	%r2343, %r2342, 1;
	st.shared.u32 	[%r679], %r2343;
	add.s32 	%r2344, %r2343, %r723;
	mul.wide.u32 	%rd672, %r2344, 4;
	add.s64 	%rd673, %rd56, %rd672;
	st.global.u32 	[%rd673], %r728;
$L__BB0_797:
	ld.shared.u32 	%r729, [%r727+4];
	setp.eq.s32 	%p321, %r729, 0;
	@%p321 bra 	$L__BB0_799;
	ld.shared.u32 	%r2345, [%r679];
	add.s32 	%r2346, %r2345, 1;
	st.shared.u32 	[%r679], %r2346;
	add.s32 	%r2347, %r2346, %r723;
	mul.wide.u32 	%rd674, %r2347, 4;
	add.s64 	%rd675, %rd56, %rd674;
	st.global.u32 	[%rd675], %r729;
$L__BB0_799:
	ld.shared.u32 	%r730, [%r727+8];
	setp.eq.s32 	%p322, %r730, 0;
	@%p322 bra 	$L__BB0_801;
	ld.shared.u32 	%r2348, [%r679];
	add.s32 	%r2349, %r2348, 1;
	st.shared.u32 	[%r679], %r2349;
	add.s32 	%r2350, %r2349, %r723;
	mul.wide.u32 	%rd676, %r2350, 4;
	add.s64 	%rd677, %rd56, %rd676;
	st.global.u32 	[%rd677], %r730;
$L__BB0_801:
	ld.shared.u32 	%r731, [%r727+12];
	setp.eq.s32 	%p323, %r731, 0;
	@%p323 bra 	$L__BB0_803;
	ld.shared.u32 	%r2351, [%r679];
	add.s32 	%r2352, %r2351, 1;
	st.shared.u32 	[%r679], %r2352;
	add.s32 	%r2353, %r2352, %r723;
	mul.wide.u32 	%rd678, %r2353, 4;
	add.s64 	%rd679, %rd56, %rd678;
	st.global.u32 	[%rd679], %r731;
$L__BB0_803:
	ld.shared.u32 	%r732, [%r727+16];
	setp.eq.s32 	%p324, %r732, 0;
	@%p324 bra 	$L__BB0_805;
	ld.shared.u32 	%r2354, [%r679];
	add.s32 	%r2355, %r2354, 1;
	st.shared.u32 	[%r679], %r2355;
	add.s32 	%r2356, %r2355, %r723;
	mul.wide.u32 	%rd680, %r2356, 4;
	add.s64 	%rd681, %rd56, %rd680;
	st.global.u32 	[%rd681], %r732;
$L__BB0_805:
	ld.shared.u32 	%r733, [%r727+20];
	setp.eq.s32 	%p325, %r733, 0;
	@%p325 bra 	$L__BB0_807;
	ld.shared.u32 	%r2357, [%r679];
	add.s32 	%r2358, %r2357, 1;
	st.shared.u32 	[%r679], %r2358;
	add.s32 	%r2359, %r2358, %r723;
	mul.wide.u32 	%rd682, %r2359, 4;
	add.s64 	%rd683, %rd56, %rd682;
	st.global.u32 	[%rd683], %r733;
$L__BB0_807:
	ld.shared.u32 	%r734, [%r727+24];
	setp.eq.s32 	%p326, %r734, 0;
	@%p326 bra 	$L__BB0_809;
	ld.shared.u32 	%r2360, [%r679];
	add.s32 	%r2361, %r2360, 1;
	st.shared.u32 	[%r679], %r2361;
	add.s32 	%r2362, %r2361, %r723;
	mul.wide.u32 	%rd684, %r2362, 4;
	add.s64 	%rd685, %rd56, %rd684;
	st.global.u32 	[%rd685], %r734;
$L__BB0_809:
	ld.shared.u32 	%r735, [%r727+28];
	setp.eq.s32 	%p327, %r735, 0;
	@%p327 bra 	$L__BB0_811;
	ld.shared.u32 	%r2363, [%r679];
	add.s32 	%r2364, %r2363, 1;
	st.shared.u32 	[%r679], %r2364;
	add.s32 	%r2365, %r2364, %r723;
	mul.wide.u32 	%rd686, %r2365, 4;
	add.s64 	%rd687, %rd56, %rd686;
	st.global.u32 	[%rd687], %r735;
$L__BB0_811:
	add.s32 	%r4502, %r4502, 8;
	setp.eq.s32 	%p328, %r4502, %r4505;
	@%p328 bra 	$L__BB0_812;
	bra.uni 	$L__BB0_795;
$L__BB0_812:
	setp.eq.s32 	%p329, %r724, 0;
	@%p329 bra 	$L__BB0_833;
	and.b32  	%r743, %r619, 3;
	setp.lt.u32 	%p330, %r724, 4;
	@%p330 bra 	$L__BB0_823;
	shl.b32 	%r2366, %r4505, 2;
	mov.u32 	%r2367, _ZZ40findCliqueGPUNew7Dis2LevelStealWorkBatchPjS_S_S_PyS_S_S_S_S_E5Res_H;
	add.s32 	%r744, %r2367, %r2366;
	ld.shared.u32 	%r745, [%r744];
	setp.eq.s32 	%p331, %r745, 0;
	@%p331 bra 	$L__BB0_816;
	ld.shared.u32 	%r2368, [%r679];
	add.s32 	%r2369, %r2368, 1;
	st.shared.u32 	[%r679], %r2369;
	add.s32 	%r2370, %r2369, %r723;
	mul.wide.u32 	%rd688, %r2370, 4;
	add.s64 	%rd689, %rd56, %rd688;
	st.global.u32 	[%rd689], %r745;
$L__BB0_816:
	ld.shared.u32 	%r746, [%r744+4];
	setp.eq.s32 	%p332, %r746, 0;
	@%p332 bra 	$L__BB0_818;
	ld.shared.u32 	%r2371, [%r679];
	add.s32 	%r2372, %r2371, 1;
	st.shared.u32 	[%r679], %r2372;
	add.s32 	%r2373, %r2372, %r723;
	mul.wide.u32 	%rd690, %r2373, 4;
	add.s64 	%rd691, %rd56, %rd690;
	st.global.u32 	[%rd691], %r746;
$L__BB0_818:
	ld.shared.u32 	%r747, [%r744+8];
	setp.eq.s32 	%p333, %r747, 0;
	@%p333 bra 	$L__BB0_820;
	ld.shared.u32 	%r2374, [%r679];
	add.s32 	%r2375, %r2374, 1;
	st.shared.u32 	[%r679], %r2375;
	add.s32 	%r2376, %r2375, %r723;
	mul.wide.u32 	%rd692, %r2376, 4;
	add.s64 	%rd693, %rd56, %rd692;
	st.global.u32 	[%rd693], %r747;
$L__BB0_820:
	ld.shared.u32 	%r748, [%r744+12];
	setp.eq.s32 	%p334, %r748, 0;
	@%p334 bra 	$L__BB0_822;
	ld.shared.u32 	%r2377, [%r679];
	add.s32 	%r2378, %r2377, 1;
	st.shared.u32 	[%r679], %r2378;
	add.s32 	%r2379, %r2378, %r723;
	mul.wide.u32 	%rd694, %r2379, 4;
	add.s64 	%rd695, %rd56, %rd694;
	st.global.u32 	[%rd695], %r748;
$L__BB0_822:
	add.s32 	%r4505, %r4505, 4;
$L__BB0_823:
	setp.eq.s32 	%p335, %r743, 0;
	@%p335 bra 	$L__BB0_833;
	setp.eq.s32 	%p336, %r743, 1;
	@%p336 bra 	$L__BB0_830;
	shl.b32 	%r2380, %r4505, 2;
	mov.u32 	%r2381, _ZZ40findCliqueGPUNew7Dis2LevelStealWorkBatchPjS_S_S_PyS_S_S_S_S_E5Res_H;
	add.s32 	%r751, %r2381, %r2380;
	ld.shared.u32 	%r752, [%r751];
	setp.eq.s32 	%p337, %r752, 0;
	@%p337 bra 	$L__BB0_827;
	ld.shared.u32 	%r2382, [%r679];
	add.s32 	%r2383, %r2382, 1;
	st.shared.u32 	[%r679], %r2383;
	add.s32 	%r2384, %r2383, %r723;
	mul.wide.u32 	%rd696, %r2384, 4;
	add.s64 	%rd697, %rd56, %rd696;
	st.global.u32 	[%rd697], %r752;
$L__BB0_827:
	ld.shared.u32 	%r753, [%r751+4];
	setp.eq.s32 	%p338, %r753, 0;
	@%p338 bra 	$L__BB0_829;
	ld.shared.u32 	%r2385, [%r679];
	add.s32 	%r2386, %r2385, 1;
	st.shared.u32 	[%r679], %r2386;
	add.s32 	%r2387, %r2386, %r723;
	mul.wide.u32 	%rd698, %r2387, 4;
	add.s64 	%rd699, %rd56, %rd698;
	st.global.u32 	[%rd699], %r753;
$L__BB0_829:
	add.s32 	%r4505, %r4505, 2;
$L__BB0_830:
	and.b32  	%r2388, %r619, 1;
	setp.eq.b32 	%p339, %r2388, 1;
	not.pred 	%p340, %p339;
	@%p340 bra 	$L__BB0_833;
	shl.b32 	%r2389, %r4505, 2;
	mov.u32 	%r2390, _ZZ40findCliqueGPUNew7Dis2LevelStealWorkBatchPjS_S_S_PyS_S_S_S_S_E5Res_H;
	add.s32 	%r2391, %r2390, %r2389;
	ld.shared.u32 	%r756, [%r2391];
	setp.eq.s32 	%p341, %r756, 0;
	@%p341 bra 	$L__BB0_833;
	ld.shared.u32 	%r2392, [%r679];
	add.s32 	%r2393, %r2392, 1;
	st.shared.u32 	[%r679], %r2393;
	add.s32 	%r2394, %r2393, %r723;
	mul.wide.u32 	%rd700, %r2394, 4;
	add.s64 	%rd701, %rd56, %rd700;
	st.global.u32 	[%rd701], %r756;
$L__BB0_833:
	add.s32 	%r4474, %r4474, 1;
	setp.ne.s32 	%p401, %r4474, %r544;
	@%p401 bra 	$L__BB0_626;
$L__BB0_834:
	bar.sync 	0;
	ld.shared.u32 	%r2869, [_ZZ40findCliqueGPUNew7Dis2LevelStealWorkBatchPjS_S_S_PyS_S_S_S_S_E5level];
	ld.global.u32 	%r2870, [%rd2];
	add.s32 	%r2871, %r2870, -2;
	setp.ne.s32 	%p578, %r2869, %r2871;
	@%p578 bra 	$L__BB0_876;
	bar.sync 	0;
	ld.shared.u32 	%r758, [_ZZ40findCliqueGPUNew7Dis2LevelStealWorkBatchPjS_S_S_PyS_S_S_S_S_E10batch_size];
	setp.ge.u32 	%p579, %r2, %r758;
	@%p579 bra 	$L__BB0_868;
	ld.shared.u32 	%r2872, [_ZZ40findCliqueGPUNew7Dis2LevelStealWorkBatchPjS_S_S_PyS_S_S_S_S_E5level];
	shl.b32 	%r2873, %r2872, 9;
	mov.u32 	%r2874, _ZZ40findCliqueGPUNew7Dis2LevelStealWorkBatchPjS_S_S_PyS_S_S_S_S_E5Num_L;
	add.s32 	%r759, %r2874, %r2873;
	mov.u32 	%r4507, %r2;
$L__BB0_837:
	shl.b32 	%r2875, %r4507, 2;
	add.s32 	%r2876, %r759, %r2875;
	ld.shared.u32 	%r4511, [%r2876];
	ld.global.u32 	%r762, [%rd3];
	setp.lt.u32 	%p580, %r4511, %r762;
	@%p580 bra 	$L__BB0_867;
	setp.eq.s32 	%p581, %r762, 0;
	mov.b64 	%rd1727, 1;
	@%p581 bra 	$L__BB0_866;
	add.s32 	%r2878, %r762, 1;
	max.u32 	%r2879, %r2878, 2;
	add.s32 	%r763, %r2879, -1;
	add.s32 	%r2880, %r2879, -2;
	and.b32  	%r764, %r763, 3;
	setp.lt.u32 	%p582, %r2880, 3;
	mov.b64 	%rd1727, 1;
	mov.b32 	%r4510, 1;
	@%p582 bra 	$L__BB0_854;
	and.b32  	%r765, %r763, -4;
	mov.b64 	%rd1727, 1;
	mov.b32 	%r4510, 1;
	mov.u32 	%r4509, %r4511;
$L__BB0_841:
	cvt.u64.u32 	%rd933, %r4509;
	mul.lo.s64 	%rd65, %rd1727, %rd933;
	cvt.u64.u32 	%rd66, %r4510;
	and.b64  	%rd934, %rd65, -4294967296;
	setp.ne.s64 	%p583, %rd934, 0;
	@%p583 bra 	$L__BB0_843;
	cvt.u32.u64 	%r2882, %rd66;
	cvt.u32.u64 	%r2883, %rd65;
	div.u32 	%r2884, %r2883, %r2882;
	cvt.u64.u32 	%rd1719, %r2884;
	bra.uni 	$L__BB0_844;
$L__BB0_843:
	div.u64 	%rd1719, %rd65, %rd66;
$L__BB0_844:
	cvt.u32.u64 	%r2885, %rd66;
	add.s32 	%r2886, %r2885, 1;
	add.s32 	%r2887, %r4509, -1;
	cvt.u64.u32 	%rd935, %r2887;
	mul.lo.s64 	%rd70, %rd1719, %rd935;
	cvt.u64.u32 	%rd71, %r2886;
	and.b64  	%rd936, %rd70, -4294967296;
	setp.ne.s64 	%p584, %rd936, 0;
	@%p584 bra 	$L__BB0_846;
	cvt.u32.u64 	%r2888, %rd71;
	cvt.u32.u64 	%r2889, %rd70;
	div.u32 	%r2890, %r2889, %r2888;
	cvt.u64.u32 	%rd1720, %r2890;
	bra.uni 	$L__BB0_847;
$L__BB0_846:
	div.u64 	%rd1720, %rd70, %rd71;
$L__BB0_847:
	add.s32 	%r2892, %r2885, 2;
	add.s32 	%r2893, %r4509, -2;
	cvt.u64.u32 	%rd937, %r2893;
	mul.lo.s64 	%rd75, %rd1720, %rd937;
	cvt.u64.u32 	%rd76, %r2892;
	and.b64  	%rd938, %rd75, -4294967296;
	setp.ne.s64 	%p585, %rd938, 0;
	@%p585 bra 	$L__BB0_849;
	cvt.u32.u64 	%r2894, %rd76;
	cvt.u32.u64 	%r2895, %rd75;
	div.u32 	%r2896, %r2895, %r2894;
	cvt.u64.u32 	%rd1721, %r2896;
	bra.uni 	$L__BB0_850;
$L__BB0_849:
	div.u64 	%rd1721, %rd75, %rd76;
$L__BB0_850:
	add.s32 	%r2898, %r2885, 3;
	add.s32 	%r4511, %r4509, -4;
	add.s32 	%r2899, %r4509, -3;
	cvt.u64.u32 	%rd939, %r2899;
	mul.lo.s64 	%rd80, %rd1721, %rd939;
	cvt.u64.u32 	%rd81, %r2898;
	and.b64  	%rd940, %rd80, -4294967296;
	setp.ne.s64 	%p586, %rd940, 0;
	@%p586 bra 	$L__BB0_852;
	cvt.u32.u64 	%r2900, %rd81;
	cvt.u32.u64 	%r2901, %rd80;
	div.u32 	%r2902, %r2901, %r2900;
	cvt.u64.u32 	%rd1727, %r2902;
	bra.uni 	$L__BB0_853;
$L__BB0_852:
	div.u64 	%rd1727, %rd80, %rd81;
$L__BB0_853:
	cvt.u32.u64 	%r2903, %rd81;
	add.s32 	%r4510, %r2885, 4;
	setp.ne.s32 	%p587, %r2903, %r765;
	mov.u32 	%r4509, %r4511;
	@%p587 bra 	$L__BB0_841;
$L__BB0_854:
	setp.eq.s32 	%p588, %r764, 0;
	@%p588 bra 	$L__BB0_866;
	cvt.u64.u32 	%rd941, %r4511;
	mul.lo.s64 	%rd87, %rd1727, %rd941;
	cvt.u64.u32 	%rd88, %r4510;
	and.b64  	%rd942, %rd87, -4294967296;
	setp.ne.s64 	%p589, %rd942, 0;
	@%p589 bra 	$L__BB0_857;
	cvt.u32.u64 	%r2905, %rd88;
	cvt.u32.u64 	%r2906, %rd87;
	div.u32 	%r2907, %r2906, %r2905;
	cvt.u64.u32 	%rd1727, %r2907;
	bra.uni 	$L__BB0_858;
$L__BB0_857:
	div.u64 	%rd1727, %rd87, %rd88;
$L__BB0_858:
	setp.eq.s32 	%p590, %r764, 1;
	@%p590 bra 	$L__BB0_866;
	add.s32 	%r2908, %r4510, 1;
	add.s32 	%r2909, %r4511, -1;
	cvt.u64.u32 	%rd943, %r2909;
	mul.lo.s64 	%rd92, %rd1727, %rd943;
	cvt.u64.u32 	%rd93, %r2908;
	and.b64  	%rd944, %rd92, -4294967296;
	setp.ne.s64 	%p591, %rd944, 0;
	@%p591 bra 	$L__BB0_861;
	cvt.u32.u64 	%r2910, %rd93;
	cvt.u32.u64 	%r2911, %rd92;
	div.u32 	%r2912, %r2911, %r2910;
	cvt.u64.u32 	%rd1727, %r2912;
	bra.uni 	$L__BB0_862;
$L__BB0_861:
	div.u64 	%rd1727, %rd92, %rd93;
$L__BB0_862:
	setp.eq.s32 	%p592, %r764, 2;
	@%p592 bra 	$L__BB0_866;
	add.s32 	%r2913, %r4510, 2;
	add.s32 	%r2914, %r4511, -2;
	cvt.u64.u32 	%rd945, %r2914;
	mul.lo.s64 	%rd97, %rd1727, %rd945;
	cvt.u64.u32 	%rd98, %r2913;
	and.b64  	%rd946, %rd97, -4294967296;
	setp.ne.s64 	%p593, %rd946, 0;
	@%p593 bra 	$L__BB0_865;
	cvt.u32.u64 	%r2915, %rd98;
	cvt.u32.u64 	%r2916, %rd97;
	div.u32 	%r2917, %r2916, %r2915;
	cvt.u64.u32 	%rd1727, %r2917;
	bra.uni 	$L__BB0_866;
$L__BB0_865:
	div.u64 	%rd1727, %rd97, %rd98;
$L__BB0_866:
	atom.global.add.u64 	%rd947, [%rd1], %rd1727;
$L__BB0_867:
	add.s32 	%r4507, %r4507, %r4;
	setp.lt.u32 	%p594, %r4507, %r758;
	@%p594 bra 	$L__BB0_837;
$L__BB0_868:
	setp.ne.s32 	%p595, %r2, 0;
	bar.sync 	0;
	@%p595 bra 	$L__BB0_870;
	ld.shared.u32 	%r2918, [_ZZ40findCliqueGPUNew7Dis2LevelStealWorkBatchPjS_S_S_PyS_S_S_S_S_E3top];
	mul.wide.s32 	%rd948, %r2918, 4;
	add.s64 	%rd949, %rd12, %rd948;
	mov.b32 	%r2919, 0;
	st.global.u32 	[%rd949], %r2919;
$L__BB0_870:
	bar.sync 	0;
	ld.shared.u32 	%r773, [_ZZ40findCliqueGPUNew7Dis2LevelStealWorkBatchPjS_S_S_PyS_S_S_S_S_E5level];
	mul.wide.s32 	%rd950, %r773, 12;
	add.s64 	%rd102, %rd15, %rd950;
	ld.global.u32 	%r774, [%rd102];
	ld.global.u32 	%r2920, [%rd102+4];
	setp.ne.s32 	%p596, %r774, %r2920;
	@%p596 bra 	$L__BB0_883;
	setp.ne.s32 	%p598, %r2, 0;
	@%p598 bra 	$L__BB0_875;
	mov.b32 	%r2923, 0;
	st.global.u32 	[%rd102], %r2923;
	st.global.u32 	[%rd102+4], %r2923;
	st.global.u32 	[%rd102+8], %r2923;
	ld.shared.u32 	%r2924, [_ZZ40findCliqueGPUNew7Dis2LevelStealWorkBatchPjS_S_S_PyS_S_S_S_S_E3top];
	add.s32 	%r2925, %r2924, -1;
	st.shared.u32 	[_ZZ40findCliqueGPUNew7Dis2LevelStealWorkBatchPjS_S_S_PyS_S_S_S_S_E3top], %r2925;
	add.s32 	%r2926, %r773, -1;
	st.shared.u32 	[_ZZ40findCliqueGPUNew7Dis2LevelStealWorkBatchPjS_S_S_PyS_S_S_S_S_E5level], %r2926;
	ld.global.u32 	%r775, [%rd102+-8];
	ld.global.u32 	%r2927, [%rd102+-12];
	setp.lt.u32 	%p599, %r2927, %r775;
	mov.b32 	%r4512, 128;
	@%p599 bra 	$L__BB0_874;
	mul.wide.s32 	%rd951, %r773, 320000;
	add.s64 	%rd952, %rd13, %rd951;
	ld.global.u32 	%r2928, [%rd952+-320000];
	shl.b32 	%r2929, %r775, 7;
	sub.s32 	%r4512, %r2928, %r2929;
$L__BB0_874:
	st.shared.u32 	[_ZZ40findCliqueGPUNew7Dis2LevelStealWorkBatchPjS_S_S_PyS_S_S_S_S_E10batch_size], %r4512;
$L__BB0_875:
	bar.sync 	0;
$L__BB0_876:
	setp.ne.s32 	%p600, %r2, 0;
	bar.sync 	0;
	ld.shared.u32 	%r4513, [_ZZ40findCliqueGPUNew7Dis2LevelStealWorkBatchPjS_S_S_PyS_S_S_S_S_E3top];
	setp.eq.s32 	%p601, %r4513, 0;
	or.pred  	%p602, %p600, %p601;
	@%p602 bra 	$L__BB0_892;
	ld.shared.u32 	%r4515, [_ZZ40findCliqueGPUNew7Dis2LevelStealWorkBatchPjS_S_S_PyS_S_S_S_S_E5level];
	ld.shared.u32 	%r4514, [_ZZ40findCliqueGPUNew7Dis2LevelStealWorkBatchPjS_S_S_PyS_S_S_S_S_E10batch_size];
$L__BB0_878:
	mul.wide.s32 	%rd953, %r4515, 4;
	add.s64 	%rd103, %rd12, %rd953;
	ld.global.u32 	%r4516, [%rd103];
	setp.ge.u32 	%p603, %r4516, %r4514;
	@%p603 bra 	$L__BB0_887;
	shl.b32 	%r2931, %r4515, 9;
	mov.u32 	%r2932, _ZZ40findCliqueGPUNew7Dis2LevelStealWorkBatchPjS_S_S_PyS_S_S_S_S_E5Num_L;
	add.s32 	%r785, %r2932, %r2931;
	ld.global.u32 	%r786, [%rd3];
	mov.u32 	%r2933, _ZZ40findCliqueGPUNew7Dis2LevelStealWorkBatchPjS_S_S_PyS_S_S_S_S_E5Num_H;
	add.s32 	%r787, %r2933, %r2931;
$L__BB0_880:
	shl.b32 	%r2934, %r4516, 2;
	add.s32 	%r2935, %r785, %r2934;
	ld.shared.u32 	%r2936, [%r2935];
	setp.lt.u32 	%p604, %r2936, %r786;
	@%p604 bra 	$L__BB0_886;
	add.s32 	%r2938, %r787, %r2934;
	ld.shared.u32 	%r2939, [%r2938];
	ld.global.u32 	%r2940, [%rd2];
	sub.s32 	%r2941, %r2940, %r4515;
	add.s32 	%r2942, %r2941, -2;
	setp.lt.u32 	%p605, %r2939, %r2942;
	@%p605 bra 	$L__BB0_886;
	add.s32 	%r2943, %r4516, 1;
	st.global.u32 	[%rd103], %r2943;
	st.shared.u32 	[_ZZ40findCliqueGPUNew7Dis2LevelStealWorkBatchPjS_S_S_PyS_S_S_S_S_E6next_k], %r4516;
	mul.wide.s32 	%rd954, %r4515, 12;
	add.s64 	%rd955, %rd15, %rd954;
	st.global.u32 	[%rd955+8], %r4516;
	add.s32 	%r2944, %r4513, 1;
	st.shared.u32 	[_ZZ40findCliqueGPUNew7Dis2LevelStealWorkBatchPjS_S_S_PyS_S_S_S_S_E3top], %r2944;
	add.s32 	%r2945, %r4515, 1;
	st.shared.u32 	[_ZZ40findCliqueGPUNew7Dis2LevelStealWorkBatchPjS_S_S_PyS_S_S_S_S_E5level], %r2945;
	bra.uni 	$L__BB0_892;
$L__BB0_883:
	setp.ne.s32 	%p597, %r2, 0;
	@%p597 bra 	$L__BB0_885;
	add.s32 	%r2921, %r774, 1;
	st.global.u32 	[%rd102], %r2921;
$L__BB0_885:
	bar.sync 	0;
	bra.uni 	$L__BB0_893;
$L__BB0_886:
	add.s32 	%r4516, %r4516, 1;
	setp.ne.s32 	%p606, %r4516, %r4514;
	@%p606 bra 	$L__BB0_880;
$L__BB0_887:
	mov.b32 	%r2946, 0;
	st.global.u32 	[%rd103], %r2946;
	mul.wide.s32 	%rd956, %r4515, 12;
	add.s64 	%rd104, %rd15, %rd956;
	ld.global.u32 	%r790, [%rd104];
	ld.global.u32 	%r2947, [%rd104+4];
	setp.ne.s32 	%p607, %r790, %r2947;
	@%p607 bra 	$L__BB0_891;
	mov.b32 	%r2950, 0;
	st.global.u32 	[%rd104], %r2950;
	st.global.u32 	[%rd104+4], %r2950;
	st.global.u32 	[%rd104+8], %r2950;
	add.s32 	%r791, %r4515, -1;
	st.shared.u32 	[_ZZ40findCliqueGPUNew7Dis2LevelStealWorkBatchPjS_S_S_PyS_S_S_S_S_E5level], %r791;
	add.s32 	%r4513, %r4513, -1;
	st.shared.u32 	[_ZZ40findCliqueGPUNew7Dis2LevelStealWorkBatchPjS_S_S_PyS_S_S_S_S_E3top], %r4513;
	ld.global.u32 	%r793, [%rd104+-8];
	ld.global.u32 	%r2951, [%rd104+-12];
	setp.lt.u32 	%p608, %r2951, %r793;
	mov.b32 	%r4514, 128;
	@%p608 bra 	$L__BB0_890;
	mul.wide.s32 	%rd957, %r4515, 320000;
	add.s64 	%rd958, %rd13, %rd957;
	ld.global.u32 	%r2952, [%rd958+-320000];
	shl.b32 	%r2953, %r793, 7;
	sub.s32 	%r4514, %r2952, %r2953;
$L__BB0_890:
	st.shared.u32 	[_ZZ40findCliqueGPUNew7Dis2LevelStealWorkBatchPjS_S_S_PyS_S_S_S_S_E10batch_size], %r4514;
	setp.eq.s32 	%p609, %r4513, 0;
	mov.u32 	%r4515, %r791;
	@%p609 bra 	$L__BB0_892;
	bra.uni 	$L__BB0_878;
$L__BB0_891:
	add.s32 	%r2948, %r790, 1;
	st.global.u32 	[%rd104], %r2948;
$L__BB0_892:
	bar.sync 	0;
$L__BB0_893:
	ld.shared.u32 	%r2954, [_ZZ40findCliqueGPUNew7Dis2LevelStealWorkBatchPjS_S_S_PyS_S_S_S_S_E3top];
	setp.ne.s32 	%p610, %r2954, 0;
	@%p610 bra 	$L__BB0_384;
$L__BB0_894:
	setp.ne.s32 	%p611, %r2, 0;
	bar.sync 	0;
	@%p611 bra 	$L__BB0_900;
$L__BB0_895:
	atom.global.exch.b32 	%r2955, [%rd11], 0;
	setp.eq.s32 	%p612, %r2955, 0;
	@%p612 bra 	$L__BB0_895;
	ld.global.u32 	%r796, [%rd18];
	setp.eq.s32 	%p613, %r796, -1;
	@%p613 bra 	$L__BB0_898;
	add.s32 	%r2956, %r796, 1;
	shl.b32 	%r2957, %r2956, 7;
	add.s32 	%r2958, %r2957, %r1;
	st.shared.u32 	[_ZZ40findCliqueGPUNew7Dis2LevelStealWorkBatchPjS_S_S_PyS_S_S_S_S_E3tid], %r2958;
	st.global.u32 	[%rd18], %r2956;
	bra.uni 	$L__BB0_899;
$L__BB0_898:
	mov.b32 	%r2959, -1;
	st.shared.u32 	[_ZZ40findCliqueGPUNew7Dis2LevelStealWorkBatchPjS_S_S_PyS_S_S_S_S_E3tid], %r2959;
$L__BB0_899:
	mov.b32 	%r2960, 1;
	st.global.u32 	[%rd11], %r2960;
$L__BB0_900:
	bar.sync 	0;
	ld.shared.u32 	%r2961, [_ZZ40findCliqueGPUNew7Dis2LevelStealWorkBatchPjS_S_S_PyS_S_S_S_S_E3tid];
	ld.global.u32 	%r2962, [%rd10];
	setp.lt.u32 	%p614, %r2961, %r2962;
	@%p614 bra 	$L__BB0_2;
$L__BB0_901:
	bar.sync 	0;
	mov.u32 	%r797, %tid.x;
	setp.ne.s32 	%p615, %r797, 0;
	@%p615 bra 	$L__BB0_903;
	mul.wide.u32 	%rd959, %r1, 4;
	mov.u64 	%rd960, GCL;
	add.s64 	%rd961, %rd960, %rd959;
	mov.b32 	%r2963, -1;
	st.global.u32 	[%rd961], %r2963;
$L__BB0_903:
	bar.sync 	0;
	mul.wide.u32 	%rd962, %r1, 32;
	mov.u64 	%rd963, stack;
	add.s64 	%rd105, %rd963, %rd962;
	mul.wide.u32 	%rd964, %r1, 2560000;
	mov.u64 	%rd965, subH;
	add.s64 	%rd106, %rd965, %rd964;
	add.s32 	%r798, %r797, -32;
	mov.u32 	%r799, %ntid.x;
	shr.u32 	%r800, %r799, 1;
	mul.wide.u32 	%rd966, %r1, 3200000;
	mov.u64 	%rd967, S;
	add.s64 	%rd107, %rd967, %rd966;
	mul.wide.u32 	%rd968, %r1, 96;
	mov.u64 	%rd969, batch_info;
	add.s64 	%rd108, %rd969, %rd968;
	mov.u64 	%rd970, offset_H;
	add.s64 	%rd109, %rd970, %rd964;
	mov.u64 	%rd971, offset_L;
	add.s64 	%rd110, %rd971, %rd966;
	sub.s32 	%r2964, 2079, %r797;
	shr.u32 	%r2965, %r2964, 5;
	add.s32 	%r2966, %r2965, 1;
	not.b32 	%r801, %r797;
	add.s32 	%r802, %r797, 32;
	and.b32  	%r803, %r2966, 3;
	shl.b32 	%r2967, %r797, 2;
	mov.u32 	%r2968, _ZZ40findCliqueGPUNew7Dis2LevelStealWorkBatchPjS_S_S_PyS_S_S_S_S_E5Res_H;
	add.s32 	%r804, %r2968, %r2967;
	add.s32 	%r805, %r797, 64;
$L__BB0_904:
	setp.ne.s32 	%p616, %r797, 0;
	bar.sync 	0;
	@%p616 bra 	$L__BB0_910;
	mov.b32 	%r2969, -1;
	st.shared.u32 	[_ZZ40findCliqueGPUNew7Dis2LevelStealWorkBatchPjS_S_S_PyS_S_S_S_S_E7min_gcl], %r2969;
	st.shared.u32 	[_ZZ40findCliqueGPUNew7Dis2LevelStealWorkBatchPjS_S_S_PyS_S_S_S_S_E7idx_gcl], %r2969;
	mov.b32 	%r2970, 0;
	st.shared.u32 	[_ZZ40findCliqueGPUNew7Dis2LevelStealWorkBatchPjS_S_S_PyS_S_S_S_S_E4skip], %r2970;
	mov.u32 	%r4518, %r1;
$L__BB0_906:
	add.s32 	%r2971, %r4518, 1;
	and.b32  	%r4518, %r2971, 127;
	setp.eq.s32 	%p617, %r4518, %r1;
	@%p617 bra 	$L__BB0_909;
	mul.wide.u32 	%rd972, %r4518, 4;
	mov.u64 	%rd973, GCL;
	add.s64 	%rd974, %rd973, %rd972;
	ld.global.u32 	%r808, [%rd974];
	setp.eq.s32 	%p618, %r808, -1;
	@%p618 bra 	$L__BB0_906;
	st.shared.u32 	[_ZZ40findCliqueGPUNew7Dis2LevelStealWorkBatchPjS_S_S_PyS_S_S_S_S_E7min_gcl], %r808;
	st.shared.u32 	[_ZZ40findCliqueGPUNew7Dis2LevelStealWorkBatchPjS_S_S_PyS_S_S_S_S_E7idx_gcl], %r4518;
$L__BB0_909:
	mov.u64 	%rd975, $str$1;
	cvta.global.u64 	%rd976, %rd975;
	{ // callseq 1, 0
	.param .b64 param0;
	st.param.b64 	[param0], %rd976;
	.param .b64 param1;
	st.param.b64 	[param1], 0;
	.param .b32 retval0;
	call.uni (retval0), 
	vprintf, 
	(
	param0, 
	param1
	);
	ld.param.b32 	%r2972, [retval0];
	} // callseq 1
$L__BB0_910:
	bar.sync 	0;
	ld.shared.u32 	%r2974, [_ZZ40findCliqueGPUNew7Dis2LevelStealWorkBatchPjS_S_S_PyS_S_S_S_S_E7min_gcl];
	setp.ne.s32 	%p619, %r2974, -1;
	@%p619 bra 	$L__BB0_912;
	bar.sync 	0;
	bar.sync 	0;
	ret;
$L__BB0_912:
	setp.ne.s32 	%p620, %r797, 0;
	bar.sync 	0;
	@%p620 bra 	$L__BB0_921;
	ld.shared.u32 	%r809, [_ZZ40findCliqueGPUNew7Dis2LevelStealWorkBatchPjS_S_S_PyS_S_S_S_S_E7idx_gcl];
	mul.wide.u32 	%rd977, %r809, 4;
	mov.u64 	%rd978, glockArray;
	add.s64 	%rd111, %rd978, %rd977;
$L__BB0_914:
	atom.global.exch.b32 	%r2975, [%rd111], 0;
	setp.eq.s32 	%p621, %r2975, 0;
	@%p621 bra 	$L__BB0_914;
	ld.shared.u32 	%r2976, [_ZZ40findCliqueGPUNew7Dis2LevelStealWorkBatchPjS_S_S_PyS_S_S_S_S_E7min_gcl];
	shl.b32 	%r2977, %r2976, 7;
	add.s32 	%r2978, %r2977, %r809;
	add.s32 	%r810, %r2978, 128;
	st.shared.u32 	[_ZZ40findCliqueGPUNew7Dis2LevelStealWorkBatchPjS_S_S_PyS_S_S_S_S_E12next_node_id], %r810;
	mov.u64 	%rd980, GCL;
	add.s64 	%rd112, %rd980, %rd977;
	ld.global.u32 	%r2979, [%rd112];
	setp.eq.s32 	%p622, %r2979, %r2976;
	@%p622 bra 	$L__BB0_917;
	mov.b32 	%r2980, 1;
	st.shared.u32 	[_ZZ40findCliqueGPUNew7Dis2LevelStealWorkBatchPjS_S_S_PyS_S_S_S_S_E4skip], %r2980;
$L__BB0_917:
	ld.global.u32 	%r2981, [%rd10];
	setp.ge.u32 	%p623, %r810, %r2981;
	@%p623 bra 	$L__BB0_1818;
	ld.shared.u32 	%r2984, [_ZZ40findCliqueGPUNew7Dis2LevelStealWorkBatchPjS_S_S_PyS_S_S_S_S_E4skip];
	setp.eq.s32 	%p624, %r2984, 0;
	@%p624 bra 	$L__BB0_919;
	bra.uni 	$L__BB0_920;
$L__BB0_919:
	atom.global.add.u32 	%r2985, [%rd112], 1;
$L__BB0_920:
	mov.b32 	%r2986, 1;
	st.global.u32 	[%rd111], %r2986;
$L__BB0_921:
	bar.sync 	0;
	ld.shared.u32 	%r2987, [_ZZ40findCliqueGPUNew7Dis2LevelStealWorkBatchPjS_S_S_PyS_S_S_S_S_E4skip];
	setp.ne.s32 	%p625, %r2987, 0;
	@%p625 bra 	$L__BB0_1817;
	setp.ne.s32 	%p626, %r797, 0;
	bar.sync 	0;
	@%p626 bra 	$L__BB0_924;
	mov.b32 	%r2988, 0;
	st.shared.u32 	[_ZZ40findCliqueGPUNew7Dis2LevelStealWorkBatchPjS_S_S_PyS_S_S_S_S_E3top], %r2988;
	st.shared.u32 	[_ZZ40findCliqueGPUNew7Dis2LevelStealWorkBatchPjS_S_S_PyS_S_S_S_S_E5level], %r2988;
	st.shared.u32 	[_ZZ40findCliqueGPUNew7Dis2LevelStealWorkBatchPjS_S_S_PyS_S_S_S_S_E6next_k], %r2988;
	st.global.u32 	[%rd105], %r2988;
	ld.shared.u32 	%r2989, [_ZZ40findCliqueGPUNew7Dis2LevelStealWorkBatchPjS_S_S_PyS_S_S_S_S_E7idx_gcl];
	ld.shared.u32 	%r2990, [_ZZ40findCliqueGPUNew7Dis2LevelStealWorkBatchPjS_S_S_PyS_S_S_S_S_E12next_node_id];
	add.u64 	%rd981, %SP, 0;
	add.u64 	%rd982, %SPL, 0;
	st.local.v2.u32 	[%rd982], {%r1, %r2989};
	st.local.u32 	[%rd982+8], %r2990;
	mov.u64 	%rd983, $str$2;
	cvta.global.u64 	%rd984, %rd983;
	{ // callseq 2, 0
	.param .b64 param0;
	st.param.b64 	[param0], %rd984;
	.param .b64 param1;
	st.param.b64 	[param1], %rd981;
	.param .b32 retval0;
	call.uni (retval0), 
	vprintf, 
	(
	param0, 
	param1
	);
	ld.param.b32 	%r2991, [retval0];
	} // callseq 2
$L__BB0_924:
	setp.gt.u32 	%p627, %r797, 31;
	bar.sync 	0;
	@%p627 bra 	$L__BB0_1108;
	ld.shared.u32 	%r3272, [_ZZ40findCliqueGPUNew7Dis2LevelStealWorkBatchPjS_S_S_PyS_S_S_S_S_E12next_node_id];
	mul.wide.u32 	%rd1172, %r3272, 4;
	add.s64 	%rd113, %rd9, %rd1172;
	ld.global.u32 	%r3273, [%rd113];
	add.s32 	%r3274, %r3273, 1;
	mul.wide.u32 	%rd1173, %r3274, 4;
	add.s64 	%rd1174, %rd5, %rd1173;
	ld.global.u32 	%r3275, [%rd1174];
	mul.wide.u32 	%rd1175, %r3273, 4;
	add.s64 	%rd1176, %rd5, %rd1175;
	ld.global.u32 	%r3276, [%rd1176];
	sub.s32 	%r811, %r3275, %r3276;
	add.s64 	%rd114, %rd7, %rd1172;
	ld.global.u32 	%r3277, [%rd114];
	add.s32 	%r3278, %r3277, 1;
	mul.wide.u32 	%rd1177, %r3278, 4;
	add.s64 	%rd1178, %rd5, %rd1177;
	ld.global.u32 	%r3279, [%rd1178];
	mul.wide.u32 	%rd1179, %r3277, 4;
	add.s64 	%rd1180, %rd5, %rd1179;
	ld.global.u32 	%r3280, [%rd1180];
	sub.s32 	%r812, %r3279, %r3280;
	setp.ge.u32 	%p761, %r811, %r812;
	@%p761 bra 	$L__BB0_1017;
	setp.ne.s32 	%p824, %r797, 0;
	and.b32  	%r813, %r811, 4095;
	@%p824 bra 	$L__BB0_928;
	ld.shared.u32 	%r3410, [_ZZ40findCliqueGPUNew7Dis2LevelStealWorkBatchPjS_S_S_PyS_S_S_S_S_E5level];
	shl.b32 	%r3411, %r3410, 9;
	mov.u32 	%r3412, _ZZ40findCliqueGPUNew7Dis2LevelStealWorkBatchPjS_S_S_PyS_S_S_S_S_E5Num_L;
	add.s32 	%r3413, %r3412, %r3411;
	mov.b32 	%r3414, 0;
	st.shared.u32 	[%r3413], %r3414;
	mul.wide.s32 	%rd1264, %r3410, 400000;
	add.s64 	%rd1265, %rd107, %rd1264;
	mov.b32 	%r3415, 1;
	st.global.u32 	[%rd1265], %r3415;
$L__BB0_928:
	setp.lt.u32 	%p825, %r811, 4096;
	@%p825 bra 	$L__BB0_932;
	ld.shared.u32 	%r3417, [_ZZ40findCliqueGPUNew7Dis2LevelStealWorkBatchPjS_S_S_PyS_S_S_S_S_E5level];
	mul.wide.s32 	%rd1266, %r3417, 400000;
	add.s64 	%rd115, %rd107, %rd1266;
	shl.b32 	%r3418, %r3417, 9;
	mov.u32 	%r3419, _ZZ40findCliqueGPUNew7Dis2LevelStealWorkBatchPjS_S_S_PyS_S_S_S_S_E5Num_L;
	add.s32 	%r814, %r3419, %r3418;
	shr.u32 	%r3420, %r811, 12;
	max.u32 	%r815, %r3420, 1;
	mov.b32 	%r4519, 0;
$L__BB0_930:
	ld.global.u32 	%r3421, [%rd113];
	mul.wide.u32 	%rd1267, %r3421, 4;
	add.s64 	%rd1268, %rd5, %rd1267;
	ld.global.u32 	%r3422, [%rd1268];
	shl.b32 	%r3423, %r4519, 12;
	add.s32 	%r818, %r3423, %r3422;
	mov.u32 	%r4520, %r797;
$L__BB0_931:
	add.s32 	%r3424, %r4520, %r818;
	mul.wide.u32 	%rd1269, %r3424, 4;
	add.s64 	%rd1270, %rd4, %rd1269;
	ld.global.u32 	%r3425, [%rd1270];
	shl.b32 	%r3426, %r4520, 2;
	mov.u32 	%r3427, _ZZ40findCliqueGPUNew7Dis2LevelStealWorkBatchPjS_S_S_PyS_S_S_S_S_E5Res_S;
	add.s32 	%r3428, %r3427, %r3426;
	st.shared.u32 	[%r3428], %r3425;
	add.s32 	%r3429, %r3424, 32;
	mul.wide.u32 	%rd1271, %r3429, 4;
	add.s64 	%rd1272, %rd4, %rd1271;
	ld.global.u32 	%r3430, [%rd1272];
	st.shared.u32 	[%r3428+128], %r3430;
	add.s32 	%r3431, %r3424, 64;
	mul.wide.u32 	%rd1273, %r3431, 4;
	add.s64 	%rd1274, %rd4, %rd1273;
	ld.global.u32 	%r3432, [%rd1274];
	st.shared.u32 	[%r3428+256], %r3432;
	add.s32 	%r3433, %r3424, 96;
	mul.wide.u32 	%rd1275, %r3433, 4;
	add.s64 	%rd1276, %rd4, %rd1275;
	ld.global.u32 	%r3434, [%rd1276];
	st.shared.u32 	[%r3428+384], %r3434;
	add.s32 	%r820, %r4520, 128;
	setp.lt.u32 	%p826, %r4520, 3968;
	mov.u32 	%r4520, %r820;
	@%p826 bra 	$L__BB0_931;
	bra.uni 	$L__BB0_985;
$L__BB0_932:
	setp.ge.u32 	%p850, %r797, %r813;
	@%p850 bra 	$L__BB0_935;
	ld.global.u32 	%r3473, [%rd113];
	mul.wide.u32 	%rd1303, %r3473, 4;
	add.s64 	%rd1304, %rd5, %rd1303;
	ld.global.u32 	%r3474, [%rd1304];
	and.b32  	%r3475, %r811, -4096;
	add.s32 	%r816, %r3475, %r3474;
	mov.u32 	%r4526, %r797;
$L__BB0_934:
	add.s32 	%r3476, %r4526, %r816;
	mul.wide.u32 	%rd1305, %r3476, 4;
	add.s64 	%rd1306, %rd4, %rd1305;
	ld.global.u32 	%r3477, [%rd1306];
	shl.b32 	%r3478, %r4526, 2;
	mov.u32 	%r3479, _ZZ40findCliqueGPUNew7Dis2LevelStealWorkBatchPjS_S_S_PyS_S_S_S_S_E5Res_S;
	add.s32 	%r3480, %r3479, %r3478;
	st.shared.u32 	[%r3480], %r3477;
	add.s32 	%r4526, %r4526, 32;
	setp.lt.u32 	%p851, %r4526, %r813;
	@%p851 bra 	$L__BB0_934;
$L__BB0_935:
	setp.ge.u32 	%p852, %r797, %r813;
	ld.global.u32 	%r3481, [%rd114];
	mul.wide.u32 	%rd1307, %r3481, 4;
	add.s64 	%rd1308, %rd5, %rd1307;
	ld.global.u32 	%rd118, [%rd1308];
	@%p852 bra 	$L__BB0_944;
	shl.b64 	%rd1309, %rd118, 2;
	add.s64 	%rd119, %rd4, %rd1309;
	mov.u32 	%r4527, %r797;
$L__BB0_937:
	setp.lt.s32 	%p853, %r812, 2;
	shl.b32 	%r3483, %r4527, 2;
	mov.u32 	%r3484, _ZZ40findCliqueGPUNew7Dis2LevelStealWorkBatchPjS_S_S_PyS_S_S_S_S_E5Res_S;
	add.s32 	%r850, %r3484, %r3483;
	ld.shared.u32 	%r851, [%r850];
	mov.b32 	%r4530, 0;
	@%p853 bra 	$L__BB0_940;
	mov.b32 	%r4530, 0;
	mov.u32 	%r4528, %r812;
$L__BB0_939:
	shr.u32 	%r3486, %r4528, 1;
	add.s32 	%r3487, %r3486, %r4530;
	mul.wide.u32 	%rd1310, %r3487, 4;
	add.s64 	%rd1311, %rd119, %rd1310;
	ld.global.u32 	%r3488, [%rd1311];
	setp.lt.u32 	%p854, %r3488, %r851;
	selp.b32 	%r3489, %r3486, 0, %p854;
	add.s32 	%r4530, %r3489, %r4530;
	sub.s32 	%r4528, %r4528, %r3486;
	setp.gt.s32 	%p855, %r4528, 1;
	@%p855 bra 	$L__BB0_939;
$L__BB0_940:
	mul.wide.u32 	%rd1312, %r4530, 4;
	add.s64 	%rd1313, %rd119, %rd1312;
	ld.global.u32 	%r3490, [%rd1313];
	setp.lt.u32 	%p856, %r3490, %r851;
	selp.u32 	%r3491, 1, 0, %p856;
	add.s32 	%r857, %r4530, %r3491;
	setp.ge.s32 	%p857, %r857, %r812;
	@%p857 bra 	$L__BB0_942;
	mul.wide.u32 	%rd1314, %r857, 4;
	add.s64 	%rd1315, %rd119, %rd1314;
	ld.global.u32 	%r3492, [%rd1315];
	setp.eq.s32 	%p858, %r3492, %r851;
	@%p858 bra 	$L__BB0_943;
$L__BB0_942:
	mov.b32 	%r3493, 0;
	st.shared.u32 	[%r850], %r3493;
$L__BB0_943:
	add.s32 	%r4527, %r4527, %r800;
	setp.lt.u32 	%p859, %r4527, %r813;
	@%p859 bra 	$L__BB0_937;
$L__BB0_944:
	setp.ne.s32 	%p860, %r797, 0;
	setp.eq.s32 	%p861, %r813, 0;
	or.pred  	%p862, %p861, %p860;
	@%p862 bra 	$L__BB0_1300;
	ld.shared.u32 	%r3495, [_ZZ40findCliqueGPUNew7Dis2LevelStealWorkBatchPjS_S_S_PyS_S_S_S_S_E5level];
	mul.wide.s32 	%rd1316, %r3495, 400000;
	add.s64 	%rd120, %rd107, %rd1316;
	shl.b32 	%r3496, %r3495, 9;
	mov.u32 	%r3497, _ZZ40findCliqueGPUNew7Dis2LevelStealWorkBatchPjS_S_S_PyS_S_S_S_S_E5Num_L;
	add.s32 	%r859, %r3497, %r3496;
	and.b32  	%r860, %r811, 7;
	setp.lt.u32 	%p863, %r813, 8;
	mov.b32 	%r4576, 0;
	@%p863 bra 	$L__BB0_964;
	and.b32  	%r4576, %r811, 4088;
	mov.b32 	%r4531, 0;
$L__BB0_947:
	.pragma "nounroll";
	shl.b32 	%r3499, %r4531, 2;
	mov.u32 	%r3500, _ZZ40findCliqueGPUNew7Dis2LevelStealWorkBatchPjS_S_S_PyS_S_S_S_S_E5Res_S;
	add.s32 	%r863, %r3500, %r3499;
	ld.shared.u32 	%r864, [%r863];
	setp.eq.s32 	%p864, %r864, 0;
	@%p864 bra 	$L__BB0_949;
	ld.shared.u32 	%r3501, [%r859];
	add.s32 	%r3502, %r3501, 1;
	st.shared.u32 	[%r859], %r3502;
	mul.wide.u32 	%rd1317, %r3502, 4;
	add.s64 	%rd1318, %rd120, %rd1317;
	st.global.u32 	[%rd1318], %r864;
$L__BB0_949:
	ld.shared.u32 	%r865, [%r863+4];
	setp.eq.s32 	%p865, %r865, 0;
	@%p865 bra 	$L__BB0_951;
	ld.shared.u32 	%r3503, [%r859];
	add.s32 	%r3504, %r3503, 1;
	st.shared.u32 	[%r859], %r3504;
	mul.wide.u32 	%rd1319, %r3504, 4;
	add.s64 	%rd1320, %rd120, %rd1319;
	st.global.u32 	[%rd1320], %r865;
$L__BB0_951:
	ld.shared.u32 	%r866, [%r863+8];
	setp.eq.s32 	%p866, %r866, 0;
	@%p866 bra 	$L__BB0_953;
	ld.shared.u32 	%r3505, [%r859];
	add.s32 	%r3506, %r3505, 1;
	st.shared.u32 	[%r859], %r3506;
	mul.wide.u32 	%rd1321, %r3506, 4;
	add.s64 	%rd1322, %rd120, %rd1321;
	st.global.u32 	[%rd1322], %r866;
$L__BB0_953:
	ld.shared.u32 	%r867, [%r863+12];
	setp.eq.s32 	%p867, %r867, 0;
	@%p867 bra 	$L__BB0_955;
	ld.shared.u32 	%r3507, [%r859];
	add.s32 	%r3508, %r3507, 1;
	st.shared.u32 	[%r859], %r3508;
	mul.wide.u32 	%rd1323, %r3508, 4;
	add.s64 	%rd1324, %rd120, %rd1323;
	st.global.u32 	[%rd1324], %r867;
$L__BB0_955:
	ld.shared.u32 	%r868, [%r863+16];
	setp.eq.s32 	%p868, %r868, 0;
	@%p868 bra 	$L__BB0_957;
	ld.shared.u32 	%r3509, [%r859];
	add.s32 	%r3510, %r3509, 1;
	st.shared.u32 	[%r859], %r3510;
	mul.wide.u32 	%rd1325, %r3510, 4;
	add.s64 	%rd1326, %rd120, %rd1325;
	st.global.u32 	[%rd1326], %r868;
$L__BB0_957:
	ld.shared.u32 	%r869, [%r863+20];
	setp.eq.s32 	%p869, %r869, 0;
	@%p869 bra 	$L__BB0_959;
	ld.shared.u32 	%r3511, [%r859];
	add.s32 	%r3512, %r3511, 1;
	st.shared.u32 	[%r859], %r3512;
	mul.wide.u32 	%rd1327, %r3512, 4;
	add.s64 	%rd1328, %rd120, %rd1327;
	st.global.u32 	[%rd1328], %r869;
$L__BB0_959:
	ld.shared.u32 	%r870, [%r863+24];
	setp.eq.s32 	%p870, %r870, 0;
	@%p870 bra 	$L__BB0_961;
	ld.shared.u32 	%r3513, [%r859];
	add.s32 	%r3514, %r3513, 1;
	st.shared.u32 	[%r859], %r3514;
	mul.wide.u32 	%rd1329, %r3514, 4;
	add.s64 	%rd1330, %rd120, %rd1329;
	st.global.u32 	[%rd1330], %r870;
$L__BB0_961:
	ld.shared.u32 	%r871, [%r863+28];
	setp.eq.s32 	%p871, %r871, 0;
	@%p871 bra 	$L__BB0_963;
	ld.shared.u32 	%r3515, [%r859];
	add.s32 	%r3516, %r3515, 1;
	st.shared.u32 	[%r859], %r3516;
	mul.wide.u32 	%rd1331, %r3516, 4;
	add.s64 	%rd1332, %rd120, %rd1331;
	st.global.u32 	[%rd1332], %r871;
$L__BB0_963:
	add.s32 	%r4531, %r4531, 8;
	setp.eq.s32 	%p872, %r4531, %r4576;
	@%p872 bra 	$L__BB0_964;
	bra.uni 	$L__BB0_947;
$L__BB0_964:
	setp.eq.s32 	%p873, %r860, 0;
	@%p873 bra 	$L__BB0_1300;
	and.b32  	%r1069, %r811, 3;
	setp.lt.u32 	%p874, %r860, 4;
	@%p874 bra 	$L__BB0_975;
	shl.b32 	%r3517, %r4576, 2;
	mov.u32 	%r3518, _ZZ40findCliqueGPUNew7Dis2LevelStealWorkBatchPjS_S_S_PyS_S_S_S_S_E5Res_S;
	add.s32 	%r1070, %r3518, %r3517;
	ld.shared.u32 	%r1071, [%r1070];
	setp.eq.s32 	%p875, %r1071, 0;
	@%p875 bra 	$L__BB0_968;
	ld.shared.u32 	%r3519, [%r859];
	add.s32 	%r3520, %r3519, 1;
	st.shared.u32 	[%r859], %r3520;
	mul.wide.u32 	%rd1333, %r3520, 4;
	add.s64 	%rd1334, %rd120, %rd1333;
	st.global.u32 	[%rd1334], %r1071;
$L__BB0_968:
	ld.shared.u32 	%r1072, [%r1070+4];
	setp.eq.s32 	%p876, %r1072, 0;
	@%p876 bra 	$L__BB0_970;
	ld.shared.u32 	%r3521, [%r859];
	add.s32 	%r3522, %r3521, 1;
	st.shared.u32 	[%r859], %r3522;
	mul.wide.u32 	%rd1335, %r3522, 4;
	add.s64 	%rd1336, %rd120, %rd1335;
	st.global.u32 	[%rd1336], %r1072;
$L__BB0_970:
	ld.shared.u32 	%r1073, [%r1070+8];
	setp.eq.s32 	%p877, %r1073, 0;
	@%p877 bra 	$L__BB0_972;
	ld.shared.u32 	%r3523, [%r859];
	add.s32 	%r3524, %r3523, 1;
	st.shared.u32 	[%r859], %r3524;
	mul.wide.u32 	%rd1337, %r3524, 4;
	add.s64 	%rd1338, %rd120, %rd1337;
	st.global.u32 	[%rd1338], %r1073;
$L__BB0_972:
	ld.shared.u32 	%r1074, [%r1070+12];
	setp.eq.s32 	%p878, %r1074, 0;
	@%p878 bra 	$L__BB0_974;
	ld.shared.u32 	%r3525, [%r859];
	add.s32 	%r3526, %r3525, 1;
	st.shared.u32 	[%r859], %r3526;
	mul.wide.u32 	%rd1339, %r3526, 4;
	add.s64 	%rd1340, %rd120, %rd1339;
	st.global.u32 	[%rd1340], %r1074;
$L__BB0_974:
	add.s32 	%r4576, %r4576, 4;
$L__BB0_975:
	setp.eq.s32 	%p879, %r1069, 0;
	@%p879 bra 	$L__BB0_1300;
	setp.eq.s32 	%p880, %r1069, 1;
	@%p880 bra 	$L__BB0_982;
	shl.b32 	%r3527, %r4576, 2;
	mov.u32 	%r3528, _ZZ40findCliqueGPUNew7Dis2LevelStealWorkBatchPjS_S_S_PyS_S_S_S_S_E5Res_S;
	add.s32 	%r1077, %r3528, %r3527;
	ld.shared.u32 	%r1078, [%r1077];
	setp.eq.s32 	%p881, %r1078, 0;
	@%p881 bra 	$L__BB0_979;
	ld.shared.u32 	%r3529, [%r859];
	add.s32 	%r3530, %r3529, 1;
	st.shared.u32 	[%r859], %r3530;
	mul.wide.u32 	%rd1341, %r3530, 4;
	add.s64 	%rd1342, %rd120, %rd1341;
	st.global.u32 	[%rd1342], %r1078;
$L__BB0_979:
	ld.shared.u32 	%r1079, [%r1077+4];
	setp.eq.s32 	%p882, %r1079, 0;
	@%p882 bra 	$L__BB0_981;
	ld.shared.u32 	%r3531, [%r859];
	add.s32 	%r3532, %r3531, 1;
	st.shared.u32 	[%r859], %r3532;
	mul.wide.u32 	%rd1343, %r3532, 4;
	add.s64 	%rd1344, %rd120, %rd1343;
	st.global.u32 	[%rd1344], %r1079;
$L__BB0_981:
	add.s32 	%r4576, %r4576, 2;
$L__BB0_982:
	and.b32  	%r3533, %r811, 1;
	setp.eq.b32 	%p883, %r3533, 1;
	not.pred 	%p884, %p883;
	@%p884 bra 	$L__BB0_1300;
	shl.b32 	%r3534, %r4576, 2;
	mov.u32 	%r3535, _ZZ40findCliqueGPUNew7Dis2LevelStealWorkBatchPjS_S_S_PyS_S_S_S_S_E5Res_S;
	add.s32 	%r3536, %r3535, %r3534;
	ld.shared.u32 	%r1082, [%r3536];
	setp.eq.s32 	%p885, %r1082, 0;
	@%p885 bra 	$L__BB0_1300;
	ld.shared.u32 	%r3537, [%r859];
	add.s32 	%r3538, %r3537, 1;
	st.shared.u32 	[%r859], %r3538;
	mul.wide.u32 	%rd1345, %r3538, 4;
	add.s64 	%rd1346, %rd120, %rd1345;
	st.global.u32 	[%rd1346], %r1082;
	bra.uni 	$L__BB0_1300;
$L__BB0_985:
	setp.lt.s32 	%p827, %r812, 2;
	ld.global.u32 	%r3435, [%rd114];
	mul.wide.u32 	%rd1277, %r3435, 4;
	add.s64 	%rd1278, %rd5, %rd1277;
	ld.global.u32 	%r3436, [%rd1278];
	mul.wide.u32 	%rd1279, %r3436, 4;
	add.s64 	%rd116, %rd4, %rd1279;
	mov.u32 	%r4521, %r797;
	@%p827 bra 	$L__BB0_986;
	bra.uni 	$L__BB0_991;
$L__BB0_986:
	ld.global.u32 	%r821, [%rd116];
	mov.u32 	%r4524, %r797;
$L__BB0_987:
	shl.b32 	%r3437, %r4524, 2;
	mov.u32 	%r3438, _ZZ40findCliqueGPUNew7Dis2LevelStealWorkBatchPjS_S_S_PyS_S_S_S_S_E5Res_S;
	add.s32 	%r832, %r3438, %r3437;
	ld.shared.u32 	%r833, [%r832];
	setp.lt.u32 	%p828, %r821, %r833;
	selp.u32 	%r3439, 1, 0, %p828;
	setp.le.s32 	%p829, %r812, %r3439;
	@%p829 bra 	$L__BB0_989;
	setp.lt.u32 	%p830, %r821, %r833;
	selp.u32 	%r3440, 1, 0, %p830;
	mul.wide.u32 	%rd1280, %r3440, 4;
	add.s64 	%rd1281, %rd116, %rd1280;
	ld.global.u32 	%r3441, [%rd1281];
	setp.eq.s32 	%p831, %r3441, %r833;
	@%p831 bra 	$L__BB0_990;
$L__BB0_989:
	mov.b32 	%r3442, 0;
	st.shared.u32 	[%r832], %r3442;
$L__BB0_990:
	add.s32 	%r4524, %r4524, %r800;
	setp.lt.u32 	%p832, %r4524, 4096;
	@%p832 bra 	$L__BB0_987;
	bra.uni 	$L__BB0_997;
$L__BB0_991:
	shl.b32 	%r3444, %r4521, 2;
	mov.u32 	%r3445, _ZZ40findCliqueGPUNew7Dis2LevelStealWorkBatchPjS_S_S_PyS_S_S_S_S_E5Res_S;
	add.s32 	%r823, %r3445, %r3444;
	ld.shared.u32 	%r824, [%r823];
	mov.b32 	%r4523, 0;
	mov.u32 	%r4522, %r812;
$L__BB0_992:
	shr.u32 	%r3446, %r4522, 1;
	add.s32 	%r3447, %r3446, %r4523;
	mul.wide.u32 	%rd1282, %r3447, 4;
	add.s64 	%rd1283, %rd116, %rd1282;
	ld.global.u32 	%r3448, [%rd1283];
	setp.lt.u32 	%p833, %r3448, %r824;
	selp.b32 	%r3449, %r3446, 0, %p833;
	add.s32 	%r4523, %r3449, %r4523;
	sub.s32 	%r4522, %r4522, %r3446;
	setp.gt.s32 	%p834, %r4522, 1;
	@%p834 bra 	$L__BB0_992;
	mul.wide.u32 	%rd1284, %r4523, 4;
	add.s64 	%rd117, %rd116, %rd1284;
	ld.global.u32 	%r3450, [%rd117];
	setp.lt.u32 	%p835, %r3450, %r824;
	selp.u32 	%r829, 1, 0, %p835;
	add.s32 	%r3451, %r4523, %r829;
	setp.ge.s32 	%p836, %r3451, %r812;
	@%p836 bra 	$L__BB0_995;
	mul.wide.u32 	%rd1285, %r829, 4;
	add.s64 	%rd1286, %rd117, %rd1285;
	ld.global.u32 	%r3452, [%rd1286];
	setp.eq.s32 	%p837, %r3452, %r824;
	@%p837 bra 	$L__BB0_996;
$L__BB0_995:
	mov.b32 	%r3453, 0;
	st.shared.u32 	[%r823], %r3453;
$L__BB0_996:
	add.s32 	%r4521, %r4521, %r800;
	setp.lt.u32 	%p838, %r4521, 4096;
	@%p838 bra 	$L__BB0_991;
$L__BB0_997:
	setp.ne.s32 	%p839, %r797, 0;
	@%p839 bra 	$L__BB0_1016;
	mov.b32 	%r4525, 0;
$L__BB0_999:
	shl.b32 	%r3455, %r4525, 2;
	mov.u32 	%r3456, _ZZ40findCliqueGPUNew7Dis2LevelStealWorkBatchPjS_S_S_PyS_S_S_S_S_E5Res_S;
	add.s32 	%r836, %r3456, %r3455;
	ld.shared.u32 	%r837, [%r836];
	setp.eq.s32 	%p840, %r837, 0;
	@%p840 bra 	$L__BB0_1001;
	ld.shared.u32 	%r3457, [%r814];
	add.s32 	%r3458, %r3457, 1;
	st.shared.u32 	[%r814], %r3458;
	mul.wide.u32 	%rd1287, %r3458, 4;
	add.s64 	%rd1288, %rd115, %rd1287;
	st.global.u32 	[%rd1288], %r837;
$L__BB0_1001:
	ld.shared.u32 	%r838, [%r836+4];
	setp.eq.s32 	%p841, %r838, 0;
	@%p841 bra 	$L__BB0_1003;
	ld.shared.u32 	%r3459, [%r814];
	add.s32 	%r3460, %r3459, 1;
	st.shared.u32 	[%r814], %r3460;
	mul.wide.u32 	%rd1289, %r3460, 4;
	add.s64 	%rd1290, %rd115, %rd1289;
	st.global.u32 	[%rd1290], %r838;
$L__BB0_1003:
	ld.shared.u32 	%r839, [%r836+8];
	setp.eq.s32 	%p842, %r839, 0;
	@%p842 bra 	$L__BB0_1005;
	ld.shared.u32 	%r3461, [%r814];
	add.s32 	%r3462, %r3461, 1;
	st.shared.u32 	[%r814], %r3462;
	mul.wide.u32 	%rd1291, %r3462, 4;
	add.s64 	%rd1292, %rd115, %rd1291;
	st.global.u32 	[%rd1292], %r839;
$L__BB0_1005:
	ld.shared.u32 	%r840, [%r836+12];
	setp.eq.s32 	%p843, %r840, 0;
	@%p843 bra 	$L__BB0_1007;
	ld.shared.u32 	%r3463, [%r814];
	add.s32 	%r3464, %r3463, 1;
	st.shared.u32 	[%r814], %r3464;
	mul.wide.u32 	%rd1293, %r3464, 4;
	add.s64 	%rd1294, %rd115, %rd1293;
	st.global.u32 	[%rd1294], %r840;
$L__BB0_1007:
	ld.shared.u32 	%r841, [%r836+16];
	setp.eq.s32 	%p844, %r841, 0;
	@%p844 bra 	$L__BB0_1009;
	ld.shared.u32 	%r3465, [%r814];
	add.s32 	%r3466, %r3465, 1;
	st.shared.u32 	[%r814], %r3466;
	mul.wide.u32 	%rd1295, %r3466, 4;
	add.s64 	%rd1296, %rd115, %rd1295;
	st.global.u32 	[%rd1296], %r841;
$L__BB0_1009:
	ld.shared.u32 	%r842, [%r836+20];
	setp.eq.s32 	%p845, %r842, 0;
	@%p845 bra 	$L__BB0_1011;
	ld.shared.u32 	%r3467, [%r814];
	add.s32 	%r3468, %r3467, 1;
	st.shared.u32 	[%r814], %r3468;
	mul.wide.u32 	%rd1297, %r3468, 4;
	add.s64 	%rd1298, %rd115, %rd1297;
	st.global.u32 	[%rd1298], %r842;
$L__BB0_1011:
	ld.shared.u32 	%r843, [%r836+24];
	setp.eq.s32 	%p846, %r843, 0;
	@%p846 bra 	$L__BB0_1013;
	ld.shared.u32 	%r3469, [%r814];
	add.s32 	%r3470, %r3469, 1;
	st.shared.u32 	[%r814], %r3470;
	mul.wide.u32 	%rd1299, %r3470, 4;
	add.s64 	%rd1300, %rd115, %rd1299;
	st.global.u32 	[%rd1300], %r843;
$L__BB0_1013:
	ld.shared.u32 	%r844, [%r836+28];
	setp.eq.s32 	%p847, %r844, 0;
	@%p847 bra 	$L__BB0_1015;
	ld.shared.u32 	%r3471, [%r814];
	add.s32 	%r3472, %r3471, 1;
	st.shared.u32 	[%r814], %r3472;
	mul.wide.u32 	%rd1301, %r3472, 4;
	add.s64 	%rd1302, %rd115, %rd1301;
	st.global.u32 	[%rd1302], %r844;
$L__BB0_1015:
	add.s32 	%r4525, %r4525, 8;
	setp.ne.s32 	%p848, %r4525, 4096;
	@%p848 bra 	$L__BB0_999;
$L__BB0_1016:
	add.s32 	%r4519, %r4519, 1;
	setp.eq.s32 	%p849, %r4519, %r815;
	@%p849 bra 	$L__BB0_932;
	bra.uni 	$L__BB0_930;
$L__BB0_1017:
	setp.ne.s32 	%p762, %r797, 0;
	and.b32  	%r873, %r812, 4095;
	@%p762 bra 	$L__BB0_1019;
	ld.shared.u32 	%r3281, [_ZZ40findCliqueGPUNew7Dis2LevelStealWorkBatchPjS_S_S_PyS_S_S_S_S_E5level];
	shl.b32 	%r3282, %r3281, 9;
	mov.u32 	%r3283, _ZZ40findCliqueGPUNew7Dis2LevelStealWorkBatchPjS_S_S_PyS_S_S_S_S_E5Num_L;
	add.s32 	%r3284, %r3283, %r3282;
	mov.b32 	%r3285, 0;
	st.shared.u32 	[%r3284], %r3285;
	mul.wide.s32 	%rd1181, %r3281, 400000;
	add.s64 	%rd1182, %rd107, %rd1181;
	mov.b32 	%r3286, 1;
	st.global.u32 	[%rd1182], %r3286;
$L__BB0_1019:
	setp.lt.u32 	%p763, %r812, 4096;
	@%p763 bra 	$L__BB0_1023;
	ld.shared.u32 	%r3288, [_ZZ40findCliqueGPUNew7Dis2LevelStealWorkBatchPjS_S_S_PyS_S_S_S_S_E5level];
	mul.wide.s32 	%rd1183, %r3288, 400000;
	add.s64 	%rd121, %rd107, %rd1183;
	shl.b32 	%r3289, %r3288, 9;
	mov.u32 	%r3290, _ZZ40findCliqueGPUNew7Dis2LevelStealWorkBatchPjS_S_S_PyS_S_S_S_S_E5Num_L;
	add.s32 	%r874, %r3290, %r3289;
	shr.u32 	%r3291, %r812, 12;
	max.u32 	%r875, %r3291, 1;
	mov.b32 	%r4532, 0;
$L__BB0_1021:
	ld.global.u32 	%r3292, [%rd114];
	mul.wide.u32 	%rd1184, %r3292, 4;
	add.s64 	%rd1185, %rd5, %rd1184;
	ld.global.u32 	%r3293, [%rd1185];
	shl.b32 	%r3294, %r4532, 12;
	add.s32 	%r878, %r3294, %r3293;
	mov.u32 	%r4533, %r797;
$L__BB0_1022:
	add.s32 	%r3295, %r4533, %r878;
	mul.wide.u32 	%rd1186, %r3295, 4;
	add.s64 	%rd1187, %rd4, %rd1186;
	ld.global.u32 	%r3296, [%rd1187];
	shl.b32 	%r3297, %r4533, 2;
	mov.u32 	%r3298, _ZZ40findCliqueGPUNew7Dis2LevelStealWorkBatchPjS_S_S_PyS_S_S_S_S_E5Res_S;
	add.s32 	%r3299, %r3298, %r3297;
	st.shared.u32 	[%r3299], %r3296;
	add.s32 	%r3300, %r3295, 32;
	mul.wide.u32 	%rd1188, %r3300, 4;
	add.s64 	%rd1189, %rd4, %rd1188;
	ld.global.u32 	%r3301, [%rd1189];
	st.shared.u32 	[%r3299+128], %r3301;
	add.s32 	%r3302, %r3295, 64;
	mul.wide.u32 	%rd1190, %r3302, 4;
	add.s64 	%rd1191, %rd4, %rd1190;
	ld.global.u32 	%r3303, [%rd1191];
	st.shared.u32 	[%r3299+256], %r3303;
	add.s32 	%r3304, %r3295, 96;
	mul.wide.u32 	%rd1192, %r3304, 4;
	add.s64 	%rd1193, %rd4, %rd1192;
	ld.global.u32 	%r3305, [%rd1193];
	st.shared.u32 	[%r3299+384], %r3305;
	add.s32 	%r880, %r4533, 128;
	setp.lt.u32 	%p764, %r4533, 3968;
	mov.u32 	%r4533, %r880;
	@%p764 bra 	$L__BB0_1022;
	bra.uni 	$L__BB0_1076;
$L__BB0_1023:
	setp.ge.u32 	%p788, %r797, %r873;
	@%p788 bra 	$L__BB0_1026;
	ld.global.u32 	%r3344, [%rd114];
	mul.wide.u32 	%rd1220, %r3344, 4;
	add.s64 	%rd1221, %rd5, %rd1220;
	ld.global.u32 	%r3345, [%rd1221];
	and.b32  	%r3346, %r812, -4096;
	add.s32 	%r876, %r3346, %r3345;
	mov.u32 	%r4539, %r797;
$L__BB0_1025:
	add.s32 	%r3347, %r4539, %r876;
	mul.wide.u32 	%rd1222, %r3347, 4;
	add.s64 	%rd1223, %rd4, %rd1222;
	ld.global.u32 	%r3348, [%rd1223];
	shl.b32 	%r3349, %r4539, 2;
	mov.u32 	%r3350, _ZZ40findCliqueGPUNew7Dis2LevelStealWorkBatchPjS_S_S_PyS_S_S_S_S_E5Res_S;
	add.s32 	%r3351, %r3350, %r3349;
	st.shared.u32 	[%r3351], %r3348;
	add.s32 	%r4539, %r4539, 32;
	setp.lt.u32 	%p789, %r4539, %r873;
	@%p789 bra 	$L__BB0_1025;
$L__BB0_1026:
	setp.ge.u32 	%p790, %r797, %r873;
	ld.global.u32 	%r3352, [%rd113];
	mul.wide.u32 	%rd1224, %r3352, 4;
	add.s64 	%rd1225, %rd5, %rd1224;
	ld.global.u32 	%rd124, [%rd1225];
	@%p790 bra 	$L__BB0_1035;
	shl.b64 	%rd1226, %rd124, 2;
	add.s64 	%rd125, %rd4, %rd1226;
	mov.u32 	%r4540, %r797;
$L__BB0_1028:
	setp.lt.s32 	%p791, %r811, 2;
	shl.b32 	%r3354, %r4540, 2;
	mov.u32 	%r3355, _ZZ40findCliqueGPUNew7Dis2LevelStealWorkBatchPjS_S_S_PyS_S_S_S_S_E5Res_S;
	add.s32 	%r910, %r3355, %r3354;
	ld.shared.u32 	%r911, [%r910];
	mov.b32 	%r4543, 0;
	@%p791 bra 	$L__BB0_1031;
	mov.b32 	%r4543, 0;
	mov.u32 	%r4541, %r811;
$L__BB0_1030:
	shr.u32 	%r3357, %r4541, 1;
	add.s32 	%r3358, %r3357, %r4543;
	mul.wide.u32 	%rd1227, %r3358, 4;
	add.s64 	%rd1228, %rd125, %rd1227;
	ld.global.u32 	%r3359, [%rd1228];
	setp.lt.u32 	%p792, %r3359, %r911;
	selp.b32 	%r3360, %r3357, 0, %p792;
	add.s32 	%r4543, %r3360, %r4543;
	sub.s32 	%r4541, %r4541, %r3357;
	setp.gt.s32 	%p793, %r4541, 1;
	@%p793 bra 	$L__BB0_1030;
$L__BB0_1031:
	mul.wide.u32 	%rd1229, %r4543, 4;
	add.s64 	%rd1230, %rd125, %rd1229;
	ld.global.u32 	%r3361, [%rd1230];
	setp.lt.u32 	%p794, %r3361, %r911;
	selp.u32 	%r3362, 1, 0, %p794;
	add.s32 	%r917, %r4543, %r3362;
	setp.ge.s32 	%p795, %r917, %r811;
	@%p795 bra 	$L__BB0_1033;
	mul.wide.u32 	%rd1231, %r917, 4;
	add.s64 	%rd1232, %rd125, %rd1231;
	ld.global.u32 	%r3363, [%rd1232];
	setp.eq.s32 	%p796, %r3363, %r911;
	@%p796 bra 	$L__BB0_1034;
$L__BB0_1033:
	mov.b32 	%r3364, 0;
	st.shared.u32 	[%r910], %r3364;
$L__BB0_1034:
	add.s32 	%r4540, %r4540, %r800;
	setp.lt.u32 	%p797, %r4540, %r873;
	@%p797 bra 	$L__BB0_1028;
$L__BB0_1035:
	setp.ne.s32 	%p798, %r797, 0;
	setp.eq.s32 	%p799, %r873, 0;
	or.pred  	%p800, %p799, %p798;
	@%p800 bra 	$L__BB0_1300;
	ld.shared.u32 	%r3366, [_ZZ40findCliqueGPUNew7Dis2LevelStealWorkBatchPjS_S_S_PyS_S_S_S_S_E5level];
	mul.wide.s32 	%rd1233, %r3366, 400000;
	add.s64 	%rd126, %rd107, %rd1233;
	shl.b32 	%r3367, %r3366, 9;
	mov.u32 	%r3368, _ZZ40findCliqueGPUNew7Dis2LevelStealWorkBatchPjS_S_S_PyS_S_S_S_S_E5Num_L;
	add.s32 	%r919, %r3368, %r3367;
	and.b32  	%r920, %r812, 7;
	setp.lt.u32 	%p801, %r873, 8;
	mov.b32 	%r4579, 0;
	@%p801 bra 	$L__BB0_1055;
	and.b32  	%r4579, %r812, 4088;
	mov.b32 	%r4544, 0;
$L__BB0_1038:
	.pragma "nounroll";
	shl.b32 	%r3370, %r4544, 2;
	mov.u32 	%r3371, _ZZ40findCliqueGPUNew7Dis2LevelStealWorkBatchPjS_S_S_PyS_S_S_S_S_E5Res_S;
	add.s32 	%r923, %r3371, %r3370;
	ld.shared.u32 	%r924, [%r923];
	setp.eq.s32 	%p802, %r924, 0;
	@%p802 bra 	$L__BB0_1040;
	ld.shared.u32 	%r3372, [%r919];
	add.s32 	%r3373, %r3372, 1;
	st.shared.u32 	[%r919], %r3373;
	mul.wide.u32 	%rd1234, %r3373, 4;
	add.s64 	%rd1235, %rd126, %rd1234;
	st.global.u32 	[%rd1235], %r924;
$L__BB0_1040:
	ld.shared.u32 	%r925, [%r923+4];
	setp.eq.s32 	%p803, %r925, 0;
	@%p803 bra 	$L__BB0_1042;
	ld.shared.u32 	%r3374, [%r919];
	add.s32 	%r3375, %r3374, 1;
	st.shared.u32 	[%r919], %r3375;
	mul.wide.u32 	%rd1236, %r3375, 4;
	add.s64 	%rd1237, %rd126, %rd1236;
	st.global.u32 	[%rd1237], %r925;
$L__BB0_1042:
	ld.shared.u32 	%r926, [%r923+8];
	setp.eq.s32 	%p804, %r926, 0;
	@%p804 bra 	$L__BB0_1044;
	ld.shared.u32 	%r3376, [%r919];
	add.s32 	%r3377, %r3376, 1;
	st.shared.u32 	[%r919], %r3377;
	mul.wide.u32 	%rd1238, %r3377, 4;
	add.s64 	%rd1239, %rd126, %rd1238;
	st.global.u32 	[%rd1239], %r926;
$L__BB0_1044:
	ld.shared.u32 	%r927, [%r923+12];
	setp.eq.s32 	%p805, %r927, 0;
	@%p805 bra 	$L__BB0_1046;
	ld.shared.u32 	%r3378, [%r919];
	add.s32 	%r3379, %r3378, 1;
	st.shared.u32 	[%r919], %r3379;
	mul.wide.u32 	%rd1240, %r3379, 4;
	add.s64 	%rd1241, %rd126, %rd1240;
	st.global.u32 	[%rd1241], %r927;
$L__BB0_1046:
	ld.shared.u32 	%r928, [%r923+16];
	setp.eq.s32 	%p806, %r928, 0;
	@%p806 bra 	$L__BB0_1048;
	ld.shared.u32 	%r3380, [%r919];
	add.s32 	%r3381, %r3380, 1;
	st.shared.u32 	[%r919], %r3381;
	mul.wide.u32 	%rd1242, %r3381, 4;
	add.s64 	%rd1243, %rd126, %rd1242;
	st.global.u32 	[%rd1243], %r928;
$L__BB0_1048:
	ld.shared.u32 	%r929, [%r923+20];
	setp.eq.s32 	%p807, %r929, 0;
	@%p807 bra 	$L__BB0_1050;
	ld.shared.u32 	%r3382, [%r919];
	add.s32 	%r3383, %r3382, 1;
	st.shared.u32 	[%r919], %r3383;
	mul.wide.u32 	%rd1244, %r3383, 4;
	add.s64 	%rd1245, %rd126, %rd1244;
	st.global.u32 	[%rd1245], %r929;
$L__BB0_1050:
	ld.shared.u32 	%r930, [%r923+24];
	setp.eq.s32 	%p808, %r930, 0;
	@%p808 bra 	$L__BB0_1052;
	ld.shared.u32 	%r3384, [%r919];
	add.s32 	%r3385, %r3384, 1;
	st.shared.u32 	[%r919], %r3385;
	mul.wide.u32 	%rd1246, %r3385, 4;
	add.s64 	%rd1247, %rd126, %rd1246;
	st.global.u32 	[%rd1247], %r930;
$L__BB0_1052:
	ld.shared.u32 	%r931, [%r923+28];
	setp.eq.s32 	%p809, %r931, 0;
	@%p809 bra 	$L__BB0_1054;
	ld.shared.u32 	%r3386, [%r919];
	add.s32 	%r3387, %r3386, 1;
	st.shared.u32 	[%r919], %r3387;
	mul.wide.u32 	%rd1248, %r3387, 4;
	add.s64 	%rd1249, %rd126, %rd1248;
	st.global.u32 	[%rd1249], %r931;
$L__BB0_1054:
	add.s32 	%r4544, %r4544, 8;
	setp.eq.s32 	%p810, %r4544, %r4579;
	@%p810 bra 	$L__BB0_1055;
	bra.uni 	$L__BB0_1038;
$L__BB0_1055:
	setp.eq.s32 	%p811, %r920, 0;
	@%p811 bra 	$L__BB0_1300;
	and.b32  	%r1084, %r812, 3;
	setp.lt.u32 	%p812, %r920, 4;
	@%p812 bra 	$L__BB0_1066;
	shl.b32 	%r3388, %r4579, 2;
	mov.u32 	%r3389, _ZZ40findCliqueGPUNew7Dis2LevelStealWorkBatchPjS_S_S_PyS_S_S_S_S_E5Res_S;
	add.s32 	%r1085, %r3389, %r3388;
	ld.shared.u32 	%r1086, [%r1085];
	setp.eq.s32 	%p813, %r1086, 0;
	@%p813 bra 	$L__BB0_1059;
	ld.shared.u32 	%r3390, [%r919];
	add.s32 	%r3391, %r3390, 1;
	st.shared.u32 	[%r919], %r3391;
	mul.wide.u32 	%rd1250, %r3391, 4;
	add.s64 	%rd1251, %rd126, %rd1250;
	st.global.u32 	[%rd1251], %r1086;
$L__BB0_1059:
	ld.shared.u32 	%r1087, [%r1085+4];
	setp.eq.s32 	%p814, %r1087, 0;
	@%p814 bra 	$L__BB0_1061;
	ld.shared.u32 	%r3392, [%r919];
	add.s32 	%r3393, %r3392, 1;
	st.shared.u32 	[%r919], %r3393;
	mul.wide.u32 	%rd1252, %r3393, 4;
	add.s64 	%rd1253, %rd126, %rd1252;
	st.global.u32 	[%rd1253], %r1087;
$L__BB0_1061:
	ld.shared.u32 	%r1088, [%r1085+8];
	setp.eq.s32 	%p815, %r1088, 0;
	@%p815 bra 	$L__BB0_1063;
	ld.shared.u32 	%r3394, [%r919];
	add.s32 	%r3395, %r3394, 1;
	st.shared.u32 	[%r919], %r3395;
	mul.wide.u32 	%rd1254, %r3395, 4;
	add.s64 	%rd1255, %rd126, %rd1254;
	st.global.u32 	[%rd1255], %r1088;
$L__BB0_1063:
	ld.shared.u32 	%r1089, [%r1085+12];
	setp.eq.s32 	%p816, %r1089, 0;
	@%p816 bra 	$L__BB0_1065;
	ld.shared.u32 	%r3396, [%r919];
	add.s32 	%r3397, %r3396, 1;
	st.shared.u32 	[%r919], %r3397;
	mul.wide.u32 	%rd1256, %r3397, 4;
	add.s64 	%rd1257, %rd126, %rd1256;
	st.global.u32 	[%rd1257], %r1089;
$L__BB0_1065:
	add.s32 	%r4579, %r4579, 4;
$L__BB0_1066:
	setp.eq.s32 	%p817, %r1084, 0;
	@%p817 bra 	$L__BB0_1300;
	setp.eq.s32 	%p818, %r1084, 1;
	@%p818 bra 	$L__BB0_1073;
	shl.b32 	%r3398, %r4579, 2;
	mov.u32 	%r3399, _ZZ40findCliqueGPUNew7Dis2LevelStealWorkBatchPjS_S_S_PyS_S_S_S_S_E5Res_S;
	add.s32 	%r1092, %r3399, %r3398;
	ld.shared.u32 	%r1093, [%r1092];
	setp.eq.s32 	%p819, %r1093, 0;
	@%p819 bra 	$L__BB0_1070;
	ld.shared.u32 	%r3400, [%r919];
	add.s32 	%r3401, %r3400, 1;
	st.shared.u32 	[%r919], %r3401;
	mul.wide.u32 	%rd1258, %r3401, 4;
	add.s64 	%rd1259, %rd126, %rd1258;
	st.global.u32 	[%rd1259], %r1093;
$L__BB0_1070:
	ld.shared.u32 	%r1094, [%r1092+4];
	setp.eq.s32 	%p820, %r1094, 0;
	@%p820 bra 	$L__BB0_1072;
	ld.shared.u32 	%r3402, [%r919];
	add.s32 	%r3403, %r3402, 1;
	st.shared.u32 	[%r919], %r3403;
	mul.wide.u32 	%rd1260, %r3403, 4;
	add.s64 	%rd1261, %rd126, %rd1260;
	st.global.u32 	[%rd1261], %r1094;
$L__BB0_1072:
	add.s32 	%r4579, %r4579, 2;
$L__BB0_1073:
	and.b32  	%r3404, %r812, 1;
	setp.eq.b32 	%p821, %r3404, 1;
	not.pred 	%p822, %p821;
	@%p822 bra 	$L__BB0_1300;
	shl.b32 	%r3405, %r4579, 2;
	mov.u32 	%r3406, _ZZ40findCliqueGPUNew7Dis2LevelStealWorkBatchPjS_S_S_PyS_S_S_S_S_E5Res_S;
	add.s32 	%r3407, %r3406, %r3405;
	ld.shared.u32 	%r1097, [%r3407];
	setp.eq.s32 	%p823, %r1097, 0;
	@%p823 bra 	$L__BB0_1300;
	ld.shared.u32 	%r3408, [%r919];
	add.s32 	%r3409, %r3408, 1;
	st.shared.u32 	[%r919], %r3409;
	mul.wide.u32 	%rd1262, %r3409, 4;
	add.s64 	%rd1263, %rd126, %rd1262;
	st.global.u32 	[%rd1263], %r1097;
	bra.uni 	$L__BB0_1300;
$L__BB0_1076:
	setp.lt.s32 	%p765, %r811, 2;
	ld.global.u32 	%r3306, [%rd113];
	mul.wide.u32 	%rd1194, %r3306, 4;
	add.s64 	%rd1195, %rd5, %rd1194;
	ld.global.u32 	%r3307, [%rd1195];
	mul.wide.u32 	%rd1196, %r3307, 4;
	add.s64 	%rd122, %rd4, %rd1196;
	mov.u32 	%r4534, %r797;
	@%p765 bra 	$L__BB0_1077;
	bra.uni 	$L__BB0_1082;
$L__BB0_1077:
	ld.global.u32 	%r881, [%rd122];
	mov.u32 	%r4537, %r797;
$L__BB0_1078:
	shl.b32 	%r3308, %r4537, 2;
	mov.u32 	%r3309, _ZZ40findCliqueGPUNew7Dis2LevelStealWorkBatchPjS_S_S_PyS_S_S_S_S_E5Res_S;
	add.s32 	%r892, %r3309, %r3308;
	ld.shared.u32 	%r893, [%r892];
	setp.lt.u32 	%p766, %r881, %r893;
	selp.u32 	%r3310, 1, 0, %p766;
	setp.le.s32 	%p767, %r811, %r3310;
	@%p767 bra 	$L__BB0_1080;
	setp.lt.u32 	%p768, %r881, %r893;
	selp.u32 	%r3311, 1, 0, %p768;
	mul.wide.u32 	%rd1197, %r3311, 4;
	add.s64 	%rd1198, %rd122, %rd1197;
	ld.global.u32 	%r3312, [%rd1198];
	setp.eq.s32 	%p769, %r3312, %r893;
	@%p769 bra 	$L__BB0_1081;
$L__BB0_1080:
	mov.b32 	%r3313, 0;
	st.shared.u32 	[%r892], %r3313;
$L__BB0_1081:
	add.s32 	%r4537, %r4537, %r800;
	setp.lt.u32 	%p770, %r4537, 4096;
	@%p770 bra 	$L__BB0_1078;
	bra.uni 	$L__BB0_1088;
$L__BB0_1082:
	shl.b32 	%r3315, %r4534, 2;
	mov.u32 	%r3316, _ZZ40findCliqueGPUNew7Dis2LevelStealWorkBatchPjS_S_S_PyS_S_S_S_S_E5Res_S;
	add.s32 	%r883, %r3316, %r3315;
	ld.shared.u32 	%r884, [%r883];
	mov.b32 	%r4536, 0;
	mov.u32 	%r4535, %r811;
$L__BB0_1083:
	shr.u32 	%r3317, %r4535, 1;
	add.s32 	%r3318, %r3317, %r4536;
	mul.wide.u32 	%rd1199, %r3318, 4;
	add.s64 	%rd1200, %rd122, %rd1199;
	ld.global.u32 	%r3319, [%rd1200];
	setp.lt.u32 	%p771, %r3319, %r884;
	selp.b32 	%r3320, %r3317, 0, %p771;
	add.s32 	%r4536, %r3320, %r4536;
	sub.s32 	%r4535, %r4535, %r3317;
	setp.gt.s32 	%p772, %r4535, 1;
	@%p772 bra 	$L__BB0_1083;
	mul.wide.u32 	%rd1201, %r4536, 4;
	add.s64 	%rd123, %rd122, %rd1201;
	ld.global.u32 	%r3321, [%rd123];
	setp.lt.u32 	%p773, %r3321, %r884;
	selp.u32 	%r889, 1, 0, %p773;
	add.s32 	%r3322, %r4536, %r889;
	setp.ge.s32 	%p774, %r3322, %r811;
	@%p774 bra 	$L__BB0_1086;
	mul.wide.u32 	%rd1202, %r889, 4;
	add.s64 	%rd1203, %rd123, %rd1202;
	ld.global.u32 	%r3323, [%rd1203];
	setp.eq.s32 	%p775, %r3323, %r884;
	@%p775 bra 	$L__BB0_1087;
$L__BB0_1086:
	mov.b32 	%r3324, 0;
	st.shared.u32 	[%r883], %r3324;
$L__BB0_1087:
	add.s32 	%r4534, %r4534, %r800;
	setp.lt.u32 	%p776, %r4534, 4096;
	@%p776 bra 	$L__BB0_1082;
$L__BB0_1088:
	setp.ne.s32 	%p777, %r797, 0;
	@%p777 bra 	$L__BB0_1107;
	mov.b32 	%r4538, 0;
$L__BB0_1090:
	shl.b32 	%r3326, %r4538, 2;
	mov.u32 	%r3327, _ZZ40findCliqueGPUNew7Dis2LevelStealWorkBatchPjS_S_S_PyS_S_S_S_S_E5Res_S;
	add.s32 	%r896, %r3327, %r3326;
	ld.shared.u32 	%r897, [%r896];
	setp.eq.s32 	%p778, %r897, 0;
	@%p778 bra 	$L__BB0_1092;
	ld.shared.u32 	%r3328, [%r874];
	add.s32 	%r3329, %r3328, 1;
	st.shared.u32 	[%r874], %r3329;
	mul.wide.u32 	%rd1204, %r3329, 4;
	add.s64 	%rd1205, %rd121, %rd1204;
	st.global.u32 	[%rd1205], %r897;
$L__BB0_1092:
	ld.shared.u32 	%r898, [%r896+4];
	setp.eq.s32 	%p779, %r898, 0;
	@%p779 bra 	$L__BB0_1094;
	ld.shared.u32 	%r3330, [%r874];
	add.s32 	%r3331, %r3330, 1;
	st.shared.u32 	[%r874], %r3331;
	mul.wide.u32 	%rd1206, %r3331, 4;
	add.s64 	%rd1207, %rd121, %rd1206;
	st.global.u32 	[%rd1207], %r898;
$L__BB0_1094:
	ld.shared.u32 	%r899, [%r896+8];
	setp.eq.s32 	%p780, %r899, 0;
	@%p780 bra 	$L__BB0_1096;
	ld.shared.u32 	%r3332, [%r874];
	add.s32 	%r3333, %r3332, 1;
	st.shared.u32 	[%r874], %r3333;
	mul.wide.u32 	%rd1208, %r3333, 4;
	add.s64 	%rd1209, %rd121, %rd1208;
	st.global.u32 	[%rd1209], %r899;
$L__BB0_1096:
	ld.shared.u32 	%r900, [%r896+12];
	setp.eq.s32 	%p781, %r900, 0;
	@%p781 bra 	$L__BB0_1098;
	ld.shared.u32 	%r3334, [%r874];
	add.s32 	%r3335, %r3334, 1;
	st.shared.u32 	[%r874], %r3335;
	mul.wide.u32 	%rd1210, %r3335, 4;
	add.s64 	%rd1211, %rd121, %rd1210;
	st.global.u32 	[%rd1211], %r900;
$L__BB0_1098:
	ld.shared.u32 	%r901, [%r896+16];
	setp.eq.s32 	%p782, %r901, 0;
	@%p782 bra 	$L__BB0_1100;
	ld.shared.u32 	%r3336, [%r874];
	add.s32 	%r3337, %r3336, 1;
	st.shared.u32 	[%r874], %r3337;
	mul.wide.u32 	%rd1212, %r3337, 4;
	add.s64 	%rd1213, %rd121, %rd1212;
	st.global.u32 	[%rd1213], %r901;
$L__BB0_1100:
	ld.shared.u32 	%r902, [%r896+20];
	setp.eq.s32 	%p783, %r902, 0;
	@%p783 bra 	$L__BB0_1102;
	ld.shared.u32 	%r3338, [%r874];
	add.s32 	%r3339, %r3338, 1;
	st.shared.u32 	[%r874], %r3339;
	mul.wide.u32 	%rd1214, %r3339, 4;
	add.s64 	%rd1215, %rd121, %rd1214;
	st.global.u32 	[%rd1215], %r902;
$L__BB0_1102:
	ld.shared.u32 	%r903, [%r896+24];
	setp.eq.s32 	%p784, %r903, 0;
	@%p784 bra 	$L__BB0_1104;
	ld.shared.u32 	%r3340, [%r874];
	add.s32 	%r3341, %r3340, 1;
	st.shared.u32 	[%r874], %r3341;
	mul.wide.u32 	%rd1216, %r3341, 4;
	add.s64 	%rd1217, %rd121, %rd1216;
	st.global.u32 	[%rd1217], %r903;
$L__BB0_1104:
	ld.shared.u32 	%r904, [%r896+28];
	setp.eq.s32 	%p785, %r904, 0;
	@%p785 bra 	$L__BB0_1106;
	ld.shared.u32 	%r3342, [%r874];
	add.s32 	%r3343, %r3342, 1;
	st.shared.u32 	[%r874], %r3343;
	mul.wide.u32 	%rd1218, %r3343, 4;
	add.s64 	%rd1219, %rd121, %rd1218;
	st.global.u32 	[%rd1219], %r904;
$L__BB0_1106:
	add.s32 	%r4538, %r4538, 8;
	setp.ne.s32 	%p786, %r4538, 4096;
	@%p786 bra 	$L__BB0_1090;
$L__BB0_1107:
	add.s32 	%r4532, %r4532, 1;
	setp.eq.s32 	%p787, %r4532, %r875;
	@%p787 bra 	$L__BB0_1023;
	bra.uni 	$L__BB0_1021;
$L__BB0_1108:
	ld.shared.u32 	%r2993, [_ZZ40findCliqueGPUNew7Dis2LevelStealWorkBatchPjS_S_S_PyS_S_S_S_S_E12next_node_id];
	mul.wide.u32 	%rd985, %r2993, 4;
	add.s64 	%rd127, %rd9, %rd985;
	ld.global.u32 	%r2994, [%rd127];
	add.s32 	%r2995, %r2994, 1;
	mul.wide.u32 	%rd986, %r2995, 4;
	add.s64 	%rd987, %rd8, %rd986;
	ld.global.u32 	%r2996, [%rd987];
	mul.wide.u32 	%rd988, %r2994, 4;
	add.s64 	%rd989, %rd8, %rd988;
	ld.global.u32 	%r2997, [%rd989];
	sub.s32 	%r933, %r2996, %r2997;
	add.s64 	%rd128, %rd7, %rd985;
	ld.global.u32 	%r2998, [%rd128];
	add.s32 	%r2999, %r2998, 1;
	mul.wide.u32 	%rd990, %r2999, 4;
	add.s64 	%rd991, %rd8, %rd990;
	ld.global.u32 	%r3000, [%rd991];
	mul.wide.u32 	%rd992, %r2998, 4;
	add.s64 	%rd993, %rd8, %rd992;
	ld.global.u32 	%r3001, [%rd993];
	sub.s32 	%r934, %r3000, %r3001;
	setp.ge.u32 	%p628, %r933, %r934;
	@%p628 bra 	$L__BB0_1204;
	setp.ne.s32 	%p695, %r797, 32;
	and.b32  	%r935, %r933, 2047;
	@%p695 bra 	$L__BB0_1111;
	ld.shared.u32 	%r3136, [_ZZ40findCliqueGPUNew7Dis2LevelStealWorkBatchPjS_S_S_PyS_S_S_S_S_E5level];
	shl.b32 	%r3137, %r3136, 9;
	mov.u32 	%r3138, _ZZ40findCliqueGPUNew7Dis2LevelStealWorkBatchPjS_S_S_PyS_S_S_S_S_E5Num_H;
	add.s32 	%r3139, %r3138, %r3137;
	mov.b32 	%r3140, 0;
	st.shared.u32 	[%r3139], %r3140;
	mul.wide.s32 	%rd1083, %r3136, 320000;
	add.s64 	%rd1084, %rd106, %rd1083;
	mov.b32 	%r3141, 1;
	st.global.u32 	[%rd1084], %r3141;
$L__BB0_1111:
	setp.lt.u32 	%p696, %r933, 2048;
	@%p696 bra 	$L__BB0_1151;
	ld.shared.u32 	%r3143, [_ZZ40findCliqueGPUNew7Dis2LevelStealWorkBatchPjS_S_S_PyS_S_S_S_S_E5level];
	mul.wide.s32 	%rd1085, %r3143, 320000;
	add.s64 	%rd129, %rd106, %rd1085;
	shl.b32 	%r3144, %r3143, 9;
	mov.u32 	%r3145, _ZZ40findCliqueGPUNew7Dis2LevelStealWorkBatchPjS_S_S_PyS_S_S_S_S_E5Num_H;
	add.s32 	%r936, %r3145, %r3144;
	shr.u32 	%r3146, %r933, 11;
	max.u32 	%r937, %r3146, 1;
	mov.b32 	%r4545, 0;
$L__BB0_1113:
	setp.eq.s32 	%p697, %r803, 0;
	ld.global.u32 	%r3147, [%rd127];
	mul.wide.u32 	%rd1086, %r3147, 4;
	add.s64 	%rd1087, %rd8, %rd1086;
	ld.global.u32 	%r3148, [%rd1087];
	shl.b32 	%r3149, %r4545, 11;
	add.s32 	%r939, %r3149, %r3148;
	mov.u32 	%r4546, %r798;
	@%p697 bra 	$L__BB0_1117;
	setp.eq.s32 	%p698, %r803, 1;
	add.s32 	%r940, %r798, %r939;
	mul.wide.u32 	%rd1088, %r940, 4;
	add.s64 	%rd1089, %rd6, %rd1088;
	ld.global.u32 	%r3150, [%rd1089];
	st.shared.u32 	[%r804+-128], %r3150;
	mov.u32 	%r4546, %r797;
	@%p698 bra 	$L__BB0_1117;
	setp.eq.s32 	%p699, %r803, 2;
	add.s32 	%r3151, %r797, %r939;
	mul.wide.u32 	%rd1090, %r3151, 4;
	add.s64 	%rd1091, %rd6, %rd1090;
	ld.global.u32 	%r3152, [%rd1091];
	st.shared.u32 	[%r804], %r3152;
	mov.u32 	%r4546, %r802;
	@%p699 bra 	$L__BB0_1117;
	add.s32 	%r3153, %r940, 64;
	mul.wide.u32 	%rd1092, %r3153, 4;
	add.s64 	%rd1093, %rd6, %rd1092;
	ld.global.u32 	%r3154, [%rd1093];
	st.shared.u32 	[%r804+128], %r3154;
	mov.u32 	%r4546, %r805;
$L__BB0_1117:
	add.s32 	%r3155, %r4546, %r939;
	mul.wide.u32 	%rd1094, %r3155, 4;
	add.s64 	%rd1095, %rd6, %rd1094;
	ld.global.u32 	%r3156, [%rd1095];
	shl.b32 	%r3157, %r4546, 2;
	mov.u32 	%r3158, _ZZ40findCliqueGPUNew7Dis2LevelStealWorkBatchPjS_S_S_PyS_S_S_S_S_E5Res_H;
	add.s32 	%r3159, %r3158, %r3157;
	st.shared.u32 	[%r3159], %r3156;
	add.s32 	%r3160, %r3155, 32;
	mul.wide.u32 	%rd1096, %r3160, 4;
	add.s64 	%rd1097, %rd6, %rd1096;
	ld.global.u32 	%r3161, [%rd1097];
	st.shared.u32 	[%r3159+128], %r3161;
	add.s32 	%r3162, %r3155, 64;
	mul.wide.u32 	%rd1098, %r3162, 4;
	add.s64 	%rd1099, %rd6, %rd1098;
	ld.global.u32 	%r3163, [%rd1099];
	st.shared.u32 	[%r3159+256], %r3163;
	add.s32 	%r3164, %r4546, 96;
	add.s32 	%r3165, %r3155, 96;
	mul.wide.u32 	%rd1100, %r3165, 4;
	add.s64 	%rd1101, %rd6, %rd1100;
	ld.global.u32 	%r3166, [%rd1101];
	st.shared.u32 	[%r3159+384], %r3166;
	add.s32 	%r4546, %r4546, 128;
	setp.lt.u32 	%p700, %r3164, 2016;
	@%p700 bra 	$L__BB0_1117;
	setp.gt.u32 	%p701, %r798, 2047;
	@%p701 bra 	$L__BB0_1131;
	ld.global.u32 	%r3167, [%rd128];
	mul.wide.u32 	%rd1102, %r3167, 4;
	add.s64 	%rd1103, %rd8, %rd1102;
	ld.global.u32 	%r3168, [%rd1103];
	mul.wide.u32 	%rd1104, %r3168, 4;
	add.s64 	%rd130, %rd6, %rd1104;
	setp.lt.s32 	%p702, %r934, 2;
	mov.u32 	%r4548, %r798;
	@%p702 bra 	$L__BB0_1120;
	bra.uni 	$L__BB0_1125;
$L__BB0_1120:
	ld.global.u32 	%r944, [%rd130];
	mov.u32 	%r4551, %r798;
$L__BB0_1121:
	shl.b32 	%r3169, %r4551, 2;
	mov.u32 	%r3170, _ZZ40findCliqueGPUNew7Dis2LevelStealWorkBatchPjS_S_S_PyS_S_S_S_S_E5Res_H;
	add.s32 	%r955, %r3170, %r3169;
	ld.shared.u32 	%r956, [%r955];
	setp.lt.u32 	%p703, %r944, %r956;
	selp.u32 	%r3171, 1, 0, %p703;
	setp.le.s32 	%p704, %r934, %r3171;
	@%p704 bra 	$L__BB0_1123;
	setp.lt.u32 	%p705, %r944, %r956;
	selp.u32 	%r3172, 1, 0, %p705;
	mul.wide.u32 	%rd1105, %r3172, 4;
	add.s64 	%rd1106, %rd130, %rd1105;
	ld.global.u32 	%r3173, [%rd1106];
	setp.eq.s32 	%p706, %r3173, %r956;
	@%p706 bra 	$L__BB0_1124;
$L__BB0_1123:
	mov.b32 	%r3174, 0;
	st.shared.u32 	[%r955], %r3174;
$L__BB0_1124:
	add.s32 	%r4551, %r4551, %r800;
	setp.lt.u32 	%p707, %r4551, 2048;
	@%p707 bra 	$L__BB0_1121;
	bra.uni 	$L__BB0_1131;
$L__BB0_1125:
	shl.b32 	%r3176, %r4548, 2;
	mov.u32 	%r3177, _ZZ40findCliqueGPUNew7Dis2LevelStealWorkBatchPjS_S_S_PyS_S_S_S_S_E5Res_H;
	add.s32 	%r946, %r3177, %r3176;
	ld.shared.u32 	%r947, [%r946];
	mov.b32 	%r4550, 0;
	mov.u32 	%r4549, %r934;
$L__BB0_1126:
	shr.u32 	%r3178, %r4549, 1;
	add.s32 	%r3179, %r3178, %r4550;
	mul.wide.u32 	%rd1107, %r3179, 4;
	add.s64 	%rd1108, %rd130, %rd1107;
	ld.global.u32 	%r3180, [%rd1108];
	setp.lt.u32 	%p708, %r3180, %r947;
	selp.b32 	%r3181, %r3178, 0, %p708;
	add.s32 	%r4550, %r3181, %r4550;
	sub.s32 	%r4549, %r4549, %r3178;
	setp.gt.s32 	%p709, %r4549, 1;
	@%p709 bra 	$L__BB0_1126;
	mul.wide.u32 	%rd1109, %r4550, 4;
	add.s64 	%rd131, %rd130, %rd1109;
	ld.global.u32 	%r3182, [%rd131];
	setp.lt.u32 	%p710, %r3182, %r947;
	selp.u32 	%r952, 1, 0, %p710;
	add.s32 	%r3183, %r4550, %r952;
	setp.ge.s32 	%p711, %r3183, %r934;
	@%p711 bra 	$L__BB0_1129;
	mul.wide.u32 	%rd1110, %r952, 4;
	add.s64 	%rd1111, %rd131, %rd1110;
	ld.global.u32 	%r3184, [%rd1111];
	setp.eq.s32 	%p712, %r3184, %r947;
	@%p712 bra 	$L__BB0_1130;
$L__BB0_1129:
	mov.b32 	%r3185, 0;
	st.shared.u32 	[%r946], %r3185;
$L__BB0_1130:
	add.s32 	%r4548, %r4548, %r800;
	setp.lt.u32 	%p713, %r4548, 2048;
	@%p713 bra 	$L__BB0_1125;
$L__BB0_1131:
	setp.ne.s32 	%p714, %r797, 32;
	@%p714 bra 	$L__BB0_1150;
	mov.b32 	%r4552, 0;
$L__BB0_1133:
	shl.b32 	%r3187, %r4552, 2;
	mov.u32 	%r3188, _ZZ40findCliqueGPUNew7Dis2LevelStealWorkBatchPjS_S_S_PyS_S_S_S_S_E5Res_H;
	add.s32 	%r959, %r3188, %r3187;
	ld.shared.u32 	%r960, [%r959];
	setp.eq.s32 	%p715, %r960, 0;
	@%p715 bra 	$L__BB0_1135;
	ld.shared.u32 	%r3189, [%r936];
	add.s32 	%r3190, %r3189, 1;
	st.shared.u32 	[%r936], %r3190;
	mul.wide.u32 	%rd1112, %r3190, 4;
	add.s64 	%rd1113, %rd129, %rd1112;
	st.global.u32 	[%rd1113], %r960;
$L__BB0_1135:
	ld.shared.u32 	%r961, [%r959+4];
	setp.eq.s32 	%p716, %r961, 0;
	@%p716 bra 	$L__BB0_1137;
	ld.shared.u32 	%r3191, [%r936];
	add.s32 	%r3192, %r3191, 1;
	st.shared.u32 	[%r936], %r3192;
	mul.wide.u32 	%rd1114, %r3192, 4;
	add.s64 	%rd1115, %rd129, %rd1114;
	st.global.u32 	[%rd1115], %r961;
$L__BB0_1137:
	ld.shared.u32 	%r962, [%r959+8];
	setp.eq.s32 	%p717, %r962, 0;
	@%p717 bra 	$L__BB0_1139;
	ld.shared.u32 	%r3193, [%r936];
	add.s32 	%r3194, %r3193, 1;
	st.shared.u32 	[%r936], %r3194;
	mul.wide.u32 	%rd1116, %r3194, 4;
	add.s64 	%rd1117, %rd129, %rd1116;
	st.global.u32 	[%rd1117], %r962;
$L__BB0_1139:
	ld.shared.u32 	%r963, [%r959+12];
	setp.eq.s32 	%p718, %r963, 0;
	@%p718 bra 	$L__BB0_1141;
	ld.shared.u32 	%r3195, [%r936];
	add.s32 	%r3196, %r3195, 1;
	st.shared.u32 	[%r936], %r3196;
	mul.wide.u32 	%rd1118, %r3196, 4;
	add.s64 	%rd1119, %rd129, %rd1118;
	st.global.u32 	[%rd1119], %r963;
$L__BB0_1141:
	ld.shared.u32 	%r964, [%r959+16];
	setp.eq.s32 	%p719, %r964, 0;
	@%p719 bra 	$L__BB0_1143;
	ld.shared.u32 	%r3197, [%r936];
	add.s32 	%r3198, %r3197, 1;
	st.shared.u32 	[%r936], %r3198;
	mul.wide.u32 	%rd1120, %r3198, 4;
	add.s64 	%rd1121, %rd129, %rd1120;
	st.global.u32 	[%rd1121], %r964;
$L__BB0_1143:
	ld.shared.u32 	%r965, [%r959+20];
	setp.eq.s32 	%p720, %r965, 0;
	@%p720 bra 	$L__BB0_1145;
	ld.shared.u32 	%r3199, [%r936];
	add.s32 	%r3200, %r3199, 1;
	st.shared.u32 	[%r936], %r3200;
	mul.wide.u32 	%rd1122, %r3200, 4;
	add.s64 	%rd1123, %rd129, %rd1122;
	st.global.u32 	[%rd1123], %r965;
$L__BB0_1145:
	ld.shared.u32 	%r966, [%r959+24];
	setp.eq.s32 	%p721, %r966, 0;
	@%p721 bra 	$L__BB0_1147;
	ld.shared.u32 	%r3201, [%r936];
	add.s32 	%r3202, %r3201, 1;
	st.shared.u32 	[%r936], %r3202;
	mul.wide.u32 	%rd1124, %r3202, 4;
	add.s64 	%rd1125, %rd129, %rd1124;
	st.global.u32 	[%rd1125], %r966;
$L__BB0_1147:
	ld.shared.u32 	%r967, [%r959+28];
	setp.eq.s32 	%p722, %r967, 0;
	@%p722 bra 	$L__BB0_1149;
	ld.shared.u32 	%r3203, [%r936];
	add.s32 	%r3204, %r3203, 1;
	st.shared.u32 	[%r936], %r3204;
	mul.wide.u32 	%rd1126, %r3204, 4;
	add.s64 	%rd1127, %rd129, %rd1126;
	st.global.u32 	[%rd1127], %r967;
$L__BB0_1149:
	add.s32 	%r4552, %r4552, 8;
	setp.ne.s32 	%p723, %r4552, 2048;
	@%p723 bra 	$L__BB0_1133;
$L__BB0_1150:
	add.s32 	%r4545, %r4545, 1;
	setp.ne.s32 	%p724, %r4545, %r937;
	@%p724 bra 	$L__BB0_1113;
$L__BB0_1151:
	setp.ge.u32 	%p725, %r798, %r935;
	@%p725 bra 	$L__BB0_1154;
	ld.global.u32 	%r3205, [%rd127];
	mul.wide.u32 	%rd1128, %r3205, 4;
	add.s64 	%rd1129, %rd8, %rd1128;
	ld.global.u32 	%r3206, [%rd1129];
	and.b32  	%r3207, %r933, -2048;
	add.s32 	%r970, %r3207, %r3206;
	mov.u32 	%r4553, %r798;
$L__BB0_1153:
	add.s32 	%r3208, %r4553, %r970;
	mul.wide.u32 	%rd1130, %r3208, 4;
	add.s64 	%rd1131, %rd6, %rd1130;
	ld.global.u32 	%r3209, [%rd1131];
	shl.b32 	%r3210, %r4553, 2;
	mov.u32 	%r3211, _ZZ40findCliqueGPUNew7Dis2LevelStealWorkBatchPjS_S_S_PyS_S_S_S_S_E5Res_H;
	add.s32 	%r3212, %r3211, %r3210;
	st.shared.u32 	[%r3212], %r3209;
	add.s32 	%r4553, %r4553, 32;
	setp.lt.u32 	%p726, %r4553, %r935;
	@%p726 bra 	$L__BB0_1153;
$L__BB0_1154:
	setp.ge.u32 	%p727, %r798, %r935;
	ld.global.u32 	%r3213, [%rd128];
	mul.wide.u32 	%rd1132, %r3213, 4;
	add.s64 	%rd1133, %rd8, %rd1132;
	ld.global.u32 	%rd132, [%rd1133];
	@%p727 bra 	$L__BB0_1163;
	shl.b64 	%rd1134, %rd132, 2;
	add.s64 	%rd133, %rd6, %rd1134;
	mov.u32 	%r4554, %r798;
$L__BB0_1156:
	setp.lt.s32 	%p728, %r934, 2;
	shl.b32 	%r3215, %r4554, 2;
	mov.u32 	%r3216, _ZZ40findCliqueGPUNew7Dis2LevelStealWorkBatchPjS_S_S_PyS_S_S_S_S_E5Res_H;
	add.s32 	%r974, %r3216, %r3215;
	ld.shared.u32 	%r975, [%r974];
	mov.b32 	%r4557, 0;
	@%p728 bra 	$L__BB0_1159;
	mov.b32 	%r4557, 0;
	mov.u32 	%r4555, %r934;
$L__BB0_1158:
	shr.u32 	%r3218, %r4555, 1;
	add.s32 	%r3219, %r3218, %r4557;
	mul.wide.u32 	%rd1135, %r3219, 4;
	add.s64 	%rd1136, %rd133, %rd1135;
	ld.global.u32 	%r3220, [%rd1136];
	setp.lt.u32 	%p729, %r3220, %r975;
	selp.b32 	%r3221, %r3218, 0, %p729;
	add.s32 	%r4557, %r3221, %r4557;
	sub.s32 	%r4555, %r4555, %r3218;
	setp.gt.s32 	%p730, %r4555, 1;
	@%p730 bra 	$L__BB0_1158;
$L__BB0_1159:
	mul.wide.u32 	%rd1137, %r4557, 4;
	add.s64 	%rd1138, %rd133, %rd1137;
	ld.global.u32 	%r3222, [%rd1138];
	setp.lt.u32 	%p731, %r3222, %r975;
	selp.u32 	%r3223, 1, 0, %p731;
	add.s32 	%r981, %r4557, %r3223;
	setp.ge.s32 	%p732, %r981, %r934;
	@%p732 bra 	$L__BB0_1161;
	mul.wide.u32 	%rd1139, %r981, 4;
	add.s64 	%rd1140, %rd133, %rd1139;
	ld.global.u32 	%r3224, [%rd1140];
	setp.eq.s32 	%p733, %r3224, %r975;
	@%p733 bra 	$L__BB0_1162;
$L__BB0_1161:
	mov.b32 	%r3225, 0;
	st.shared.u32 	[%r974], %r3225;
$L__BB0_1162:
	add.s32 	%r4554, %r4554, %r800;
	setp.lt.u32 	%p734, %r4554, %r935;
	@%p734 bra 	$L__BB0_1156;
$L__BB0_1163:
	setp.ne.s32 	%p735, %r797, 32;
	setp.eq.s32 	%p736, %r935, 0;
	or.pred  	%p737, %p735, %p736;
	@%p737 bra 	$L__BB0_1300;
	ld.shared.u32 	%r3227, [_ZZ40findCliqueGPUNew7Dis2LevelStealWorkBatchPjS_S_S_PyS_S_S_S_S_E5level];
	mul.wide.s32 	%rd1141, %r3227, 320000;
	add.s64 	%rd134, %rd106, %rd1141;
	shl.b32 	%r3228, %r3227, 9;
	mov.u32 	%r3229, _ZZ40findCliqueGPUNew7Dis2LevelStealWorkBatchPjS_S_S_PyS_S_S_S_S_E5Num_H;
	add.s32 	%r983, %r3229, %r3228;
	add.s32 	%r3230, %r935, -1;
	and.b32  	%r984, %r933, 7;
	setp.lt.u32 	%p738, %r3230, 7;
	mov.b32 	%r4582, 0;
	@%p738 bra 	$L__BB0_1183;
	and.b32  	%r4582, %r933, 2040;
	mov.b32 	%r4558, 0;
$L__BB0_1166:
	.pragma "nounroll";
	shl.b32 	%r3232, %r4558, 2;
	mov.u32 	%r3233, _ZZ40findCliqueGPUNew7Dis2LevelStealWorkBatchPjS_S_S_PyS_S_S_S_S_E5Res_H;
	add.s32 	%r987, %r3233, %r3232;
	ld.shared.u32 	%r988, [%r987];
	setp.eq.s32 	%p739, %r988, 0;
	@%p739 bra 	$L__BB0_1168;
	ld.shared.u32 	%r3234, [%r983];
	add.s32 	%r3235, %r3234, 1;
	st.shared.u32 	[%r983], %r3235;
	mul.wide.u32 	%rd1142, %r3235, 4;
	add.s64 	%rd1143, %rd134, %rd1142;
	st.global.u32 	[%rd1143], %r988;
$L__BB0_1168:
	ld.shared.u32 	%r989, [%r987+4];
	setp.eq.s32 	%p740, %r989, 0;
	@%p740 bra 	$L__BB0_1170;
	ld.shared.u32 	%r3236, [%r983];
	add.s32 	%r3237, %r3236, 1;
	st.shared.u32 	[%r983], %r3237;
	mul.wide.u32 	%rd1144, %r3237, 4;
	add.s64 	%rd1145, %rd134, %rd1144;
	st.global.u32 	[%rd1145], %r989;
$L__BB0_1170:
	ld.shared.u32 	%r990, [%r987+8];
	setp.eq.s32 	%p741, %r990, 0;
	@%p741 bra 	$L__BB0_1172;
	ld.shared.u32 	%r3238, [%r983];
	add.s32 	%r3239, %r3238, 1;
	st.shared.u32 	[%r983], %r3239;
	mul.wide.u32 	%rd1146, %r3239, 4;
	add.s64 	%rd1147, %rd134, %rd1146;
	st.global.u32 	[%rd1147], %r990;
$L__BB0_1172:
	ld.shared.u32 	%r991, [%r987+12];
	setp.eq.s32 	%p742, %r991, 0;
	@%p742 bra 	$L__BB0_1174;
	ld.shared.u32 	%r3240, [%r983];
	add.s32 	%r3241, %r3240, 1;
	st.shared.u32 	[%r983], %r3241;
	mul.wide.u32 	%rd1148, %r3241, 4;
	add.s64 	%rd1149, %rd134, %rd1148;
	st.global.u32 	[%rd1149], %r991;
$L__BB0_1174:
	ld.shared.u32 	%r992, [%r987+16];
	setp.eq.s32 	%p743, %r992, 0;
	@%p743 bra 	$L__BB0_1176;
	ld.shared.u32 	%r3242, [%r983];
	add.s32 	%r3243, %r3242, 1;
	st.shared.u32 	[%r983], %r3243;
	mul.wide.u32 	%rd1150, %r3243, 4;
	add.s64 	%rd1151, %rd134, %rd1150;
	st.global.u32 	[%rd1151], %r992;
$L__BB0_1176:
	ld.shared.u32 	%r993, [%r987+20];
	setp.eq.s32 	%p744, %r993, 0;
	@%p744 bra 	$L__BB0_1178;
	ld.shared.u32 	%r3244, [%r983];
	add.s32 	%r3245, %r3244, 1;
	st.shared.u32 	[%r983], %r3245;
	mul.wide.u32 	%rd1152, %r3245, 4;
	add.s64 	%rd1153, %rd134, %rd1152;
	st.global.u32 	[%rd1153], %r993;
$L__BB0_1178:
	ld.shared.u32 	%r994, [%r987+24];
	setp.eq.s32 	%p745, %r994, 0;
	@%p745 bra 	$L__BB0_1180;
	ld.shared.u32 	%r3246, [%r983];
	add.s32 	%r3247, %r3246, 1;
	st.shared.u32 	[%r983], %r3247;
	mul.wide.u32 	%rd1154, %r3247, 4;
	add.s64 	%rd1155, %rd134, %rd1154;
	st.global.u32 	[%rd1155], %r994;
$L__BB0_1180:
	ld.shared.u32 	%r995, [%r987+28];
	setp.eq.s32 	%p746, %r995, 0;
	@%p746 bra 	$L__BB0_1182;
	ld.shared.u32 	%r3248, [%r983];
	add.s32 	%r3249, %r3248, 1;
	st.shared.u32 	[%r983], %r3249;
	mul.wide.u32 	%rd1156, %r3249, 4;
	add.s64 	%rd1157, %rd134, %rd1156;
	st.global.u32 	[%rd1157], %r995;
$L__BB0_1182:
	add.s32 	%r4558, %r4558, 8;
	setp.eq.s32 	%p747, %r4558, %r4582;
	@%p747 bra 	$L__BB0_1183;
	bra.uni 	$L__BB0_1166;
$L__BB0_1183:
	setp.eq.s32 	%p748, %r984, 0;
	@%p748 bra 	$L__BB0_1300;
	and.b32  	%r1099, %r933, 3;
	setp.lt.u32 	%p749, %r984, 4;
	@%p749 bra 	$L__BB0_1194;
	shl.b32 	%r3250, %r4582, 2;
	mov.u32 	%r3251, _ZZ40findCliqueGPUNew7Dis2LevelStealWorkBatchPjS_S_S_PyS_S_S_S_S_E5Res_H;
	add.s32 	%r1100, %r3251, %r3250;
	ld.shared.u32 	%r1101, [%r1100];
	setp.eq.s32 	%p750, %r1101, 0;
	@%p750 bra 	$L__BB0_1187;
	ld.shared.u32 	%r3252, [%r983];
	add.s32 	%r3253, %r3252, 1;
	st.shared.u32 	[%r983], %r3253;
	mul.wide.u32 	%rd1158, %r3253, 4;
	add.s64 	%rd1159, %rd134, %rd1158;
	st.global.u32 	[%rd1159], %r1101;
$L__BB0_1187:
	ld.shared.u32 	%r1102, [%r1100+4];
	setp.eq.s32 	%p751, %r1102, 0;
	@%p751 bra 	$L__BB0_1189;
	ld.shared.u32 	%r3254, [%r983];
	add.s32 	%r3255, %r3254, 1;
	st.shared.u32 	[%r983], %r3255;
	mul.wide.u32 	%rd1160, %r3255, 4;
	add.s64 	%rd1161, %rd134, %rd1160;
	st.global.u32 	[%rd1161], %r1102;
$L__BB0_1189:
	ld.shared.u32 	%r1103, [%r1100+8];
	setp.eq.s32 	%p752, %r1103, 0;
	@%p752 bra 	$L__BB0_1191;
	ld.shared.u32 	%r3256, [%r983];
	add.s32 	%r3257, %r3256, 1;
	st.shared.u32 	[%r983], %r3257;
	mul.wide.u32 	%rd1162, %r3257, 4;
	add.s64 	%rd1163, %rd134, %rd1162;
	st.global.u32 	[%rd1163], %r1103;
$L__BB0_1191:
	ld.shared.u32 	%r1104, [%r1100+12];
	setp.eq.s32 	%p753, %r1104, 0;
	@%p753 bra 	$L__BB0_1193;
	ld.shared.u32 	%r3258, [%r983];
	add.s32 	%r3259, %r3258, 1;
	st.shared.u32 	[%r983], %r3259;
	mul.wide.u32 	%rd1164, %r3259, 4;
	add.s64 	%rd1165, %rd134, %rd1164;
	st.global.u32 	[%rd1165], %r1104;
$L__BB0_1193:
	add.s32 	%r4582, %r4582, 4;
$L__BB0_1194:
	setp.eq.s32 	%p754, %r1099, 0;
	@%p754 bra 	$L__BB0_1300;
	setp.eq.s32 	%p755, %r1099, 1;
	@%p755 bra 	$L__BB0_1201;
	shl.b32 	%r3260, %r4582, 2;
	mov.u32 	%r3261, _ZZ40findCliqueGPUNew7Dis2LevelStealWorkBatchPjS_S_S_PyS_S_S_S_S_E5Res_H;
	add.s32 	%r1107, %r3261, %r3260;
	ld.shared.u32 	%r1108, [%r1107];
	setp.eq.s32 	%p756, %r1108, 0;
	@%p756 bra 	$L__BB0_1198;
	ld.shared.u32 	%r3262, [%r983];
	add.s32 	%r3263, %r3262, 1;
	st.shared.u32 	[%r983], %r3263;
	mul.wide.u32 	%rd1166, %r3263, 4;
	add.s64 	%rd1167, %rd134, %rd1166;
	st.global.u32 	[%rd1167], %r1108;
$L__BB0_1198:
	ld.shared.u32 	%r1109, [%r1107+4];
	setp.eq.s32 	%p757, %r1109, 0;
	@%p757 bra 	$L__BB0_1200;
	ld.shared.u32 	%r3264, [%r983];
	add.s32 	%r3265, %r3264, 1;
	st.shared.u32 	[%r983], %r3265;
	mul.wide.u32 	%rd1168, %r3265, 4;
	add.s64 	%rd1169, %rd134, %rd1168;
	st.global.u32 	[%rd1169], %r1109;
$L__BB0_1200:
	add.s32 	%r4582, %r4582, 2;
$L__BB0_1201:
	and.b32  	%r3266, %r933, 1;
	setp.eq.b32 	%p758, %r3266, 1;
	not.pred 	%p759, %p758;
	@%p759 bra 	$L__BB0_1300;
	shl.b32 	%r3267, %r4582, 2;
	mov.u32 	%r3268, _ZZ40findCliqueGPUNew7Dis2LevelStealWorkBatchPjS_S_S_PyS_S_S_S_S_E5Res_H;
	add.s32 	%r3269, %r3268, %r3267;
	ld.shared.u32 	%r1112, [%r3269];
	setp.eq.s32 	%p760, %r1112, 0;
	@%p760 bra 	$L__BB0_1300;
	ld.shared.u32 	%r3270, [%r983];
	add.s32 	%r3271, %r3270, 1;
	st.shared.u32 	[%r983], %r3271;
	mul.wide.u32 	%rd1170, %r3271, 4;
	add.s64 	%rd1171, %rd134, %rd1170;
	st.global.u32 	[%rd1171], %r1112;
	bra.uni 	$L__BB0_1300;
$L__BB0_1204:
	setp.ne.s32 	%p629, %r797, 32;
	and.b32  	%r997, %r934, 2047;
	@%p629 bra 	$L__BB0_1206;
	ld.shared.u32 	%r3002, [_ZZ40findCliqueGPUNew7Dis2LevelStealWorkBatchPjS_S_S_PyS_S_S_S_S_E5level];
	shl.b32 	%r3003, %r3002, 9;
	mov.u32 	%r3004, _ZZ40findCliqueGPUNew7Dis2LevelStealWorkBatchPjS_S_S_PyS_S_S_S_S_E5Num_H;
	add.s32 	%r3005, %r3004, %r3003;
	mov.b32 	%r3006, 0;
	st.shared.u32 	[%r3005], %r3006;
	mul.wide.s32 	%rd994, %r3002, 320000;
	add.s64 	%rd995, %rd106, %rd994;
	mov.b32 	%r3007, 1;
	st.global.u32 	[%rd995], %r3007;
$L__BB0_1206:
	setp.lt.u32 	%p630, %r934, 2048;
	@%p630 bra 	$L__BB0_1247;
	ld.shared.u32 	%r3009, [_ZZ40findCliqueGPUNew7Dis2LevelStealWorkBatchPjS_S_S_PyS_S_S_S_S_E5level];
	mul.wide.s32 	%rd996, %r3009, 320000;
	add.s64 	%rd135, %rd106, %rd996;
	shl.b32 	%r3010, %r3009, 9;
	mov.u32 	%r3011, _ZZ40findCliqueGPUNew7Dis2LevelStealWorkBatchPjS_S_S_PyS_S_S_S_S_E5Num_H;
	add.s32 	%r998, %r3011, %r3010;
	shr.u32 	%r3012, %r934, 11;
	max.u32 	%r999, %r3012, 1;
	mov.b32 	%r4559, 0;
$L__BB0_1208:
	setp.eq.s32 	%p631, %r803, 0;
	ld.global.u32 	%r3013, [%rd128];
	mul.wide.u32 	%rd997, %r3013, 4;
	add.s64 	%rd998, %rd8, %rd997;
	ld.global.u32 	%r1001, [%rd998];
	shl.b32 	%r1002, %r4559, 11;
	add.s32 	%r1003, %r1002, %r1001;
	mov.u32 	%r4560, %r798;
	@%p631 bra 	$L__BB0_1212;
	setp.eq.s32 	%p632, %r803, 1;
	add.s32 	%r1004, %r798, %r1003;
	mul.wide.u32 	%rd999, %r1004, 4;
	add.s64 	%rd1000, %rd6, %rd999;
	ld.global.u32 	%r3014, [%rd1000];
	st.shared.u32 	[%r804+-128], %r3014;
	mov.u32 	%r4560, %r797;
	@%p632 bra 	$L__BB0_1212;
	setp.eq.s32 	%p633, %r803, 2;
	add.s32 	%r3015, %r797, %r1003;
	mul.wide.u32 	%rd1001, %r3015, 4;
	add.s64 	%rd1002, %rd6, %rd1001;
	ld.global.u32 	%r3016, [%rd1002];
	st.shared.u32 	[%r804], %r3016;
	mov.u32 	%r4560, %r802;
	@%p633 bra 	$L__BB0_1212;
	add.s32 	%r3017, %r1004, 64;
	mul.wide.u32 	%rd1003, %r3017, 4;
	add.s64 	%rd1004, %rd6, %rd1003;
	ld.global.u32 	%r3018, [%rd1004];
	st.shared.u32 	[%r804+128], %r3018;
	mov.u32 	%r4560, %r805;
$L__BB0_1212:
	add.s32 	%r4563, %r4560, 32;
	add.s32 	%r3019, %r4560, %r1001;
	add.s32 	%r4562, %r3019, %r1002;
	shl.b32 	%r3020, %r4560, 2;
	mov.u32 	%r3021, _ZZ40findCliqueGPUNew7Dis2LevelStealWorkBatchPjS_S_S_PyS_S_S_S_S_E5Res_H;
	add.s32 	%r3022, %r3021, %r3020;
	add.s32 	%r4561, %r3022, 256;
$L__BB0_1213:
	add.s32 	%r3023, %r4562, 64;
	mul.wide.u32 	%rd1005, %r4562, 4;
	add.s64 	%rd1006, %rd6, %rd1005;
	ld.global.u32 	%r3024, [%rd1006];
	st.shared.u32 	[%r4561+-256], %r3024;
	add.s32 	%r3025, %r4562, 32;
	mul.wide.u32 	%rd1007, %r3025, 4;
	add.s64 	%rd1008, %rd6, %rd1007;
	ld.global.u32 	%r3026, [%rd1008];
	st.shared.u32 	[%r4561+-128], %r3026;
	mul.wide.u32 	%rd1009, %r3023, 4;
	add.s64 	%rd1010, %rd6, %rd1009;
	ld.global.u32 	%r3027, [%rd1010];
	st.shared.u32 	[%r4561], %r3027;
	add.s32 	%r3028, %r4562, 96;
	mul.wide.u32 	%rd1011, %r3028, 4;
	add.s64 	%rd1012, %rd6, %rd1011;
	ld.global.u32 	%r3029, [%rd1012];
	st.shared.u32 	[%r4561+128], %r3029;
	add.s32 	%r1012, %r4563, 128;
	add.s32 	%r3030, %r4563, 64;
	add.s32 	%r4562, %r4562, 128;
	add.s32 	%r4561, %r4561, 512;
	setp.lt.u32 	%p634, %r3030, 2016;
	mov.u32 	%r4563, %r1012;
	@%p634 bra 	$L__BB0_1213;
	setp.gt.u32 	%p635, %r798, 2047;
	@%p635 bra 	$L__BB0_1227;
	ld.global.u32 	%r3031, [%rd127];
	mul.wide.u32 	%rd1013, %r3031, 4;
	add.s64 	%rd1014, %rd8, %rd1013;
	ld.global.u32 	%r3032, [%rd1014];
	mul.wide.u32 	%rd1015, %r3032, 4;
	add.s64 	%rd136, %rd6, %rd1015;
	setp.lt.s32 	%p636, %r933, 2;
	mov.u32 	%r4564, %r798;
	@%p636 bra 	$L__BB0_1216;
	bra.uni 	$L__BB0_1221;
$L__BB0_1216:
	ld.global.u32 	%r1015, [%rd136];
	mov.u32 	%r4567, %r798;
$L__BB0_1217:
	shl.b32 	%r3033, %r4567, 2;
	mov.u32 	%r3034, _ZZ40findCliqueGPUNew7Dis2LevelStealWorkBatchPjS_S_S_PyS_S_S_S_S_E5Res_H;
	add.s32 	%r1026, %r3034, %r3033;
	ld.shared.u32 	%r1027, [%r1026];
	setp.lt.u32 	%p637, %r1015, %r1027;
	selp.u32 	%r3035, 1, 0, %p637;
	setp.le.s32 	%p638, %r933, %r3035;
	@%p638 bra 	$L__BB0_1219;
	setp.lt.u32 	%p639, %r1015, %r1027;
	selp.u32 	%r3036, 1, 0, %p639;
	mul.wide.u32 	%rd1016, %r3036, 4;
	add.s64 	%rd1017, %rd136, %rd1016;
	ld.global.u32 	%r3037, [%rd1017];
	setp.eq.s32 	%p640, %r3037, %r1027;
	@%p640 bra 	$L__BB0_1220;
$L__BB0_1219:
	mov.b32 	%r3038, 0;
	st.shared.u32 	[%r1026], %r3038;
$L__BB0_1220:
	add.s32 	%r4567, %r4567, %r800;
	setp.lt.u32 	%p641, %r4567, 2048;
	@%p641 bra 	$L__BB0_1217;
	bra.uni 	$L__BB0_1227;
$L__BB0_1221:
	shl.b32 	%r3040, %r4564, 2;
	mov.u32 	%r3041, _ZZ40findCliqueGPUNew7Dis2LevelStealWorkBatchPjS_S_S_PyS_S_S_S_S_E5Res_H;
	add.s32 	%r1017, %r3041, %r3040;
	ld.shared.u32 	%r1018, [%r1017];
	mov.b32 	%r4566, 0;
	mov.u32 	%r4565, %r933;
$L__BB0_1222:
	shr.u32 	%r3042, %r4565, 1;
	add.s32 	%r3043, %r3042, %r4566;
	mul.wide.u32 	%rd1018, %r3043, 4;
	add.s64 	%rd1019, %rd136, %rd1018;
	ld.global.u32 	%r3044, [%rd1019];
	setp.lt.u32 	%p642, %r3044, %r1018;
	selp.b32 	%r3045, %r3042, 0, %p642;
	add.s32 	%r4566, %r3045, %r4566;
	sub.s32 	%r4565, %r4565, %r3042;
	setp.gt.s32 	%p643, %r4565, 1;
	@%p643 bra 	$L__BB0_1222;
	mul.wide.u32 	%rd1020, %r4566, 4;
	add.s64 	%rd137, %rd136, %rd1020;
	ld.global.u32 	%r3046, [%rd137];
	setp.lt.u32 	%p644, %r3046, %r1018;
	selp.u32 	%r1023, 1, 0, %p644;
	add.s32 	%r3047, %r4566, %r1023;
	setp.ge.s32 	%p645, %r3047, %r933;
	@%p645 bra 	$L__BB0_1225;
	mul.wide.u32 	%rd1021, %r1023, 4;
	add.s64 	%rd1022, %rd137, %rd1021;
	ld.global.u32 	%r3048, [%rd1022];
	setp.eq.s32 	%p646, %r3048, %r1018;
	@%p646 bra 	$L__BB0_1226;
$L__BB0_1225:
	mov.b32 	%r3049, 0;
	st.shared.u32 	[%r1017], %r3049;
$L__BB0_1226:
	add.s32 	%r4564, %r4564, %r800;
	setp.lt.u32 	%p647, %r4564, 2048;
	@%p647 bra 	$L__BB0_1221;
$L__BB0_1227:
	setp.ne.s32 	%p648, %r797, 32;
	@%p648 bra 	$L__BB0_1246;
	mov.b32 	%r4568, 0;
$L__BB0_1229:
	shl.b32 	%r3051, %r4568, 2;
	mov.u32 	%r3052, _ZZ40findCliqueGPUNew7Dis2LevelStealWorkBatchPjS_S_S_PyS_S_S_S_S_E5Res_H;
	add.s32 	%r1030, %r3052, %r3051;
	ld.shared.u32 	%r1031, [%r1030];
	setp.eq.s32 	%p649, %r1031, 0;
	@%p649 bra 	$L__BB0_1231;
	ld.shared.u32 	%r3053, [%r998];
	add.s32 	%r3054, %r3053, 1;
	st.shared.u32 	[%r998], %r3054;
	mul.wide.u32 	%rd1023, %r3054, 4;
	add.s64 	%rd1024, %rd135, %rd1023;
	st.global.u32 	[%rd1024], %r1031;
$L__BB0_1231:
	ld.shared.u32 	%r1032, [%r1030+4];
	setp.eq.s32 	%p650, %r1032, 0;
	@%p650 bra 	$L__BB0_1233;
	ld.shared.u32 	%r3055, [%r998];
	add.s32 	%r3056, %r3055, 1;
	st.shared.u32 	[%r998], %r3056;
	mul.wide.u32 	%rd1025, %r3056, 4;
	add.s64 	%rd1026, %rd135, %rd1025;
	st.global.u32 	[%rd1026], %r1032;
$L__BB0_1233:
	ld.shared.u32 	%r1033, [%r1030+8];
	setp.eq.s32 	%p651, %r1033, 0;
	@%p651 bra 	$L__BB0_1235;
	ld.shared.u32 	%r3057, [%r998];
	add.s32 	%r3058, %r3057, 1;
	st.shared.u32 	[%r998], %r3058;
	mul.wide.u32 	%rd1027, %r3058, 4;
	add.s64 	%rd1028, %rd135, %rd1027;
	st.global.u32 	[%rd1028], %r1033;
$L__BB0_1235:
	ld.shared.u32 	%r1034, [%r1030+12];
	setp.eq.s32 	%p652, %r1034, 0;
	@%p652 bra 	$L__BB0_1237;
	ld.shared.u32 	%r3059, [%r998];
	add.s32 	%r3060, %r3059, 1;
	st.shared.u32 	[%r998], %r3060;
	mul.wide.u32 	%rd1029, %r3060, 4;
	add.s64 	%rd1030, %rd135, %rd1029;
	st.global.u32 	[%rd1030], %r1034;
$L__BB0_1237:
	ld.shared.u32 	%r1035, [%r1030+16];
	setp.eq.s32 	%p653, %r1035, 0;
	@%p653 bra 	$L__BB0_1239;
	ld.shared.u32 	%r3061, [%r998];
	add.s32 	%r3062, %r3061, 1;
	st.shared.u32 	[%r998], %r3062;
	mul.wide.u32 	%rd1031, %r3062, 4;
	add.s64 	%rd1032, %rd135, %rd1031;
	st.global.u32 	[%rd1032], %r1035;
$L__BB0_1239:
	ld.shared.u32 	%r1036, [%r1030+20];
	setp.eq.s32 	%p654, %r1036, 0;
	@%p654 bra 	$L__BB0_1241;
	ld.shared.u32 	%r3063, [%r998];
	add.s32 	%r3064, %r3063, 1;
	st.shared.u32 	[%r998], %r3064;
	mul.wide.u32 	%rd1033, %r3064, 4;
	add.s64 	%rd1034, %rd135, %rd1033;
	st.global.u32 	[%rd1034], %r1036;
$L__BB0_1241:
	ld.shared.u32 	%r1037, [%r1030+24];
	setp.eq.s32 	%p655, %r1037, 0;
	@%p655 bra 	$L__BB0_1243;
	ld.shared.u32 	%r3065, [%r998];
	add.s32 	%r3066, %r3065, 1;
	st.shared.u32 	[%r998], %r3066;
	mul.wide.u32 	%rd1035, %r3066, 4;
	add.s64 	%rd1036, %rd135, %rd1035;
	st.global.u32 	[%rd1036], %r1037;
$L__BB0_1243:
	ld.shared.u32 	%r1038, [%r1030+28];
	setp.eq.s32 	%p656, %r1038, 0;
	@%p656 bra 	$L__BB0_1245;
	ld.shared.u32 	%r3067, [%r998];
	add.s32 	%r3068, %r3067, 1;
	st.shared.u32 	[%r998], %r3068;
	mul.wide.u32 	%rd1037, %r3068, 4;
	add.s64 	%rd1038, %rd135, %rd1037;
	st.global.u32 	[%rd1038], %r1038;
$L__BB0_1245:
	add.s32 	%r4568, %r4568, 8;
	setp.ne.s32 	%p657, %r4568, 2048;
	@%p657 bra 	$L__BB0_1229;
$L__BB0_1246:
	add.s32 	%r4559, %r4559, 1;
	setp.ne.s32 	%p658, %r4559, %r999;
	@%p658 bra 	$L__BB0_1208;
$L__BB0_1247:
	setp.ge.u32 	%p659, %r798, %r997;
	@%p659 bra 	$L__BB0_1250;
	ld.global.u32 	%r3069, [%rd128];
	mul.wide.u32 	%rd1039, %r3069, 4;
	add.s64 	%rd1040, %rd8, %rd1039;
	ld.global.u32 	%r3070, [%rd1040];
	and.b32  	%r3071, %r934, -2048;
	add.s32 	%r1041, %r3071, %r3070;
	mov.u32 	%r4569, %r798;
$L__BB0_1249:
	add.s32 	%r3072, %r4569, %r1041;
	mul.wide.u32 	%rd1041, %r3072, 4;
	add.s64 	%rd1042, %rd6, %rd1041;
	ld.global.u32 	%r3073, [%rd1042];
	shl.b32 	%r3074, %r4569, 2;
	mov.u32 	%r3075, _ZZ40findCliqueGPUNew7Dis2LevelStealWorkBatchPjS_S_S_PyS_S_S_S_S_E5Res_H;
	add.s32 	%r3076, %r3075, %r3074;
	st.shared.u32 	[%r3076], %r3073;
	add.s32 	%r4569, %r4569, 32;
	setp.lt.u32 	%p660, %r4569, %r997;
	@%p660 bra 	$L__BB0_1249;
$L__BB0_1250:
	setp.ge.u32 	%p661, %r798, %r997;
	ld.global.u32 	%r3077, [%rd127];
	mul.wide.u32 	%rd1043, %r3077, 4;
	add.s64 	%rd1044, %rd8, %rd1043;
	ld.global.u32 	%rd138, [%rd1044];
	@%p661 bra 	$L__BB0_1259;
	shl.b64 	%rd1045, %rd138, 2;
	add.s64 	%rd139, %rd6, %rd1045;
	mov.u32 	%r4570, %r798;
$L__BB0_1252:
	setp.lt.s32 	%p662, %r933, 2;
	shl.b32 	%r3079, %r4570, 2;
	mov.u32 	%r3080, _ZZ40findCliqueGPUNew7Dis2LevelStealWorkBatchPjS_S_S_PyS_S_S_S_S_E5Res_H;
	add.s32 	%r1045, %r3080, %r3079;
	ld.shared.u32 	%r1046, [%r1045];
	mov.b32 	%r4573, 0;
	@%p662 bra 	$L__BB0_1255;
	mov.b32 	%r4573, 0;
	mov.u32 	%r4571, %r933;
$L__BB0_1254:
	shr.u32 	%r3082, %r4571, 1;
	add.s32 	%r3083, %r3082, %r4573;
	mul.wide.u32 	%rd1046, %r3083, 4;
	add.s64 	%rd1047, %rd139, %rd1046;
	ld.global.u32 	%r3084, [%rd1047];
	setp.lt.u32 	%p663, %r3084, %r1046;
	selp.b32 	%r3085, %r3082, 0, %p663;
	add.s32 	%r4573, %r3085, %r4573;
	sub.s32 	%r4571, %r4571, %r3082;
	setp.gt.s32 	%p664, %r4571, 1;
	@%p664 bra 	$L__BB0_1254;
$L__BB0_1255:
	mul.wide.u32 	%rd1048, %r4573, 4;
	add.s64 	%rd1049, %rd139, %rd1048;
	ld.global.u32 	%r3086, [%rd1049];
	setp.lt.u32 	%p665, %r3086, %r1046;
	selp.u32 	%r3087, 1, 0, %p665;
	add.s32 	%r1052, %r4573, %r3087;
	setp.ge.s32 	%p666, %r1052, %r933;
	@%p666 bra 	$L__BB0_1257;
	mul.wide.u32 	%rd1050, %r1052, 4;
	add.s64 	%rd1051, %rd139, %rd1050;
	ld.global.u32 	%r3088, [%rd1051];
	setp.eq.s32 	%p667, %r3088, %r1046;
	@%p667 bra 	$L__BB0_1258;
$L__BB0_1257:
	mov.b32 	%r3089, 0;
	st.shared.u32 	[%r1045], %r3089;
$L__BB0_1258:
	add.s32 	%r4570, %r4570, %r800;
	setp.lt.u32 	%p668, %r4570, %r997;
	@%p668 bra 	$L__BB0_1252;
$L__BB0_1259:
	setp.ne.s32 	%p669, %r797, 32;
	setp.eq.s32 	%p670, %r997, 0;
	or.pred  	%p671, %p669, %p670;
	@%p671 bra 	$L__BB0_1300;
	ld.shared.u32 	%r3091, [_ZZ40findCliqueGPUNew7Dis2LevelStealWorkBatchPjS_S_S_PyS_S_S_S_S_E5level];
	mul.wide.s32 	%rd1052, %r3091, 320000;
	add.s64 	%rd140, %rd106, %rd1052;
	shl.b32 	%r3092, %r3091, 9;
	mov.u32 	%r3093, _ZZ40findCliqueGPUNew7Dis2LevelStealWorkBatchPjS_S_S_PyS_S_S_S_S_E5Num_H;
	add.s32 	%r1054, %r3093, %r3092;
	add.s32 	%r3094, %r997, -1;
	and.b32  	%r1055, %r934, 7;
	setp.lt.u32 	%p672, %r3094, 7;
	mov.b32 	%r4585, 0;
	@%p672 bra 	$L__BB0_1279;
	and.b32  	%r4585, %r934, 2040;
	mov.b32 	%r4574, 0;
$L__BB0_1262:
	.pragma "nounroll";
	shl.b32 	%r3096, %r4574, 2;
	mov.u32 	%r3097, _ZZ40findCliqueGPUNew7Dis2LevelStealWorkBatchPjS_S_S_PyS_S_S_S_S_E5Res_H;
	add.s32 	%r1058, %r3097, %r3096;
	ld.shared.u32 	%r1059, [%r1058];
	setp.eq.s32 	%p673, %r1059, 0;
	@%p673 bra 	$L__BB0_1264;
	ld.shared.u32 	%r3098, [%r1054];
	add.s32 	%r3099, %r3098, 1;
	st.shared.u32 	[%r1054], %r3099;
	mul.wide.u32 	%rd1053, %r3099, 4;
	add.s64 	%rd1054, %rd140, %rd1053;
	st.global.u32 	[%rd1054], %r1059;
$L__BB0_1264:
	ld.shared.u32 	%r1060, [%r1058+4];
	setp.eq.s32 	%p674, %r1060, 0;
	@%p674 bra 	$L__BB0_1266;
	ld.shared.u32 	%r3100, [%r1054];
	add.s32 	%r3101, %r3100, 1;
	st.shared.u32 	[%r1054], %r3101;
	mul.wide.u32 	%rd1055, %r3101, 4;
	add.s64 	%rd1056, %rd140, %rd1055;
	st.global.u32 	[%rd1056], %r1060;
$L__BB0_1266:
	ld.shared.u32 	%r1061, [%r1058+8];
	setp.eq.s32 	%p675, %r1061, 0;
	@%p675 bra 	$L__BB0_1268;
	ld.shared.u32 	%r3102, [%r1054];
	add.s32 	%r3103, %r3102, 1;
	st.shared.u32 	[%r1054], %r3103;
	mul.wide.u32 	%rd1057, %r3103, 4;
	add.s64 	%rd1058, %rd140, %rd1057;
	st.global.u32 	[%rd1058], %r1061;
$L__BB0_1268:
	ld.shared.u32 	%r1062, [%r1058+12];
	setp.eq.s32 	%p676, %r1062, 0;
	@%p676 bra 	$L__BB0_1270;
	ld.shared.u32 	%r3104, [%r1054];
	add.s32 	%r3105, %r3104, 1;
	st.shared.u32 	[%r1054], %r3105;
	mul.wide.u32 	%rd1059, %r3105, 4;
	add.s64 	%rd1060, %rd140, %rd1059;
	st.global.u32 	[%rd1060], %r1062;
$L__BB0_1270:
	ld.shared.u32 	%r1063, [%r1058+16];
	setp.eq.s32 	%p677, %r1063, 0;
	@%p677 bra 	$L__BB0_1272;
	ld.shared.u32 	%r3106, [%r1054];
	add.s32 	%r3107, %r3106, 1;
	st.shared.u32 	[%r1054], %r3107;
	mul.wide.u32 	%rd1061, %r3107, 4;
	add.s64 	%rd1062, %rd140, %rd1061;
	st.global.u32 	[%rd1062], %r1063;
$L__BB0_1272:
	ld.shared.u32 	%r1064, [%r1058+20];
	setp.eq.s32 	%p678, %r1064, 0;
	@%p678 bra 	$L__BB0_1274;
	ld.shared.u32 	%r3108, [%r1054];
	add.s32 	%r3109, %r3108, 1;
	st.shared.u32 	[%r1054], %r3109;
	mul.wide.u32 	%rd1063, %r3109, 4;
	add.s64 	%rd1064, %rd140, %rd1063;
	st.global.u32 	[%rd1064], %r1064;
$L__BB0_1274:
	ld.shared.u32 	%r1065, [%r1058+24];
	setp.eq.s32 	%p679, %r1065, 0;
	@%p679 bra 	$L__BB0_1276;
	ld.shared.u32 	%r3110, [%r1054];
	add.s32 	%r3111, %r3110, 1;
	st.shared.u32 	[%r1054], %r3111;
	mul.wide.u32 	%rd1065, %r3111, 4;
	add.s64 	%rd1066, %rd140, %rd1065;
	st.global.u32 	[%rd1066], %r1065;
$L__BB0_1276:
	ld.shared.u32 	%r1066, [%r1058+28];
	setp.eq.s32 	%p680, %r1066, 0;
	@%p680 bra 	$L__BB0_1278;
	ld.shared.u32 	%r3112, [%r1054];
	add.s32 	%r3113, %r3112, 1;
	st.shared.u32 	[%r1054], %r3113;
	mul.wide.u32 	%rd1067, %r3113, 4;
	add.s64 	%rd1068, %rd140, %rd1067;
	st.global.u32 	[%rd1068], %r1066;
$L__BB0_1278:
	add.s32 	%r4574, %r4574, 8;
	setp.eq.s32 	%p681, %r4574, %r4585;
	@%p681 bra 	$L__BB0_1279;
	bra.uni 	$L__BB0_1262;
$L__BB0_1279:
	setp.eq.s32 	%p682, %r1055, 0;
	@%p682 bra 	$L__BB0_1300;
	and.b32  	%r1114, %r934, 3;
	setp.lt.u32 	%p683, %r1055, 4;
	@%p683 bra 	$L__BB0_1290;
	shl.b32 	%r3114, %r4585, 2;
	mov.u32 	%r3115, _ZZ40findCliqueGPUNew7Dis2LevelStealWorkBatchPjS_S_S_PyS_S_S_S_S_E5Res_H;
	add.s32 	%r1115, %r3115, %r3114;
	ld.shared.u32 	%r1116, [%r1115];
	setp.eq.s32 	%p684, %r1116, 0;
	@%p684 bra 	$L__BB0_1283;
	ld.shared.u32 	%r3116, [%r1054];
	add.s32 	%r3117, %r3116, 1;
	st.shared.u32 	[%r1054], %r3117;
	mul.wide.u32 	%rd1069, %r3117, 4;
	add.s64 	%rd1070, %rd140, %rd1069;
	st.global.u32 	[%rd1070], %r1116;
$L__BB0_1283:
	ld.shared.u32 	%r1117, [%r1115+4];
	setp.eq.s32 	%p685, %r1117, 0;
	@%p685 bra 	$L__BB0_1285;
	ld.shared.u32 	%r3118, [%r1054];
	add.s32 	%r3119, %r3118, 1;
	st.shared.u32 	[%r1054], %r3119;
	mul.wide.u32 	%rd1071, %r3119, 4;
	add.s64 	%rd1072, %rd140, %rd1071;
	st.global.u32 	[%rd1072], %r1117;
$L__BB0_1285:
	ld.shared.u32 	%r1118, [%r1115+8];
	setp.eq.s32 	%p686, %r1118, 0;
	@%p686 bra 	$L__BB0_1287;
	ld.shared.u32 	%r3120, [%r1054];
	add.s32 	%r3121, %r3120, 1;
	st.shared.u32 	[%r1054], %r3121;
	mul.wide.u32 	%rd1073, %r3121, 4;
	add.s64 	%rd1074, %rd140, %rd1073;
	st.global.u32 	[%rd1074], %r1118;
$L__BB0_1287:
	ld.shared.u32 	%r1119, [%r1115+12];
	setp.eq.s32 	%p687, %r1119, 0;
	@%p687 bra 	$L__BB0_1289;
	ld.shared.u32 	%r3122, [%r1054];
	add.s32 	%r3123, %r3122, 1;
	st.shared.u32 	[%r1054], %r3123;
	mul.wide.u32 	%rd1075, %r3123, 4;
	add.s64 	%rd1076, %rd140, %rd1075;
	st.global.u32 	[%rd1076], %r1119;
$L__BB0_1289:
	add.s32 	%r4585, %r4585, 4;
$L__BB0_1290:
	setp.eq.s32 	%p688, %r1114, 0;
	@%p688 bra 	$L__BB0_1300;
	setp.eq.s32 	%p689, %r1114, 1;
	@%p689 bra 	$L__BB0_1297;
	shl.b32 	%r3124, %r4585, 2;
	mov.u32 	%r3125, _ZZ40findCliqueGPUNew7Dis2LevelStealWorkBatchPjS_S_S_PyS_S_S_S_S_E5Res_H;
	add.s32 	%r1122, %r3125, %r3124;
	ld.shared.u32 	%r1123, [%r1122];
	setp.eq.s32 	%p690, %r1123, 0;
	@%p690 bra 	$L__BB0_1294;
	ld.shared.u32 	%r3126, [%r1054];
	add.s32 	%r3127, %r3126, 1;
	st.shared.u32 	[%r1054], %r3127;
	mul.wide.u32 	%rd1077, %r3127, 4;
	add.s64 	%rd1078, %rd140, %rd1077;
	st.global.u32 	[%rd1078], %r1123;
$L__BB0_1294:
	ld.shared.u32 	%r1124, [%r1122+4];
	setp.eq.s32 	%p691, %r1124, 0;
	@%p691 bra 	$L__BB0_1296;
	ld.shared.u32 	%r3128, [%r1054];
	add.s32 	%r3129, %r3128, 1;
	st.shared.u32 	[%r1054], %r3129;
	mul.wide.u32 	%rd1079, %r3129, 4;
	add.s64 	%rd1080, %rd140, %rd1079;
	st.global.u32 	[%rd1080], %r1124;
$L__BB0_1296:
	add.s32 	%r4585, %r4585, 2;
$L__BB0_1297:
	and.b32  	%r3130, %r934, 1;
	setp.eq.b32 	%p692, %r3130, 1;
	not.pred 	%p693, %p692;
	@%p693 bra 	$L__BB0_1300;
	shl.b32 	%r3131, %r4585, 2;
	mov.u32 	%r3132, _ZZ40findCliqueGPUNew7Dis2LevelStealWorkBatchPjS_S_S_PyS_S_S_S_S_E5Res_H;
	add.s32 	%r3133, %r3132, %r3131;
	ld.shared.u32 	%r1127, [%r3133];
	setp.eq.s32 	%p694, %r1127, 0;
	@%p694 bra 	$L__BB0_1300;
	ld.shared.u32 	%r3134, [%r1054];
	add.s32 	%r3135, %r3134, 1;
	st.shared.u32 	[%r1054], %r3135;
	mul.wide.u32 	%rd1081, %r3135, 4;
	add.s64 	%rd1082, %rd140, %rd1081;
	st.global.u32 	[%rd1082], %r1127;
$L__BB0_1300:
	bar.sync 	0;
	ld.shared.u32 	%r1128, [_ZZ40findCliqueGPUNew7Dis2LevelStealWorkBatchPjS_S_S_PyS_S_S_S_S_E5level];
	shl.b32 	%r3539, %r1128, 9;
	mov.u32 	%r3540, _ZZ40findCliqueGPUNew7Dis2LevelStealWorkBatchPjS_S_S_PyS_S_S_S_S_E5Num_L;
	add.s32 	%r3541, %r3540, %r3539;
	ld.shared.u32 	%r3542, [%r3541];
	ld.global.u32 	%r3543, [%rd3];
	setp.lt.u32 	%p886, %r3542, %r3543;
	@%p886 bra 	$L__BB0_1305;
	mov.u32 	%r3545, _ZZ40findCliqueGPUNew7Dis2LevelStealWorkBatchPjS_S_S_PyS_S_S_S_S_E5Num_H;
	add.s32 	%r3546, %r3545, %r3539;
	ld.shared.u32 	%r3547, [%r3546];
	ld.global.u32 	%r3548, [%rd2];
	sub.s32 	%r3549, %r3548, %r1128;
	add.s32 	%r3550, %r3549, -2;
	setp.lt.u32 	%p887, %r3547, %r3550;
	@%p887 bra 	$L__BB0_1305;
	setp.ne.s32 	%p888, %r797, 0;
	bar.sync 	0;
	@%p888 bra 	$L__BB0_1304;
	ld.shared.u32 	%r3551, [_ZZ40findCliqueGPUNew7Dis2LevelStealWorkBatchPjS_S_S_PyS_S_S_S_S_E5level];
	add.s32 	%r3552, %r3551, 1;
	st.shared.u32 	[_ZZ40findCliqueGPUNew7Dis2LevelStealWorkBatchPjS_S_S_PyS_S_S_S_S_E5level], %r3552;
	ld.shared.u32 	%r3553, [_ZZ40findCliqueGPUNew7Dis2LevelStealWorkBatchPjS_S_S_PyS_S_S_S_S_E3top];
	add.s32 	%r3554, %r3553, 1;
	st.shared.u32 	[_ZZ40findCliqueGPUNew7Dis2LevelStealWorkBatchPjS_S_S_PyS_S_S_S_S_E3top], %r3554;
$L__BB0_1304:
	bar.sync 	0;
$L__BB0_1305:
	bar.sync 	0;
	ld.shared.u32 	%r3555, [_ZZ40findCliqueGPUNew7Dis2LevelStealWorkBatchPjS_S_S_PyS_S_S_S_S_E3top];
	setp.eq.s32 	%p889, %r3555, 0;
	@%p889 bra 	$L__BB0_1816;
$L__BB0_1306:
	setp.ne.s32 	%p890, %r797, 0;
	bar.sync 	0;
	ld.shared.u32 	%r3556, [_ZZ40findCliqueGPUNew7Dis2LevelStealWorkBatchPjS_S_S_PyS_S_S_S_S_E5level];
	mul.wide.s32 	%rd1347, %r3556, 12;
	add.s64 	%rd1348, %rd108, %rd1347;
	ld.global.u32 	%r1129, [%rd1348];
	bar.sync 	0;
	@%p890 bra 	$L__BB0_1313;
	setp.eq.s32 	%p891, %r1129, 0;
	ld.shared.u32 	%r1130, [_ZZ40findCliqueGPUNew7Dis2LevelStealWorkBatchPjS_S_S_PyS_S_S_S_S_E5level];
	@%p891 bra 	$L__BB0_1309;
	mul.wide.s32 	%rd1349, %r1130, 12;
	add.s64 	%rd1350, %rd108, %rd1349;
	ld.global.u32 	%r4587, [%rd1350+4];
	bra.uni 	$L__BB0_1310;
$L__BB0_1309:
	shl.b32 	%r3557, %r1130, 9;
	mov.u32 	%r3558, _ZZ40findCliqueGPUNew7Dis2LevelStealWorkBatchPjS_S_S_PyS_S_S_S_S_E5Num_H;
	add.s32 	%r3559, %r3558, %r3557;
	ld.shared.u32 	%r3560, [_ZZ40findCliqueGPUNew7Dis2LevelStealWorkBatchPjS_S_S_PyS_S_S_S_S_E6next_k];
	shl.b32 	%r3561, %r3560, 2;
	add.s32 	%r3562, %r3559, %r3561;
	ld.shared.u32 	%r3563, [%r3562+-512];
	mul.wide.s32 	%rd1351, %r1130, 400000;
	add.s64 	%rd1352, %rd107, %rd1351;
	st.global.u32 	[%rd1352], %r3563;
	mul.wide.s32 	%rd1353, %r1130, 320000;
	add.s64 	%rd1354, %rd106, %rd1353;
	st.global.u32 	[%rd1354], %r3563;
	shr.s32 	%r3564, %r3563, 31;
	shr.u32 	%r3565, %r3564, 25;
	add.s32 	%r3566, %r3563, %r3565;
	shr.s32 	%r4587, %r3566, 7;
	mul.wide.s32 	%rd1355, %r1130, 12;
	add.s64 	%rd1356, %rd108, %rd1355;
	st.global.u32 	[%rd1356+4], %r4587;
$L__BB0_1310:
	setp.lt.u32 	%p892, %r1129, %r4587;
	mov.b32 	%r4588, 128;
	@%p892 bra 	$L__BB0_1312;
	mul.wide.s32 	%rd1357, %r1130, 320000;
	add.s64 	%rd1358, %rd106, %rd1357;
	ld.global.u32 	%r3568, [%rd1358];
	shl.b32 	%r3569, %r4587, 7;
	sub.s32 	%r4588, %r3568, %r3569;
$L__BB0_1312:
	st.shared.u32 	[_ZZ40findCliqueGPUNew7Dis2LevelStealWorkBatchPjS_S_S_PyS_S_S_S_S_E10batch_size], %r4588;
$L__BB0_1313:
	bar.sync 	0;
	ld.shared.u32 	%r1136, [_ZZ40findCliqueGPUNew7Dis2LevelStealWorkBatchPjS_S_S_PyS_S_S_S_S_E10batch_size];
	setp.ge.u32 	%p893, %r797, %r1136;
	@%p893 bra 	$L__BB0_1316;
	ld.shared.u32 	%r3570, [_ZZ40findCliqueGPUNew7Dis2LevelStealWorkBatchPjS_S_S_PyS_S_S_S_S_E5level];
	mul.wide.s32 	%rd1359, %r3570, 320000;
	add.s64 	%rd141, %rd106, %rd1359;
	add.s64 	%rd1360, %rd109, %rd1359;
	mul.wide.s32 	%rd1361, %r3570, 12;
	add.s64 	%rd1362, %rd108, %rd1361;
	ld.global.u32 	%r3571, [%rd1362+-4];
	mul.wide.u32 	%rd1363, %r3571, 4;
	add.s64 	%rd1364, %rd1360, %rd1363;
	ld.global.u32 	%r3572, [%rd1364+-320000];
	shl.b32 	%r3573, %r1129, 7;
	add.s32 	%r3574, %r3573, %r3572;
	add.s32 	%r1137, %r3574, 1;
	mov.u32 	%r4589, %r797;
$L__BB0_1315:
	add.s32 	%r3575, %r4589, %r1137;
	mul.wide.u32 	%rd1365, %r3575, 4;
	add.s64 	%rd1366, %rd141, %rd1365;
	ld.global.u32 	%r3576, [%rd1366+-320000];
	add.s32 	%r3577, %r3576, -1;
	mul.wide.u32 	%rd1367, %r3576, 4;
	add.s64 	%rd1368, %rd5, %rd1367;
	ld.global.u32 	%r3578, [%rd1368];
	shl.b32 	%r3579, %r4589, 2;
	mov.u32 	%r3580, _ZZ40findCliqueGPUNew7Dis2LevelStealWorkBatchPjS_S_S_PyS_S_S_S_S_E5end_L;
	add.s32 	%r3581, %r3580, %r3579;
	st.shared.u32 	[%r3581], %r3578;
	mul.wide.u32 	%rd1369, %r3577, 4;
	add.s64 	%rd1370, %rd5, %rd1369;
	ld.global.u32 	%r3582, [%rd1370];
	mov.u32 	%r3583, _ZZ40findCliqueGPUNew7Dis2LevelStealWorkBatchPjS_S_S_PyS_S_S_S_S_E7begin_L;
	add.s32 	%r3584, %r3583, %r3579;
	st.shared.u32 	[%r3584], %r3582;
	add.s64 	%rd1371, %rd8, %rd1367;
	ld.global.u32 	%r3585, [%rd1371];
	mov.u32 	%r3586, _ZZ40findCliqueGPUNew7Dis2LevelStealWorkBatchPjS_S_S_PyS_S_S_S_S_E5end_H;
	add.s32 	%r3587, %r3586, %r3579;
	st.shared.u32 	[%r3587], %r3585;
	add.s64 	%rd1372, %rd8, %rd1369;
	ld.global.u32 	%r3588, [%rd1372];
	mov.u32 	%r3589, _ZZ40findCliqueGPUNew7Dis2LevelStealWorkBatchPjS_S_S_PyS_S_S_S_S_E7begin_H;
	add.s32 	%r3590, %r3589, %r3579;
	st.shared.u32 	[%r3590], %r3588;
	add.s32 	%r4589, %r4589, 64;
	setp.lt.u32 	%p894, %r4589, %r1136;
	@%p894 bra 	$L__BB0_1315;
$L__BB0_1316:
	setp.gt.u32 	%p895, %r797, 31;
	bar.sync 	0;
	@%p895 bra 	$L__BB0_1533;
	ld.shared.u32 	%r3922, [_ZZ40findCliqueGPUNew7Dis2LevelStealWorkBatchPjS_S_S_PyS_S_S_S_S_E5level];
	mul.wide.s32 	%rd1535, %r3922, 12;
	add.s64 	%rd1536, %rd108, %rd1535;
	ld.global.u32 	%r3923, [%rd1536+-4];
	mul.wide.s32 	%rd1537, %r3922, 400000;
	add.s64 	%rd142, %rd110, %rd1537;
	mul.wide.u32 	%rd1538, %r3923, 4;
	add.s64 	%rd1539, %rd142, %rd1538;
	ld.global.u32 	%r3924, [%rd1539+-400000];
	add.s64 	%rd143, %rd107, %rd1537;
	add.s32 	%r3925, %r3924, 1;
	cvt.u64.u32 	%rd144, %r3925;
	shl.b32 	%r3926, %r3922, 9;
	mov.u32 	%r3927, _ZZ40findCliqueGPUNew7Dis2LevelStealWorkBatchPjS_S_S_PyS_S_S_S_S_E5Num_L;
	add.s32 	%r1140, %r3927, %r3926;
	shl.b32 	%r3928, %r3923, 2;
	add.s32 	%r3929, %r1140, %r3928;
	ld.shared.u32 	%r1141, [%r3929+-512];
	ld.shared.u32 	%r1142, [_ZZ40findCliqueGPUNew7Dis2LevelStealWorkBatchPjS_S_S_PyS_S_S_S_S_E10batch_size];
	setp.ge.u32 	%p1053, %r797, %r1142;
	@%p1053 bra 	$L__BB0_1329;
	max.u32 	%r3930, %r1142, %r802;
	add.s32 	%r1143, %r3930, %r801;
	shr.u32 	%r3931, %r1143, 5;
	add.s32 	%r1144, %r3931, 1;
	and.b32  	%r1145, %r1144, 7;
	setp.lt.u32 	%p1054, %r1143, 224;
	mov.u32 	%r4592, %r797;
	@%p1054 bra 	$L__BB0_1321;
	and.b32  	%r1146, %r1144, 268435448;
	mov.b32 	%r4591, 0;
	mov.u32 	%r4592, %r797;
$L__BB0_1320:
	.pragma "nounroll";
	mul.lo.s32 	%r3933, %r4592, %r1141;
	mul.wide.u32 	%rd1540, %r4592, 4;
	add.s64 	%rd1541, %rd142, %rd1540;
	st.global.u32 	[%rd1541], %r3933;
	shl.b32 	%r3934, %r1141, 5;
	add.s32 	%r3935, %r3933, %r3934;
	st.global.u32 	[%rd1541+128], %r3935;
	shl.b32 	%r3936, %r1141, 6;
	add.s32 	%r3937, %r3936, %r3933;
	st.global.u32 	[%rd1541+256], %r3937;
	add.s32 	%r3938, %r3937, %r3934;
	st.global.u32 	[%rd1541+384], %r3938;
	shl.b32 	%r3939, %r1141, 7;
	add.s32 	%r3940, %r3939, %r3933;
	st.global.u32 	[%rd1541+512], %r3940;
	add.s32 	%r3941, %r3940, %r3934;
	st.global.u32 	[%rd1541+640], %r3941;
	add.s32 	%r3942, %r3936, %r3940;
	st.global.u32 	[%rd1541+768], %r3942;
	add.s32 	%r3943, %r3942, %r3934;
	st.global.u32 	[%rd1541+896], %r3943;
	add.s32 	%r4592, %r4592, 256;
	add.s32 	%r4591, %r4591, 8;
	setp.ne.s32 	%p1055, %r4591, %r1146;
	@%p1055 bra 	$L__BB0_1320;
$L__BB0_1321:
	setp.eq.s32 	%p1056, %r1145, 0;
	@%p1056 bra 	$L__BB0_1329;
	setp.lt.u32 	%p1057, %r1145, 4;
	@%p1057 bra 	$L__BB0_1324;
	mul.lo.s32 	%r3944, %r4592, %r1141;
	mul.wide.u32 	%rd1542, %r4592, 4;
	add.s64 	%rd1543, %rd142, %rd1542;
	st.global.u32 	[%rd1543], %r3944;
	shl.b32 	%r3945, %r1141, 5;
	add.s32 	%r3946, %r3944, %r3945;
	st.global.u32 	[%rd1543+128], %r3946;
	shl.b32 	%r3947, %r1141, 6;
	add.s32 	%r3948, %r3947, %r3944;
	st.global.u32 	[%rd1543+256], %r3948;
	add.s32 	%r3949, %r3948, %r3945;
	st.global.u32 	[%rd1543+384], %r3949;
	add.s32 	%r4592, %r4592, 128;
$L__BB0_1324:
	and.b32  	%r3950, %r1144, 3;
	setp.eq.s32 	%p1058, %r3950, 0;
	@%p1058 bra 	$L__BB0_1329;
	setp.eq.s32 	%p1059, %r3950, 1;
	@%p1059 bra 	$L__BB0_1327;
	mul.lo.s32 	%r3951, %r4592, %r1141;
	mul.wide.u32 	%rd1544, %r4592, 4;
	add.s64 	%rd1545, %rd142, %rd1544;
	st.global.u32 	[%rd1545], %r3951;
	shl.b32 	%r3952, %r1141, 5;
	add.s32 	%r3953, %r3951, %r3952;
	st.global.u32 	[%rd1545+128], %r3953;
	add.s32 	%r4592, %r4592, 64;
$L__BB0_1327:
	and.b32  	%r3954, %r1143, 32;
	setp.ne.s32 	%p1060, %r3954, 0;
	@%p1060 bra 	$L__BB0_1329;
	mul.lo.s32 	%r3955, %r4592, %r1141;
	mul.wide.u32 	%rd1546, %r4592, 4;
	add.s64 	%rd1547, %rd142, %rd1546;
	st.global.u32 	[%rd1547], %r3955;
$L__BB0_1329:
	shl.b64 	%rd1548, %rd144, 2;
	add.s64 	%rd145, %rd143, %rd1548;
	mul.lo.s32 	%r1156, %r1142, %r1141;
	setp.lt.u32 	%p1061, %r1156, 4096;
	@%p1061 bra 	$L__BB0_1339;
	setp.eq.s32 	%p1062, %r1142, 0;
	@%p1062 bra 	$L__BB0_1756;
	shr.u32 	%r1157, %r1141, 12;
	and.b32  	%r1158, %r1141, 4095;
	and.b32  	%r1159, %r1141, -4096;
	and.b32  	%r1160, %r1141, 3;
	and.b32  	%r1161, %r1141, 4092;
	mov.b32 	%r4613, 0;
$L__BB0_1332:
	shl.b32 	%r3957, %r4613, 2;
	mov.u32 	%r3958, _ZZ40findCliqueGPUNew7Dis2LevelStealWorkBatchPjS_S_S_PyS_S_S_S_S_E5end_L;
	add.s32 	%r3959, %r3958, %r3957;
	ld.shared.u32 	%r3960, [%r3959];
	mov.u32 	%r3961, _ZZ40findCliqueGPUNew7Dis2LevelStealWorkBatchPjS_S_S_PyS_S_S_S_S_E7begin_L;
	add.s32 	%r3962, %r3961, %r3957;
	ld.shared.u32 	%r1216, [%r3962];
	sub.s32 	%r1217, %r3960, %r1216;
	setp.ge.u32 	%p1063, %r1141, %r1217;
	@%p1063 bra 	$L__BB0_1445;
	setp.ne.s32 	%p1119, %r797, 0;
	add.s32 	%r1218, %r1140, %r3957;
	@%p1119 bra 	$L__BB0_1335;
	mov.b32 	%r4094, 0;
	st.shared.u32 	[%r1218], %r4094;
$L__BB0_1335:
	setp.lt.u32 	%p1120, %r1141, 4096;
	mul.wide.u32 	%rd1617, %r1216, 4;
	add.s64 	%rd146, %rd4, %rd1617;
	@%p1120 bra 	$L__BB0_1408;
	mul.lo.s32 	%r1219, %r4613, %r1141;
	mov.b32 	%r4614, 0;
$L__BB0_1337:
	shl.b32 	%r1221, %r4614, 12;
	mov.u32 	%r4615, %r797;
$L__BB0_1338:
	add.s32 	%r4096, %r4615, %r1221;
	mul.wide.u32 	%rd1618, %r4096, 4;
	add.s64 	%rd1619, %rd145, %rd1618;
	ld.global.u32 	%r4097, [%rd1619+-400000];
	shl.b32 	%r4098, %r4615, 2;
	mov.u32 	%r4099, _ZZ40findCliqueGPUNew7Dis2LevelStealWorkBatchPjS_S_S_PyS_S_S_S_S_E5Res_S;
	add.s32 	%r4100, %r4099, %r4098;
	st.shared.u32 	[%r4100], %r4097;
	ld.global.u32 	%r4101, [%rd1619+-399872];
	st.shared.u32 	[%r4100+128], %r4101;
	ld.global.u32 	%r4102, [%rd1619+-399744];
	st.shared.u32 	[%r4100+256], %r4102;
	ld.global.u32 	%r4103, [%rd1619+-399616];
	st.shared.u32 	[%r4100+384], %r4103;
	add.s32 	%r1223, %r4615, 128;
	setp.lt.u32 	%p1121, %r4615, 3968;
	mov.u32 	%r4615, %r1223;
	@%p1121 bra 	$L__BB0_1338;
	bra.uni 	$L__BB0_1376;
$L__BB0_1339:
	setp.eq.s32 	%p1175, %r1142, 0;
	@%p1175 bra 	$L__BB0_1345;
	mov.b32 	%r4595, 0;
$L__BB0_1341:
	setp.ge.u32 	%p1176, %r797, %r1141;
	@%p1176 bra 	$L__BB0_1344;
	mul.lo.s32 	%r1163, %r4595, %r1141;
	mov.u32 	%r4596, %r797;
$L__BB0_1343:
	mul.wide.u32 	%rd1666, %r4596, 4;
	add.s64 	%rd1667, %rd145, %rd1666;
	ld.global.u32 	%r4198, [%rd1667+-400000];
	add.s32 	%r4199, %r4596, %r1163;
	shl.b32 	%r4200, %r4199, 2;
	mov.u32 	%r4201, _ZZ40findCliqueGPUNew7Dis2LevelStealWorkBatchPjS_S_S_PyS_S_S_S_S_E5Res_S;
	add.s32 	%r4202, %r4201, %r4200;
	st.shared.u32 	[%r4202], %r4198;
	add.s32 	%r4596, %r4596, 32;
	setp.lt.u32 	%p1177, %r4596, %r1141;
	@%p1177 bra 	$L__BB0_1343;
$L__BB0_1344:
	add.s32 	%r4595, %r4595, 1;
	setp.ne.s32 	%p1178, %r4595, %r1142;
	@%p1178 bra 	$L__BB0_1341;
$L__BB0_1345:
	setp.ge.u32 	%p1179, %r797, %r1156;
	mov.u32 	%r4597, %r797;
	@%p1179 bra 	$L__BB0_1346;
	bra.uni 	$L__BB0_1370;
$L__BB0_1346:
	setp.ge.u32 	%p1187, %r797, %r1142;
	@%p1187 bra 	$L__BB0_1756;
	add.s32 	%r1167, %r1141, -1;
	and.b32  	%r1168, %r1141, 3;
	and.b32  	%r1169, %r1141, -4;
	mov.u32 	%r4602, %r797;
$L__BB0_1348:
	setp.eq.s32 	%p1188, %r1141, 0;
	mul.lo.s32 	%r1186, %r4602, %r1141;
	shl.b32 	%r4224, %r4602, 2;
	add.s32 	%r1187, %r1140, %r4224;
	mov.b32 	%r4225, 0;
	st.shared.u32 	[%r1187], %r4225;
	@%p1188 bra 	$L__BB0_1369;
	setp.lt.u32 	%p1189, %r1167, 3;
	mov.b32 	%r4605, 0;
	mov.u32 	%r4610, %r4605;
	@%p1189 bra 	$L__BB0_1360;
	mov.b32 	%r4605, 0;
	mov.u32 	%r4604, %r4605;
$L__BB0_1351:
	add.s32 	%r4228, %r4604, %r1186;
	shl.b32 	%r4229, %r4228, 2;
	mov.u32 	%r4230, _ZZ40findCliqueGPUNew7Dis2LevelStealWorkBatchPjS_S_S_PyS_S_S_S_S_E5Res_S;
	add.s32 	%r1190, %r4230, %r4229;
	ld.shared.u32 	%r1191, [%r1190];
	setp.eq.s32 	%p1190, %r1191, 0;
	@%p1190 bra 	$L__BB0_1353;
	add.s32 	%r4605, %r4605, 1;
	st.shared.u32 	[%r1187], %r4605;
	add.s32 	%r4231, %r4605, %r1186;
	mul.wide.u32 	%rd1674, %r4231, 4;
	add.s64 	%rd1675, %rd143, %rd1674;
	st.global.u32 	[%rd1675], %r1191;
$L__BB0_1353:
	ld.shared.u32 	%r1194, [%r1190+4];
	setp.eq.s32 	%p1191, %r1194, 0;
	@%p1191 bra 	$L__BB0_1355;
	add.s32 	%r4605, %r4605, 1;
	st.shared.u32 	[%r1187], %r4605;
	add.s32 	%r4232, %r4605, %r1186;
	mul.wide.u32 	%rd1676, %r4232, 4;
	add.s64 	%rd1677, %rd143, %rd1676;
	st.global.u32 	[%rd1677], %r1194;
$L__BB0_1355:
	ld.shared.u32 	%r1197, [%r1190+8];
	setp.eq.s32 	%p1192, %r1197, 0;
	@%p1192 bra 	$L__BB0_1357;
	add.s32 	%r4605, %r4605, 1;
	st.shared.u32 	[%r1187], %r4605;
	add.s32 	%r4233, %r4605, %r1186;
	mul.wide.u32 	%rd1678, %r4233, 4;
	add.s64 	%rd1679, %rd143, %rd1678;
	st.global.u32 	[%rd1679], %r1197;
$L__BB0_1357:
	ld.shared.u32 	%r1200, [%r1190+12];
	setp.eq.s32 	%p1193, %r1200, 0;
	@%p1193 bra 	$L__BB0_1359;
	add.s32 	%r4605, %r4605, 1;
	st.shared.u32 	[%r1187], %r4605;
	add.s32 	%r4234, %r4605, %r1186;
	mul.wide.u32 	%rd1680, %r4234, 4;
	add.s64 	%rd1681, %rd143, %rd1680;
	st.global.u32 	[%rd1681], %r1200;
$L__BB0_1359:
	add.s32 	%r4604, %r4604, 4;
	setp.ne.s32 	%p1194, %r4604, %r1169;
	mov.u32 	%r4610, %r1169;
	@%p1194 bra 	$L__BB0_1351;
$L__BB0_1360:
	setp.eq.s32 	%p1195, %r1168, 0;
	@%p1195 bra 	$L__BB0_1369;
	add.s32 	%r4235, %r4610, %r1186;
	shl.b32 	%r4236, %r4235, 2;
	mov.u32 	%r4237, _ZZ40findCliqueGPUNew7Dis2LevelStealWorkBatchPjS_S_S_PyS_S_S_S_S_E5Res_S;
	add.s32 	%r1206, %r4237, %r4236;
	ld.shared.u32 	%r1207, [%r1206];
	setp.eq.s32 	%p1196, %r1207, 0;
	@%p1196 bra 	$L__BB0_1363;
	add.s32 	%r4605, %r4605, 1;
	st.shared.u32 	[%r1187], %r4605;
	add.s32 	%r4238, %r4605, %r1186;
	mul.wide.u32 	%rd1682, %r4238, 4;
	add.s64 	%rd1683, %rd143, %rd1682;
	st.global.u32 	[%rd1683], %r1207;
$L__BB0_1363:
	setp.eq.s32 	%p1197, %r1168, 1;
	@%p1197 bra 	$L__BB0_1369;
	ld.shared.u32 	%r1210, [%r1206+4];
	setp.eq.s32 	%p1198, %r1210, 0;
	@%p1198 bra 	$L__BB0_1366;
	add.s32 	%r4605, %r4605, 1;
	st.shared.u32 	[%r1187], %r4605;
	add.s32 	%r4239, %r4605, %r1186;
	mul.wide.u32 	%rd1684, %r4239, 4;
	add.s64 	%rd1685, %rd143, %rd1684;
	st.global.u32 	[%rd1685], %r1210;
$L__BB0_1366:
	setp.eq.s32 	%p1199, %r1168, 2;
	@%p1199 bra 	$L__BB0_1369;
	ld.shared.u32 	%r1213, [%r1206+8];
	setp.eq.s32 	%p1200, %r1213, 0;
	@%p1200 bra 	$L__BB0_1369;
	add.s32 	%r4240, %r4605, 1;
	st.shared.u32 	[%r1187], %r4240;
	add.s32 	%r4241, %r4240, %r1186;
	mul.wide.u32 	%rd1686, %r4241, 4;
	add.s64 	%rd1687, %rd143, %rd1686;
	st.global.u32 	[%rd1687], %r1213;
$L__BB0_1369:
	add.s32 	%r4602, %r4602, 32;
	setp.lt.u32 	%p1201, %r4602, %r1142;
	@%p1201 bra 	$L__BB0_1348;
	bra.uni 	$L__BB0_1756;
$L__BB0_1370:
	div.u32 	%r4204, %r4597, %r1141;
	shl.b32 	%r4205, %r4204, 2;
	mov.u32 	%r4206, _ZZ40findCliqueGPUNew7Dis2LevelStealWorkBatchPjS_S_S_PyS_S_S_S_S_E5end_L;
	add.s32 	%r4207, %r4206, %r4205;
	ld.shared.u32 	%r4208, [%r4207];
	mov.u32 	%r4209, _ZZ40findCliqueGPUNew7Dis2LevelStealWorkBatchPjS_S_S_PyS_S_S_S_S_E7begin_L;
	add.s32 	%r4210, %r4209, %r4205;
	ld.shared.u32 	%r1171, [%r4210];
	sub.s32 	%r1172, %r4208, %r1171;
	shl.b32 	%r4211, %r4597, 2;
	mov.u32 	%r4212, _ZZ40findCliqueGPUNew7Dis2LevelStealWorkBatchPjS_S_S_PyS_S_S_S_S_E5Res_S;
	add.s32 	%r1173, %r4212, %r4211;
	ld.shared.u32 	%r1174, [%r1173];
	setp.lt.s32 	%p1180, %r1172, 2;
	mov.b32 	%r4600, 0;
	@%p1180 bra 	$L__BB0_1373;
	mov.b32 	%r4600, 0;
	mov.u32 	%r4598, %r1172;
$L__BB0_1372:
	shr.u32 	%r4214, %r4598, 1;
	add.s32 	%r4215, %r4214, %r4600;
	add.s32 	%r4216, %r4215, %r1171;
	mul.wide.u32 	%rd1668, %r4216, 4;
	add.s64 	%rd1669, %rd4, %rd1668;
	ld.global.u32 	%r4217, [%rd1669];
	setp.lt.u32 	%p1181, %r4217, %r1174;
	selp.b32 	%r4218, %r4214, 0, %p1181;
	add.s32 	%r4600, %r4218, %r4600;
	sub.s32 	%r4598, %r4598, %r4214;
	setp.gt.s32 	%p1182, %r4598, 1;
	@%p1182 bra 	$L__BB0_1372;
$L__BB0_1373:
	add.s32 	%r1180, %r1171, %r4600;
	mul.wide.u32 	%rd1670, %r1180, 4;
	add.s64 	%rd1671, %rd4, %rd1670;
	ld.global.u32 	%r4220, [%rd1671];
	setp.lt.u32 	%p1183, %r4220, %r1174;
	selp.u32 	%r1181, 1, 0, %p1183;
	add.s32 	%r4221, %r4600, %r1181;
	setp.ge.s32 	%p1184, %r4221, %r1172;
	mov.b32 	%r4601, 0;
	@%p1184 bra 	$L__BB0_1375;
	add.s32 	%r4222, %r1180, %r1181;
	mul.wide.u32 	%rd1672, %r4222, 4;
	add.s64 	%rd1673, %rd4, %rd1672;
	ld.global.u32 	%r4223, [%rd1673];
	setp.eq.s32 	%p1185, %r4223, %r1174;
	selp.b32 	%r4601, %r1174, 0, %p1185;
$L__BB0_1375:
	st.shared.u32 	[%r1173], %r4601;
	add.s32 	%r4597, %r4597, %r800;
	setp.lt.u32 	%p1186, %r4597, %r1156;
	@%p1186 bra 	$L__BB0_1370;
	bra.uni 	$L__BB0_1346;
$L__BB0_1376:
	setp.lt.s32 	%p1122, %r1217, 2;
	mov.u32 	%r4616, %r797;
	@%p1122 bra 	$L__BB0_1377;
	bra.uni 	$L__BB0_1382;
$L__BB0_1377:
	ld.global.u32 	%r1224, [%rd146];
	mov.u32 	%r4619, %r797;
$L__BB0_1378:
	shl.b32 	%r4104, %r4619, 2;
	mov.u32 	%r4105, _ZZ40findCliqueGPUNew7Dis2LevelStealWorkBatchPjS_S_S_PyS_S_S_S_S_E5Res_S;
	add.s32 	%r1235, %r4105, %r4104;
	ld.shared.u32 	%r1236, [%r1235];
	setp.lt.u32 	%p1123, %r1224, %r1236;
	selp.u32 	%r4106, 1, 0, %p1123;
	setp.le.s32 	%p1124, %r1217, %r4106;
	@%p1124 bra 	$L__BB0_1380;
	setp.lt.u32 	%p1125, %r1224, %r1236;
	selp.u32 	%r4107, 1, 0, %p1125;
	mul.wide.u32 	%rd1620, %r4107, 4;
	add.s64 	%rd1621, %rd146, %rd1620;
	ld.global.u32 	%r4108, [%rd1621];
	setp.eq.s32 	%p1126, %r4108, %r1236;
	@%p1126 bra 	$L__BB0_1381;
$L__BB0_1380:
	mov.b32 	%r4109, 0;
	st.shared.u32 	[%r1235], %r4109;
$L__BB0_1381:
	add.s32 	%r4619, %r4619, %r800;
	setp.lt.u32 	%p1127, %r4619, 4096;
	@%p1127 bra 	$L__BB0_1378;
	bra.uni 	$L__BB0_1388;
$L__BB0_1382:
	shl.b32 	%r4111, %r4616, 2;
	mov.u32 	%r4112, _ZZ40findCliqueGPUNew7Dis2LevelStealWorkBatchPjS_S_S_PyS_S_S_S_S_E5Res_S;
	add.s32 	%r1226, %r4112, %r4111;
	ld.shared.u32 	%r1227, [%r1226];
	mov.b32 	%r4618, 0;
	mov.u32 	%r4617, %r1217;
$L__BB0_1383:
	shr.u32 	%r4113, %r4617, 1;
	add.s32 	%r4114, %r4113, %r4618;
	mul.wide.u32 	%rd1622, %r4114, 4;
	add.s64 	%rd1623, %rd146, %rd1622;
	ld.global.u32 	%r4115, [%rd1623];
	setp.lt.u32 	%p1128, %r4115, %r1227;
	selp.b32 	%r4116, %r4113, 0, %p1128;
	add.s32 	%r4618, %r4116, %r4618;
	sub.s32 	%r4617, %r4617, %r4113;
	setp.gt.s32 	%p1129, %r4617, 1;
	@%p1129 bra 	$L__BB0_1383;
	mul.wide.u32 	%rd1624, %r4618, 4;
	add.s64 	%rd147, %rd146, %rd1624;
	ld.global.u32 	%r4117, [%rd147];
	setp.lt.u32 	%p1130, %r4117, %r1227;
	selp.u32 	%r1232, 1, 0, %p1130;
	add.s32 	%r4118, %r4618, %r1232;
	setp.ge.s32 	%p1131, %r4118, %r1217;
	@%p1131 bra 	$L__BB0_1386;
	mul.wide.u32 	%rd1625, %r1232, 4;
	add.s64 	%rd1626, %rd147, %rd1625;
	ld.global.u32 	%r4119, [%rd1626];
	setp.eq.s32 	%p1132, %r4119, %r1227;
	@%p1132 bra 	$L__BB0_1387;
$L__BB0_1386:
	mov.b32 	%r4120, 0;
	st.shared.u32 	[%r1226], %r4120;
$L__BB0_1387:
	add.s32 	%r4616, %r4616, %r800;
	setp.lt.u32 	%p1133, %r4616, 4096;
	@%p1133 bra 	$L__BB0_1382;
$L__BB0_1388:
	@%p1119 bra 	$L__BB0_1407;
	mov.b32 	%r4620, 0;
$L__BB0_1390:
	shl.b32 	%r4122, %r4620, 2;
	mov.u32 	%r4123, _ZZ40findCliqueGPUNew7Dis2LevelStealWorkBatchPjS_S_S_PyS_S_S_S_S_E5Res_S;
	add.s32 	%r1239, %r4123, %r4122;
	ld.shared.u32 	%r1240, [%r1239];
	setp.eq.s32 	%p1135, %r1240, 0;
	@%p1135 bra 	$L__BB0_1392;
	ld.shared.u32 	%r4124, [%r1218];
	add.s32 	%r4125, %r4124, 1;
	st.shared.u32 	[%r1218], %r4125;
	add.s32 	%r4126, %r4125, %r1219;
	mul.wide.u32 	%rd1627, %r4126, 4;
	add.s64 	%rd1628, %rd143, %rd1627;
	st.global.u32 	[%rd1628], %r1240;
$L__BB0_1392:
	ld.shared.u32 	%r1241, [%r1239+4];
	setp.eq.s32 	%p1136, %r1241, 0;
	@%p1136 bra 	$L__BB0_1394;
	ld.shared.u32 	%r4127, [%r1218];
	add.s32 	%r4128, %r4127, 1;
	st.shared.u32 	[%r1218], %r4128;
	add.s32 	%r4129, %r4128, %r1219;
	mul.wide.u32 	%rd1629, %r4129, 4;
	add.s64 	%rd1630, %rd143, %rd1629;
	st.global.u32 	[%rd1630], %r1241;
$L__BB0_1394:
	ld.shared.u32 	%r1242, [%r1239+8];
	setp.eq.s32 	%p1137, %r1242, 0;
	@%p1137 bra 	$L__BB0_1396;
	ld.shared.u32 	%r4130, [%r1218];
	add.s32 	%r4131, %r4130, 1;
	st.shared.u32 	[%r1218], %r4131;
	add.s32 	%r4132, %r4131, %r1219;
	mul.wide.u32 	%rd1631, %r4132, 4;
	add.s64 	%rd1632, %rd143, %rd1631;
	st.global.u32 	[%rd1632], %r1242;
$L__BB0_1396:
	ld.shared.u32 	%r1243, [%r1239+12];
	setp.eq.s32 	%p1138, %r1243, 0;
	@%p1138 bra 	$L__BB0_1398;
	ld.shared.u32 	%r4133, [%r1218];
	add.s32 	%r4134, %r4133, 1;
	st.shared.u32 	[%r1218], %r4134;
	add.s32 	%r4135, %r4134, %r1219;
	mul.wide.u32 	%rd1633, %r4135, 4;
	add.s64 	%rd1634, %rd143, %rd1633;
	st.global.u32 	[%rd1634], %r1243;
$L__BB0_1398:
	ld.shared.u32 	%r1244, [%r1239+16];
	setp.eq.s32 	%p1139, %r1244, 0;
	@%p1139 bra 	$L__BB0_1400;
	ld.shared.u32 	%r4136, [%r1218];
	add.s32 	%r4137, %r4136, 1;
	st.shared.u32 	[%r1218], %r4137;
	add.s32 	%r4138, %r4137, %r1219;
	mul.wide.u32 	%rd1635, %r4138, 4;
	add.s64 	%rd1636, %rd143, %rd1635;
	st.global.u32 	[%rd1636], %r1244;
$L__BB0_1400:
	ld.shared.u32 	%r1245, [%r1239+20];
	setp.eq.s32 	%p1140, %r1245, 0;
	@%p1140 bra 	$L__BB0_1402;
	ld.shared.u32 	%r4139, [%r1218];
	add.s32 	%r4140, %r4139, 1;
	st.shared.u32 	[%r1218], %r4140;
	add.s32 	%r4141, %r4140, %r1219;
	mul.wide.u32 	%rd1637, %r4141, 4;
	add.s64 	%rd1638, %rd143, %rd1637;
	st.global.u32 	[%rd1638], %r1245;
$L__BB0_1402:
	ld.shared.u32 	%r1246, [%r1239+24];
	setp.eq.s32 	%p1141, %r1246, 0;
	@%p1141 bra 	$L__BB0_1404;
	ld.shared.u32 	%r4142, [%r1218];
	add.s32 	%r4143, %r4142, 1;
	st.shared.u32 	[%r1218], %r4143;
	add.s32 	%r4144, %r4143, %r1219;
	mul.wide.u32 	%rd1639, %r4144, 4;
	add.s64 	%rd1640, %rd143, %rd1639;
	st.global.u32 	[%rd1640], %r1246;
$L__BB0_1404:
	ld.shared.u32 	%r1247, [%r1239+28];
	setp.eq.s32 	%p1142, %r1247, 0;
	@%p1142 bra 	$L__BB0_1406;
	ld.shared.u32 	%r4145, [%r1218];
	add.s32 	%r4146, %r4145, 1;
	st.shared.u32 	[%r1218], %r4146;
	add.s32 	%r4147, %r4146, %r1219;
	mul.wide.u32 	%rd1641, %r4147, 4;
	add.s64 	%rd1642, %rd143, %rd1641;
	st.global.u32 	[%rd1642], %r1247;
$L__BB0_1406:
	add.s32 	%r4620, %r4620, 8;
	setp.ne.s32 	%p1143, %r4620, 4096;
	@%p1143 bra 	$L__BB0_1390;
$L__BB0_1407:
	add.s32 	%r4614, %r4614, 1;
	setp.eq.s32 	%p1144, %r4614, %r1157;
	@%p1144 bra 	$L__BB0_1408;
	bra.uni 	$L__BB0_1337;
$L__BB0_1408:
	setp.ge.u32 	%p1145, %r797, %r1158;
	mov.u32 	%r4621, %r797;
	@%p1145 bra 	$L__BB0_1410;
$L__BB0_1409:
	add.s32 	%r4148, %r4621, %r1159;
	mul.wide.u32 	%rd1643, %r4148, 4;
	add.s64 	%rd1644, %rd145, %rd1643;
	ld.global.u32 	%r4149, [%rd1644+-400000];
	shl.b32 	%r4150, %r4621, 2;
	mov.u32 	%r4151, _ZZ40findCliqueGPUNew7Dis2LevelStealWorkBatchPjS_S_S_PyS_S_S_S_S_E5Res_S;
	add.s32 	%r4152, %r4151, %r4150;
	st.shared.u32 	[%r4152], %r4149;
	add.s32 	%r4621, %r4621, 32;
	setp.lt.u32 	%p1146, %r4621, %r1158;
	@%p1146 bra 	$L__BB0_1409;
$L__BB0_1410:
	@%p1145 bra 	$L__BB0_1423;
	setp.lt.s32 	%p1148, %r1217, 2;
	mov.u32 	%r4622, %r797;
	@%p1148 bra 	$L__BB0_1412;
	bra.uni 	$L__BB0_1417;
$L__BB0_1412:
	ld.global.u32 	%r1252, [%rd146];
	mov.u32 	%r4625, %r797;
$L__BB0_1413:
	shl.b32 	%r4153, %r4625, 2;
	mov.u32 	%r4154, _ZZ40findCliqueGPUNew7Dis2LevelStealWorkBatchPjS_S_S_PyS_S_S_S_S_E5Res_S;
	add.s32 	%r1263, %r4154, %r4153;
	ld.shared.u32 	%r1264, [%r1263];
	setp.lt.u32 	%p1149, %r1252, %r1264;
	selp.u32 	%r4155, 1, 0, %p1149;
	setp.le.s32 	%p1150, %r1217, %r4155;
	@%p1150 bra 	$L__BB0_1415;
	setp.lt.u32 	%p1151, %r1252, %r1264;
	selp.u32 	%r4156, 1, 0, %p1151;
	mul.wide.u32 	%rd1645, %r4156, 4;
	add.s64 	%rd1646, %rd146, %rd1645;
	ld.global.u32 	%r4157, [%rd1646];
	setp.eq.s32 	%p1152, %r4157, %r1264;
	@%p1152 bra 	$L__BB0_1416;
$L__BB0_1415:
	mov.b32 	%r4158, 0;
	st.shared.u32 	[%r1263], %r4158;
$L__BB0_1416:
	add.s32 	%r4625, %r4625, %r800;
	setp.lt.u32 	%p1153, %r4625, %r1158;
	@%p1153 bra 	$L__BB0_1413;
	bra.uni 	$L__BB0_1423;
$L__BB0_1417:
	shl.b32 	%r4160, %r4622, 2;
	mov.u32 	%r4161, _ZZ40findCliqueGPUNew7Dis2LevelStealWorkBatchPjS_S_S_PyS_S_S_S_S_E5Res_S;
	add.s32 	%r1254, %r4161, %r4160;
	ld.shared.u32 	%r1255, [%r1254];
	mov.b32 	%r4624, 0;
	mov.u32 	%r4623, %r1217;
$L__BB0_1418:
	shr.u32 	%r4162, %r4623, 1;
	add.s32 	%r4163, %r4162, %r4624;
	mul.wide.u32 	%rd1647, %r4163, 4;
	add.s64 	%rd1648, %rd146, %rd1647;
	ld.global.u32 	%r4164, [%rd1648];
	setp.lt.u32 	%p1154, %r4164, %r1255;
	selp.b32 	%r4165, %r4162, 0, %p1154;
	add.s32 	%r4624, %r4165, %r4624;
	sub.s32 	%r4623, %r4623, %r4162;
	setp.gt.s32 	%p1155, %r4623, 1;
	@%p1155 bra 	$L__BB0_1418;
	mul.wide.u32 	%rd1649, %r4624, 4;
	add.s64 	%rd148, %rd146, %rd1649;
	ld.global.u32 	%r4166, [%rd148];
	setp.lt.u32 	%p1156, %r4166, %r1255;
	selp.u32 	%r1260, 1, 0, %p1156;
	add.s32 	%r4167, %r4624, %r1260;
	setp.ge.s32 	%p1157, %r4167, %r1217;
	@%p1157 bra 	$L__BB0_1421;
	mul.wide.u32 	%rd1650, %r1260, 4;
	add.s64 	%rd1651, %rd148, %rd1650;
	ld.global.u32 	%r4168, [%rd1651];
	setp.eq.s32 	%p1158, %r4168, %r1255;
	@%p1158 bra 	$L__BB0_1422;
$L__BB0_1421:
	mov.b32 	%r4169, 0;
	st.shared.u32 	[%r1254], %r4169;
$L__BB0_1422:
	add.s32 	%r4622, %r4622, %r800;
	setp.lt.u32 	%p1159, %r4622, %r1158;
	@%p1159 bra 	$L__BB0_1417;
$L__BB0_1423:
	@%p1119 bra 	$L__BB0_1532;
	setp.eq.s32 	%p1161, %r1158, 0;
	mul.lo.s32 	%r1266, %r4613, %r1141;
	@%p1161 bra 	$L__BB0_1532;
	setp.lt.u32 	%p1162, %r1158, 4;
	mov.b32 	%r4640, 0;
	@%p1162 bra 	$L__BB0_1436;
	mov.b32 	%r4626, 0;
$L__BB0_1427:
	shl.b32 	%r4172, %r4626, 2;
	mov.u32 	%r4173, _ZZ40findCliqueGPUNew7Dis2LevelStealWorkBatchPjS_S_S_PyS_S_S_S_S_E5Res_S;
	add.s32 	%r1268, %r4173, %r4172;
	ld.shared.u32 	%r1269, [%r1268];
	setp.eq.s32 	%p1163, %r1269, 0;
	@%p1163 bra 	$L__BB0_1429;
	ld.shared.u32 	%r4174, [%r1218];
	add.s32 	%r4175, %r4174, 1;
	st.shared.u32 	[%r1218], %r4175;
	add.s32 	%r4176, %r4175, %r1266;
	mul.wide.u32 	%rd1652, %r4176, 4;
	add.s64 	%rd1653, %rd143, %rd1652;
	st.global.u32 	[%rd1653], %r1269;
$L__BB0_1429:
	ld.shared.u32 	%r1270, [%r1268+4];
	setp.eq.s32 	%p1164, %r1270, 0;
	@%p1164 bra 	$L__BB0_1431;
	ld.shared.u32 	%r4177, [%r1218];
	add.s32 	%r4178, %r4177, 1;
	st.shared.u32 	[%r1218], %r4178;
	add.s32 	%r4179, %r4178, %r1266;
	mul.wide.u32 	%rd1654, %r4179, 4;
	add.s64 	%rd1655, %rd143, %rd1654;
	st.global.u32 	[%rd1655], %r1270;
$L__BB0_1431:
	ld.shared.u32 	%r1271, [%r1268+8];
	setp.eq.s32 	%p1165, %r1271, 0;
	@%p1165 bra 	$L__BB0_1433;
	ld.shared.u32 	%r4180, [%r1218];
	add.s32 	%r4181, %r4180, 1;
	st.shared.u32 	[%r1218], %r4181;
	add.s32 	%r4182, %r4181, %r1266;
	mul.wide.u32 	%rd1656, %r4182, 4;
	add.s64 	%rd1657, %rd143, %rd1656;
	st.global.u32 	[%rd1657], %r1271;
$L__BB0_1433:
	ld.shared.u32 	%r1272, [%r1268+12];
	setp.eq.s32 	%p1166, %r1272, 0;
	@%p1166 bra 	$L__BB0_1435;
	ld.shared.u32 	%r4183, [%r1218];
	add.s32 	%r4184, %r4183, 1;
	st.shared.u32 	[%r1218], %r4184;
	add.s32 	%r4185, %r4184, %r1266;
	mul.wide.u32 	%rd1658, %r4185, 4;
	add.s64 	%rd1659, %rd143, %rd1658;
	st.global.u32 	[%rd1659], %r1272;
$L__BB0_1435:
	add.s32 	%r4626, %r4626, 4;
	setp.eq.s32 	%p1167, %r4626, %r1161;
	mov.u32 	%r4640, %r1161;
	@%p1167 bra 	$L__BB0_1436;
	bra.uni 	$L__BB0_1427;
$L__BB0_1436:
	setp.eq.s32 	%p1168, %r1160, 0;
	@%p1168 bra 	$L__BB0_1532;
	shl.b32 	%r4186, %r4640, 2;
	mov.u32 	%r4187, _ZZ40findCliqueGPUNew7Dis2LevelStealWorkBatchPjS_S_S_PyS_S_S_S_S_E5Res_S;
	add.s32 	%r1332, %r4187, %r4186;
	ld.shared.u32 	%r1333, [%r1332];
	setp.eq.s32 	%p1169, %r1333, 0;
	@%p1169 bra 	$L__BB0_1439;
	ld.shared.u32 	%r4188, [%r1218];
	add.s32 	%r4189, %r4188, 1;
	st.shared.u32 	[%r1218], %r4189;
	add.s32 	%r4190, %r4189, %r1266;
	mul.wide.u32 	%rd1660, %r4190, 4;
	add.s64 	%rd1661, %rd143, %rd1660;
	st.global.u32 	[%rd1661], %r1333;
$L__BB0_1439:
	setp.eq.s32 	%p1170, %r1160, 1;
	@%p1170 bra 	$L__BB0_1532;
	ld.shared.u32 	%r1334, [%r1332+4];
	setp.eq.s32 	%p1171, %r1334, 0;
	@%p1171 bra 	$L__BB0_1442;
	ld.shared.u32 	%r4191, [%r1218];
	add.s32 	%r4192, %r4191, 1;
	st.shared.u32 	[%r1218], %r4192;
	add.s32 	%r4193, %r4192, %r1266;
	mul.wide.u32 	%rd1662, %r4193, 4;
	add.s64 	%rd1663, %rd143, %rd1662;
	st.global.u32 	[%rd1663], %r1334;
$L__BB0_1442:
	setp.eq.s32 	%p1172, %r1160, 2;
	@%p1172 bra 	$L__BB0_1532;
	ld.shared.u32 	%r1335, [%r1332+8];
	setp.eq.s32 	%p1173, %r1335, 0;
	@%p1173 bra 	$L__BB0_1532;
	ld.shared.u32 	%r4194, [%r1218];
	add.s32 	%r4195, %r4194, 1;
	st.shared.u32 	[%r1218], %r4195;
	add.s32 	%r4196, %r4195, %r1266;
	mul.wide.u32 	%rd1664, %r4196, 4;
	add.s64 	%rd1665, %rd143, %rd1664;
	st.global.u32 	[%rd1665], %r1335;
	bra.uni 	$L__BB0_1532;
$L__BB0_1445:
	setp.ne.s32 	%p1064, %r797, 0;
	and.b32  	%r1274, %r1217, 4095;
	add.s32 	%r1275, %r1140, %r3957;
	@%p1064 bra 	$L__BB0_1447;
	mov.b32 	%r3964, 0;
	st.shared.u32 	[%r1275], %r3964;
$L__BB0_1447:
	setp.lt.u32 	%p1065, %r1217, 4096;
	@%p1065 bra 	$L__BB0_1479;
	mul.lo.s32 	%r1276, %r4613, %r1141;
	shr.u32 	%r3966, %r1217, 12;
	max.u32 	%r1277, %r3966, 1;
	mov.b32 	%r4627, 0;
$L__BB0_1449:
	shl.b32 	%r3967, %r4627, 12;
	add.s32 	%r1280, %r3967, %r1216;
	mov.u32 	%r4628, %r797;
$L__BB0_1450:
	add.s32 	%r3968, %r4628, %r1280;
	mul.wide.u32 	%rd1549, %r3968, 4;
	add.s64 	%rd1550, %rd4, %rd1549;
	ld.global.u32 	%r3969, [%rd1550];
	shl.b32 	%r3970, %r4628, 2;
	mov.u32 	%r3971, _ZZ40findCliqueGPUNew7Dis2LevelStealWorkBatchPjS_S_S_PyS_S_S_S_S_E5Res_S;
	add.s32 	%r3972, %r3971, %r3970;
	st.shared.u32 	[%r3972], %r3969;
	add.s32 	%r3973, %r3968, 32;
	mul.wide.u32 	%rd1551, %r3973, 4;
	add.s64 	%rd1552, %rd4, %rd1551;
	ld.global.u32 	%r3974, [%rd1552];
	st.shared.u32 	[%r3972+128], %r3974;
	add.s32 	%r3975, %r3968, 64;
	mul.wide.u32 	%rd1553, %r3975, 4;
	add.s64 	%rd1554, %rd4, %rd1553;
	ld.global.u32 	%r3976, [%rd1554];
	st.shared.u32 	[%r3972+256], %r3976;
	add.s32 	%r3977, %r3968, 96;
	mul.wide.u32 	%rd1555, %r3977, 4;
	add.s64 	%rd1556, %rd4, %rd1555;
	ld.global.u32 	%r3978, [%rd1556];
	st.shared.u32 	[%r3972+384], %r3978;
	add.s32 	%r1282, %r4628, 128;
	setp.lt.u32 	%p1066, %r4628, 3968;
	mov.u32 	%r4628, %r1282;
	@%p1066 bra 	$L__BB0_1450;
	mov.u32 	%r4629, %r797;
$L__BB0_1452:
	setp.lt.s32 	%p1067, %r1141, 2;
	shl.b32 	%r3980, %r4629, 2;
	mov.u32 	%r3981, _ZZ40findCliqueGPUNew7Dis2LevelStealWorkBatchPjS_S_S_PyS_S_S_S_S_E5Res_S;
	add.s32 	%r1284, %r3981, %r3980;
	ld.shared.u32 	%r1285, [%r1284];
	mov.b32 	%r4632, 0;
	@%p1067 bra 	$L__BB0_1455;
	mov.b32 	%r4632, 0;
	mov.u32 	%r4630, %r1141;
$L__BB0_1454:
	shr.u32 	%r3983, %r4630, 1;
	add.s32 	%r3984, %r3983, %r4632;
	mul.wide.u32 	%rd1557, %r3984, 4;
	add.s64 	%rd1558, %rd145, %rd1557;
	ld.global.u32 	%r3985, [%rd1558+-400000];
	setp.lt.u32 	%p1068, %r3985, %r1285;
	selp.b32 	%r3986, %r3983, 0, %p1068;
	add.s32 	%r4632, %r3986, %r4632;
	sub.s32 	%r4630, %r4630, %r3983;
	setp.gt.s32 	%p1069, %r4630, 1;
	@%p1069 bra 	$L__BB0_1454;
$L__BB0_1455:
	mul.wide.u32 	%rd1559, %r4632, 4;
	add.s64 	%rd1560, %rd145, %rd1559;
	ld.global.u32 	%r3987, [%rd1560+-400000];
	setp.lt.u32 	%p1070, %r3987, %r1285;
	selp.u32 	%r3988, 1, 0, %p1070;
	add.s32 	%r1291, %r4632, %r3988;
	setp.ge.s32 	%p1071, %r1291, %r1141;
	@%p1071 bra 	$L__BB0_1457;
	mul.wide.u32 	%rd1561, %r1291, 4;
	add.s64 	%rd1562, %rd145, %rd1561;
	ld.global.u32 	%r3989, [%rd1562+-400000];
	setp.eq.s32 	%p1072, %r3989, %r1285;
	@%p1072 bra 	$L__BB0_1458;
$L__BB0_1457:
	mov.b32 	%r3990, 0;
	st.shared.u32 	[%r1284], %r3990;
$L__BB0_1458:
	add.s32 	%r4629, %r4629, %r800;
	setp.lt.u32 	%p1073, %r4629, 4096;
	@%p1073 bra 	$L__BB0_1452;
	@%p1064 bra 	$L__BB0_1478;
	mov.b32 	%r4633, 0;
$L__BB0_1461:
	shl.b32 	%r3992, %r4633, 2;
	mov.u32 	%r3993, _ZZ40findCliqueGPUNew7Dis2LevelStealWorkBatchPjS_S_S_PyS_S_S_S_S_E5Res_S;
	add.s32 	%r1294, %r3993, %r3992;
	ld.shared.u32 	%r1295, [%r1294];
	setp.eq.s32 	%p1075, %r1295, 0;
	@%p1075 bra 	$L__BB0_1463;
	ld.shared.u32 	%r3994, [%r1275];
	add.s32 	%r3995, %r3994, 1;
	st.shared.u32 	[%r1275], %r3995;
	add.s32 	%r3996, %r3995, %r1276;
	mul.wide.u32 	%rd1563, %r3996, 4;
	add.s64 	%rd1564, %rd143, %rd1563;
	st.global.u32 	[%rd1564], %r1295;
$L__BB0_1463:
	ld.shared.u32 	%r1296, [%r1294+4];
	setp.eq.s32 	%p1076, %r1296, 0;
	@%p1076 bra 	$L__BB0_1465;
	ld.shared.u32 	%r3997, [%r1275];
	add.s32 	%r3998, %r3997, 1;
	st.shared.u32 	[%r1275], %r3998;
	add.s32 	%r3999, %r3998, %r1276;
	mul.wide.u32 	%rd1565, %r3999, 4;
	add.s64 	%rd1566, %rd143, %rd1565;
	st.global.u32 	[%rd1566], %r1296;
$L__BB0_1465:
	ld.shared.u32 	%r1297, [%r1294+8];
	setp.eq.s32 	%p1077, %r1297, 0;
	@%p1077 bra 	$L__BB0_1467;
	ld.shared.u32 	%r4000, [%r1275];
	add.s32 	%r4001, %r4000, 1;
	st.shared.u32 	[%r1275], %r4001;
	add.s32 	%r4002, %r4001, %r1276;
	mul.wide.u32 	%rd1567, %r4002, 4;
	add.s64 	%rd1568, %rd143, %rd1567;
	st.global.u32 	[%rd1568], %r1297;
$L__BB0_1467:
	ld.shared.u32 	%r1298, [%r1294+12];
	setp.eq.s32 	%p1078, %r1298, 0;
	@%p1078 bra 	$L__BB0_1469;
	ld.shared.u32 	%r4003, [%r1275];
	add.s32 	%r4004, %r4003, 1;
	st.shared.u32 	[%r1275], %r4004;
	add.s32 	%r4005, %r4004, %r1276;
	mul.wide.u32 	%rd1569, %r4005, 4;
	add.s64 	%rd1570, %rd143, %rd1569;
	st.global.u32 	[%rd1570], %r1298;
$L__BB0_1469:
	ld.shared.u32 	%r1299, [%r1294+16];
	setp.eq.s32 	%p1079, %r1299, 0;
	@%p1079 bra 	$L__BB0_1471;
	ld.shared.u32 	%r4006, [%r1275];
	add.s32 	%r4007, %r4006, 1;
	st.shared.u32 	[%r1275], %r4007;
	add.s32 	%r4008, %r4007, %r1276;
	mul.wide.u32 	%rd1571, %r4008, 4;
	add.s64 	%rd1572, %rd143, %rd1571;
	st.global.u32 	[%rd1572], %r1299;
$L__BB0_1471:
	ld.shared.u32 	%r1300, [%r1294+20];
	setp.eq.s32 	%p1080, %r1300, 0;
	@%p1080 bra 	$L__BB0_1473;
	ld.shared.u32 	%r4009, [%r1275];
	add.s32 	%r4010, %r4009, 1;
	st.shared.u32 	[%r1275], %r4010;
	add.s32 	%r4011, %r4010, %r1276;
	mul.wide.u32 	%rd1573, %r4011, 4;
	add.s64 	%rd1574, %rd143, %rd1573;
	st.global.u32 	[%rd1574], %r1300;
$L__BB0_1473:
	ld.shared.u32 	%r1301, [%r1294+24];
	setp.eq.s32 	%p1081, %r1301, 0;
	@%p1081 bra 	$L__BB0_1475;
	ld.shared.u32 	%r4012, [%r1275];
	add.s32 	%r4013, %r4012, 1;
	st.shared.u32 	[%r1275], %r4013;
	add.s32 	%r4014, %r4013, %r1276;
	mul.wide.u32 	%rd1575, %r4014, 4;
	add.s64 	%rd1576, %rd143, %rd1575;
	st.global.u32 	[%rd1576], %r1301;
$L__BB0_1475:
	ld.shared.u32 	%r1302, [%r1294+28];
	setp.eq.s32 	%p1082, %r1302, 0;
	@%p1082 bra 	$L__BB0_1477;
	ld.shared.u32 	%r4015, [%r1275];
	add.s32 	%r4016, %r4015, 1;
	st.shared.u32 	[%r1275], %r4016;
	add.s32 	%r4017, %r4016, %r1276;
	mul.wide.u32 	%rd1577, %r4017, 4;
	add.s64 	%rd1578, %rd143, %rd1577;
	st.global.u32 	[%rd1578], %r1302;
$L__BB0_1477:
	add.s32 	%r4633, %r4633, 8;
	setp.ne.s32 	%p1083, %r4633, 4096;
	@%p1083 bra 	$L__BB0_1461;
$L__BB0_1478:
	add.s32 	%r4627, %r4627, 1;
	setp.eq.s32 	%p1084, %r4627, %r1277;
	@%p1084 bra 	$L__BB0_1479;
	bra.uni 	$L__BB0_1449;
$L__BB0_1479:
	setp.ge.u32 	%p1085, %r797, %r1274;
	@%p1085 bra 	$L__BB0_1490;
	and.b32  	%r4018, %r1217, -4096;
	add.s32 	%r1278, %r4018, %r1216;
	mov.u32 	%r4634, %r797;
$L__BB0_1481:
	add.s32 	%r4019, %r4634, %r1278;
	mul.wide.u32 	%rd1579, %r4019, 4;
	add.s64 	%rd1580, %rd4, %rd1579;
	ld.global.u32 	%r4020, [%rd1580];
	shl.b32 	%r4021, %r4634, 2;
	mov.u32 	%r4022, _ZZ40findCliqueGPUNew7Dis2LevelStealWorkBatchPjS_S_S_PyS_S_S_S_S_E5Res_S;
	add.s32 	%r4023, %r4022, %r4021;
	st.shared.u32 	[%r4023], %r4020;
	add.s32 	%r4634, %r4634, 32;
	setp.lt.u32 	%p1086, %r4634, %r1274;
	@%p1086 bra 	$L__BB0_1481;
	mov.u32 	%r4635, %r797;
$L__BB0_1483:
	setp.lt.s32 	%p1087, %r1141, 2;
	shl.b32 	%r4025, %r4635, 2;
	mov.u32 	%r4026, _ZZ40findCliqueGPUNew7Dis2LevelStealWorkBatchPjS_S_S_PyS_S_S_S_S_E5Res_S;
	add.s32 	%r1308, %r4026, %r4025;
	ld.shared.u32 	%r1309, [%r1308];
	mov.b32 	%r4638, 0;
	@%p1087 bra 	$L__BB0_1486;
	mov.b32 	%r4638, 0;
	mov.u32 	%r4636, %r1141;
$L__BB0_1485:
	shr.u32 	%r4028, %r4636, 1;
	add.s32 	%r4029, %r4028, %r4638;
	mul.wide.u32 	%rd1581, %r4029, 4;
	add.s64 	%rd1582, %rd145, %rd1581;
	ld.global.u32 	%r4030, [%rd1582+-400000];
	setp.lt.u32 	%p1088, %r4030, %r1309;
	selp.b32 	%r4031, %r4028, 0, %p1088;
	add.s32 	%r4638, %r4031, %r4638;
	sub.s32 	%r4636, %r4636, %r4028;
	setp.gt.s32 	%p1089, %r4636, 1;
	@%p1089 bra 	$L__BB0_1485;
$L__BB0_1486:
	mul.wide.u32 	%rd1583, %r4638, 4;
	add.s64 	%rd1584, %rd145, %rd1583;
	ld.global.u32 	%r4032, [%rd1584+-400000];
	setp.lt.u32 	%p1090, %r4032, %r1309;
	selp.u32 	%r4033, 1, 0, %p1090;
	add.s32 	%r1315, %r4638, %r4033;
	setp.ge.s32 	%p1091, %r1315, %r1141;
	@%p1091 bra 	$L__BB0_1488;
	mul.wide.u32 	%rd1585, %r1315, 4;
	add.s64 	%rd1586, %rd145, %rd1585;
	ld.global.u32 	%r4034, [%rd1586+-400000];
	setp.eq.s32 	%p1092, %r4034, %r1309;
	@%p1092 bra 	$L__BB0_1489;
$L__BB0_1488:
	mov.b32 	%r4035, 0;
	st.shared.u32 	[%r1308], %r4035;
$L__BB0_1489:
	add.s32 	%r4635, %r4635, %r800;
	setp.lt.u32 	%p1093, %r4635, %r1274;
	@%p1093 bra 	$L__BB0_1483;
$L__BB0_1490:
	@%p1064 bra 	$L__BB0_1532;
	mul.lo.s32 	%r1317, %r4613, %r1141;
	setp.eq.s32 	%p1095, %r1274, 0;
	@%p1095 bra 	$L__BB0_1532;
	and.b32  	%r1318, %r1217, 7;
	setp.lt.u32 	%p1096, %r1274, 8;
	mov.b32 	%r4642, 0;
	@%p1096 bra 	$L__BB0_1511;
	and.b32  	%r4642, %r1217, 4088;
	mov.b32 	%r4639, 0;
$L__BB0_1494:
	.pragma "nounroll";
	shl.b32 	%r4038, %r4639, 2;
	mov.u32 	%r4039, _ZZ40findCliqueGPUNew7Dis2LevelStealWorkBatchPjS_S_S_PyS_S_S_S_S_E5Res_S;
	add.s32 	%r1321, %r4039, %r4038;
	ld.shared.u32 	%r1322, [%r1321];
	setp.eq.s32 	%p1097, %r1322, 0;
	@%p1097 bra 	$L__BB0_1496;
	ld.shared.u32 	%r4040, [%r1275];
	add.s32 	%r4041, %r4040, 1;
	st.shared.u32 	[%r1275], %r4041;
	add.s32 	%r4042, %r4041, %r1317;
	mul.wide.u32 	%rd1587, %r4042, 4;
	add.s64 	%rd1588, %rd143, %rd1587;
	st.global.u32 	[%rd1588], %r1322;
$L__BB0_1496:
	ld.shared.u32 	%r1323, [%r1321+4];
	setp.eq.s32 	%p1098, %r1323, 0;
	@%p1098 bra 	$L__BB0_1498;
	ld.shared.u32 	%r4043, [%r1275];
	add.s32 	%r4044, %r4043, 1;
	st.shared.u32 	[%r1275], %r4044;
	add.s32 	%r4045, %r4044, %r1317;
	mul.wide.u32 	%rd1589, %r4045, 4;
	add.s64 	%rd1590, %rd143, %rd1589;
	st.global.u32 	[%rd1590], %r1323;
$L__BB0_1498:
	ld.shared.u32 	%r1324, [%r1321+8];
	setp.eq.s32 	%p1099, %r1324, 0;
	@%p1099 bra 	$L__BB0_1500;
	ld.shared.u32 	%r4046, [%r1275];
	add.s32 	%r4047, %r4046, 1;
	st.shared.u32 	[%r1275], %r4047;
	add.s32 	%r4048, %r4047, %r1317;
	mul.wide.u32 	%rd1591, %r4048, 4;
	add.s64 	%rd1592, %rd143, %rd1591;
	st.global.u32 	[%rd1592], %r1324;
$L__BB0_1500:
	ld.shared.u32 	%r1325, [%r1321+12];
	setp.eq.s32 	%p1100, %r1325, 0;
	@%p1100 bra 	$L__BB0_1502;
	ld.shared.u32 	%r4049, [%r1275];
	add.s32 	%r4050, %r4049, 1;
	st.shared.u32 	[%r1275], %r4050;
	add.s32 	%r4051, %r4050, %r1317;
	mul.wide.u32 	%rd1593, %r4051, 4;
	add.s64 	%rd1594, %rd143, %rd1593;
	st.global.u32 	[%rd1594], %r1325;
$L__BB0_1502:
	ld.shared.u32 	%r1326, [%r1321+16];
	setp.eq.s32 	%p1101, %r1326, 0;
	@%p1101 bra 	$L__BB0_1504;
	ld.shared.u32 	%r4052, [%r1275];
	add.s32 	%r4053, %r4052, 1;
	st.shared.u32 	[%r1275], %r4053;
	add.s32 	%r4054, %r4053, %r1317;
	mul.wide.u32 	%rd1595, %r4054, 4;
	add.s64 	%rd1596, %rd143, %rd1595;
	st.global.u32 	[%rd1596], %r1326;
$L__BB0_1504:
	ld.shared.u32 	%r1327, [%r1321+20];
	setp.eq.s32 	%p1102, %r1327, 0;
	@%p1102 bra 	$L__BB0_1506;
	ld.shared.u32 	%r4055, [%r1275];
	add.s32 	%r4056, %r4055, 1;
	st.shared.u32 	[%r1275], %r4056;
	add.s32 	%r4057, %r4056, %r1317;
	mul.wide.u32 	%rd1597, %r4057, 4;
	add.s64 	%rd1598, %rd143, %rd1597;
	st.global.u32 	[%rd1598], %r1327;
$L__BB0_1506:
	ld.shared.u32 	%r1328, [%r1321+24];
	setp.eq.s32 	%p1103, %r1328, 0;
	@%p1103 bra 	$L__BB0_1508;
	ld.shared.u32 	%r4058, [%r1275];
	add.s32 	%r4059, %r4058, 1;
	st.shared.u32 	[%r1275], %r4059;
	add.s32 	%r4060, %r4059, %r1317;
	mul.wide.u32 	%rd1599, %r4060, 4;
	add.s64 	%rd1600, %rd143, %rd1599;
	st.global.u32 	[%rd1600], %r1328;
$L__BB0_1508:
	ld.shared.u32 	%r1329, [%r1321+28];
	setp.eq.s32 	%p1104, %r1329, 0;
	@%p1104 bra 	$L__BB0_1510;
	ld.shared.u32 	%r4061, [%r1275];
	add.s32 	%r4062, %r4061, 1;
	st.shared.u32 	[%r1275], %r4062;
	add.s32 	%r4063, %r4062, %r1317;
	mul.wide.u32 	%rd1601, %r4063, 4;
	add.s64 	%rd1602, %rd143, %rd1601;
	st.global.u32 	[%rd1602], %r1329;
$L__BB0_1510:
	add.s32 	%r4639, %r4639, 8;
	setp.eq.s32 	%p1105, %r4639, %r4642;
	@%p1105 bra 	$L__BB0_1511;
	bra.uni 	$L__BB0_1494;
$L__BB0_1511:
	setp.eq.s32 	%p1106, %r1318, 0;
	@%p1106 bra 	$L__BB0_1532;
	and.b32  	%r1337, %r1217, 3;
	setp.lt.u32 	%p1107, %r1318, 4;
	@%p1107 bra 	$L__BB0_1522;
	shl.b32 	%r4064, %r4642, 2;
	mov.u32 	%r4065, _ZZ40findCliqueGPUNew7Dis2LevelStealWorkBatchPjS_S_S_PyS_S_S_S_S_E5Res_S;
	add.s32 	%r1338, %r4065, %r4064;
	ld.shared.u32 	%r1339, [%r1338];
	setp.eq.s32 	%p1108, %r1339, 0;
	@%p1108 bra 	$L__BB0_1515;
	ld.shared.u32 	%r4066, [%r1275];
	add.s32 	%r4067, %r4066, 1;
	st.shared.u32 	[%r1275], %r4067;
	add.s32 	%r4068, %r4067, %r1317;
	mul.wide.u32 	%rd1603, %r4068, 4;
	add.s64 	%rd1604, %rd143, %rd1603;
	st.global.u32 	[%rd1604], %r1339;
$L__BB0_1515:
	ld.shared.u32 	%r1340, [%r1338+4];
	setp.eq.s32 	%p1109, %r1340, 0;
	@%p1109 bra 	$L__BB0_1517;
	ld.shared.u32 	%r4069, [%r1275];
	add.s32 	%r4070, %r4069, 1;
	st.shared.u32 	[%r1275], %r4070;
	add.s32 	%r4071, %r4070, %r1317;
	mul.wide.u32 	%rd1605, %r4071, 4;
	add.s64 	%rd1606, %rd143, %rd1605;
	st.global.u32 	[%rd1606], %r1340;
$L__BB0_1517:
	ld.shared.u32 	%r1341, [%r1338+8];
	setp.eq.s32 	%p1110, %r1341, 0;
	@%p1110 bra 	$L__BB0_1519;
	ld.shared.u32 	%r4072, [%r1275];
	add.s32 	%r4073, %r4072, 1;
	st.shared.u32 	[%r1275], %r4073;
	add.s32 	%r4074, %r4073, %r1317;
	mul.wide.u32 	%rd1607, %r4074, 4;
	add.s64 	%rd1608, %rd143, %rd1607;
	st.global.u32 	[%rd1608], %r1341;
$L__BB0_1519:
	ld.shared.u32 	%r1342, [%r1338+12];
	setp.eq.s32 	%p1111, %r1342, 0;
	@%p1111 bra 	$L__BB0_1521;
	ld.shared.u32 	%r4075, [%r1275];
	add.s32 	%r4076, %r4075, 1;
	st.shared.u32 	[%r1275], %r4076;
	add.s32 	%r4077, %r4076, %r1317;
	mul.wide.u32 	%rd1609, %r4077, 4;
	add.s64 	%rd1610, %rd143, %rd1609;
	st.global.u32 	[%rd1610], %r1342;
$L__BB0_1521:
	add.s32 	%r4642, %r4642, 4;
$L__BB0_1522:
	setp.eq.s32 	%p1112, %r1337, 0;
	@%p1112 bra 	$L__BB0_1532;
	setp.eq.s32 	%p1113, %r1337, 1;
	@%p1113 bra 	$L__BB0_1529;
	shl.b32 	%r4078, %r4642, 2;
	mov.u32 	%r4079, _ZZ40findCliqueGPUNew7Dis2LevelStealWorkBatchPjS_S_S_PyS_S_S_S_S_E5Res_S;
	add.s32 	%r1345, %r4079, %r4078;
	ld.shared.u32 	%r1346, [%r1345];
	setp.eq.s32 	%p1114, %r1346, 0;
	@%p1114 bra 	$L__BB0_1526;
	ld.shared.u32 	%r4080, [%r1275];
	add.s32 	%r4081, %r4080, 1;
	st.shared.u32 	[%r1275], %r4081;
	add.s32 	%r4082, %r4081, %r1317;
	mul.wide.u32 	%rd1611, %r4082, 4;
	add.s64 	%rd1612, %rd143, %rd1611;
	st.global.u32 	[%rd1612], %r1346;
$L__BB0_1526:
	ld.shared.u32 	%r1347, [%r1345+4];
	setp.eq.s32 	%p1115, %r1347, 0;
	@%p1115 bra 	$L__BB0_1528;
	ld.shared.u32 	%r4083, [%r1275];
	add.s32 	%r4084, %r4083, 1;
	st.shared.u32 	[%r1275], %r4084;
	add.s32 	%r4085, %r4084, %r1317;
	mul.wide.u32 	%rd1613, %r4085, 4;
	add.s64 	%rd1614, %rd143, %rd1613;
	st.global.u32 	[%rd1614], %r1347;
$L__BB0_1528:
	add.s32 	%r4642, %r4642, 2;
$L__BB0_1529:
	and.b32  	%r4086, %r1217, 1;
	setp.eq.b32 	%p1116, %r4086, 1;
	not.pred 	%p1117, %p1116;
	@%p1117 bra 	$L__BB0_1532;
	shl.b32 	%r4087, %r4642, 2;
	mov.u32 	%r4088, _ZZ40findCliqueGPUNew7Dis2LevelStealWorkBatchPjS_S_S_PyS_S_S_S_S_E5Res_S;
	add.s32 	%r4089, %r4088, %r4087;
	ld.shared.u32 	%r1350, [%r4089];
	setp.eq.s32 	%p1118, %r1350, 0;
	@%p1118 bra 	$L__BB0_1532;
	ld.shared.u32 	%r4090, [%r1275];
	add.s32 	%r4091, %r4090, 1;
	st.shared.u32 	[%r1275], %r4091;
	add.s32 	%r4092, %r4091, %r1317;
	mul.wide.u32 	%rd1615, %r4092, 4;
	add.s64 	%rd1616, %rd143, %rd1615;
	st.global.u32 	[%rd1616], %r1350;
$L__BB0_1532:
	add.s32 	%r4613, %r4613, 1;
	setp.eq.s32 	%p1174, %r4613, %r1142;
	@%p1174 bra 	$L__BB0_1756;
	bra.uni 	$L__BB0_1332;
$L__BB0_1533:
	ld.shared.u32 	%r3591, [_ZZ40findCliqueGPUNew7Dis2LevelStealWorkBatchPjS_S_S_PyS_S_S_S_S_E5level];
	mul.wide.s32 	%rd1373, %r3591, 12;
	add.s64 	%rd1374, %rd108, %rd1373;
	ld.global.u32 	%r3592, [%rd1374+-4];
	mul.wide.s32 	%rd1375, %r3591, 320000;
	add.s64 	%rd149, %rd109, %rd1375;
	mul.wide.u32 	%rd1376, %r3592, 4;
	add.s64 	%rd1377, %rd149, %rd1376;
	ld.global.u32 	%r3593, [%rd1377+-320000];
	add.s64 	%rd150, %rd106, %rd1375;
	add.s32 	%r3594, %r3593, 1;
	cvt.u64.u32 	%rd151, %r3594;
	shl.b32 	%r3595, %r3591, 9;
	mov.u32 	%r3596, _ZZ40findCliqueGPUNew7Dis2LevelStealWorkBatchPjS_S_S_PyS_S_S_S_S_E5Num_H;
	add.s32 	%r1352, %r3596, %r3595;
	shl.b32 	%r3597, %r3592, 2;
	add.s32 	%r3598, %r1352, %r3597;
	ld.shared.u32 	%r1353, [%r3598+-512];
	ld.shared.u32 	%r1354, [_ZZ40findCliqueGPUNew7Dis2LevelStealWorkBatchPjS_S_S_PyS_S_S_S_S_E10batch_size];
	setp.ge.u32 	%p896, %r798, %r1354;
	@%p896 bra 	$L__BB0_1545;
	max.u32 	%r3599, %r1354, %r797;
	sub.s32 	%r3600, %r3599, %r797;
	add.s32 	%r1355, %r3600, 31;
	shr.u32 	%r3601, %r1355, 5;
	add.s32 	%r1356, %r3601, 1;
	and.b32  	%r1357, %r1356, 7;
	setp.lt.u32 	%p897, %r3600, 193;
	mov.u32 	%r4646, %r798;
	@%p897 bra 	$L__BB0_1537;
	and.b32  	%r1358, %r1356, 268435448;
	mov.b32 	%r4645, 0;
	mov.u32 	%r4646, %r798;
$L__BB0_1536:
	.pragma "nounroll";
	mul.lo.s32 	%r3603, %r4646, %r1353;
	mul.wide.s32 	%rd1378, %r4646, 4;
	add.s64 	%rd1379, %rd149, %rd1378;
	st.global.u32 	[%rd1379], %r3603;
	shl.b32 	%r3604, %r1353, 5;
	add.s32 	%r3605, %r3603, %r3604;
	st.global.u32 	[%rd1379+128], %r3605;
	shl.b32 	%r3606, %r1353, 6;
	add.s32 	%r3607, %r3606, %r3603;
	st.global.u32 	[%rd1379+256], %r3607;
	add.s32 	%r3608, %r3607, %r3604;
	st.global.u32 	[%rd1379+384], %r3608;
	shl.b32 	%r3609, %r1353, 7;
	add.s32 	%r3610, %r3609, %r3603;
	st.global.u32 	[%rd1379+512], %r3610;
	add.s32 	%r3611, %r3610, %r3604;
	st.global.u32 	[%rd1379+640], %r3611;
	add.s32 	%r3612, %r3606, %r3610;
	st.global.u32 	[%rd1379+768], %r3612;
	add.s32 	%r3613, %r3612, %r3604;
	st.global.u32 	[%rd1379+896], %r3613;
	add.s32 	%r4646, %r4646, 256;
	add.s32 	%r4645, %r4645, 8;
	setp.ne.s32 	%p898, %r4645, %r1358;
	@%p898 bra 	$L__BB0_1536;
$L__BB0_1537:
	setp.eq.s32 	%p899, %r1357, 0;
	@%p899 bra 	$L__BB0_1545;
	setp.lt.u32 	%p900, %r1357, 4;
	@%p900 bra 	$L__BB0_1540;
	mul.lo.s32 	%r3614, %r4646, %r1353;
	mul.wide.s32 	%rd1380, %r4646, 4;
	add.s64 	%rd1381, %rd149, %rd1380;
	st.global.u32 	[%rd1381], %r3614;
	shl.b32 	%r3615, %r1353, 5;
	add.s32 	%r3616, %r3614, %r3615;
	st.global.u32 	[%rd1381+128], %r3616;
	shl.b32 	%r3617, %r1353, 6;
	add.s32 	%r3618, %r3617, %r3614;
	st.global.u32 	[%rd1381+256], %r3618;
	add.s32 	%r3619, %r3618, %r3615;
	st.global.u32 	[%rd1381+384], %r3619;
	add.s32 	%r4646, %r4646, 128;
$L__BB0_1540:
	and.b32  	%r3620, %r1356, 3;
	setp.eq.s32 	%p901, %r3620, 0;
	@%p901 bra 	$L__BB0_1545;
	setp.eq.s32 	%p902, %r3620, 1;
	@%p902 bra 	$L__BB0_1543;
	mul.lo.s32 	%r3621, %r4646, %r1353;
	mul.wide.s32 	%rd1382, %r4646, 4;
	add.s64 	%rd1383, %rd149, %rd1382;
	st.global.u32 	[%rd1383], %r3621;
	shl.b32 	%r3622, %r1353, 5;
	add.s32 	%r3623, %r3621, %r3622;
	st.global.u32 	[%rd1383+128], %r3623;
	add.s32 	%r4646, %r4646, 64;
$L__BB0_1543:
	and.b32  	%r3624, %r1355, 32;
	setp.ne.s32 	%p903, %r3624, 0;
	@%p903 bra 	$L__BB0_1545;
	mul.lo.s32 	%r3625, %r4646, %r1353;
	mul.wide.s32 	%rd1384, %r4646, 4;
	add.s64 	%rd1385, %rd149, %rd1384;
	st.global.u32 	[%rd1385], %r3625;
$L__BB0_1545:
	shl.b64 	%rd1386, %rd151, 2;
	add.s64 	%rd152, %rd150, %rd1386;
	mul.lo.s32 	%r1368, %r1354, %r1353;
	setp.lt.u32 	%p904, %r1368, 2048;
	@%p904 bra 	$L__BB0_1559;
	setp.eq.s32 	%p905, %r1354, 0;
	@%p905 bra 	$L__BB0_1756;
	shr.u32 	%r1369, %r1353, 11;
	and.b32  	%r1370, %r1353, 2047;
	and.b32  	%r1371, %r1353, -2048;
	and.b32  	%r1372, %r1353, 3;
	and.b32  	%r1373, %r1353, 2044;
	add.s64 	%rd153, %rd152, -320000;
	mov.b32 	%r4667, 0;
$L__BB0_1548:
	shl.b32 	%r3627, %r4667, 2;
	mov.u32 	%r3628, _ZZ40findCliqueGPUNew7Dis2LevelStealWorkBatchPjS_S_S_PyS_S_S_S_S_E5end_H;
	add.s32 	%r3629, %r3628, %r3627;
	ld.shared.u32 	%r3630, [%r3629];
	mov.u32 	%r3631, _ZZ40findCliqueGPUNew7Dis2LevelStealWorkBatchPjS_S_S_PyS_S_S_S_S_E7begin_H;
	add.s32 	%r3632, %r3631, %r3627;
	ld.shared.u32 	%r1428, [%r3632];
	sub.s32 	%r1429, %r3630, %r1428;
	setp.ge.u32 	%p906, %r1353, %r1429;
	@%p906 bra 	$L__BB0_1665;
	setp.ne.s32 	%p966, %r797, 32;
	add.s32 	%r1430, %r1352, %r3627;
	@%p966 bra 	$L__BB0_1551;
	mov.b32 	%r3770, 0;
	st.shared.u32 	[%r1430], %r3770;
$L__BB0_1551:
	setp.lt.u32 	%p967, %r1353, 2048;
	mul.wide.u32 	%rd1461, %r1428, 4;
	add.s64 	%rd154, %rd6, %rd1461;
	@%p967 bra 	$L__BB0_1628;
	mul.lo.s32 	%r1431, %r4667, %r1353;
	mov.b32 	%r4668, 0;
$L__BB0_1553:
	setp.eq.s32 	%p968, %r803, 0;
	shl.b32 	%r1433, %r4668, 11;
	mov.u32 	%r4669, %r798;
	@%p968 bra 	$L__BB0_1557;
	setp.eq.s32 	%p969, %r803, 1;
	add.s32 	%r1434, %r797, %r1433;
	mul.wide.u32 	%rd1462, %r1434, 4;
	add.s64 	%rd1463, %rd153, %rd1462;
	ld.global.u32 	%r3772, [%rd1463+-128];
	st.shared.u32 	[%r804+-128], %r3772;
	mov.u32 	%r4669, %r797;
	@%p969 bra 	$L__BB0_1557;
	setp.eq.s32 	%p970, %r803, 2;
	mul.wide.u32 	%rd1464, %r1434, 4;
	add.s64 	%rd155, %rd152, %rd1464;
	ld.global.u32 	%r3773, [%rd155+-320000];
	st.shared.u32 	[%r804], %r3773;
	mov.u32 	%r4669, %r802;
	@%p970 bra 	$L__BB0_1557;
	ld.global.u32 	%r3774, [%rd155+-319872];
	st.shared.u32 	[%r804+128], %r3774;
	mov.u32 	%r4669, %r805;
$L__BB0_1557:
	add.s32 	%r3775, %r4669, %r1433;
	mul.wide.s32 	%rd1465, %r3775, 4;
	add.s64 	%rd1466, %rd152, %rd1465;
	ld.global.u32 	%r3776, [%rd1466+-320000];
	shl.b32 	%r3777, %r4669, 2;
	mov.u32 	%r3778, _ZZ40findCliqueGPUNew7Dis2LevelStealWorkBatchPjS_S_S_PyS_S_S_S_S_E5Res_H;
	add.s32 	%r3779, %r3778, %r3777;
	st.shared.u32 	[%r3779], %r3776;
	ld.global.u32 	%r3780, [%rd1466+-319872];
	st.shared.u32 	[%r3779+128], %r3780;
	ld.global.u32 	%r3781, [%rd1466+-319744];
	st.shared.u32 	[%r3779+256], %r3781;
	add.s32 	%r3782, %r4669, 96;
	ld.global.u32 	%r3783, [%rd1466+-319616];
	st.shared.u32 	[%r3779+384], %r3783;
	add.s32 	%r4669, %r4669, 128;
	setp.lt.u32 	%p971, %r3782, 2016;
	@%p971 bra 	$L__BB0_1557;
	setp.gt.u32 	%p972, %r798, 2047;
	@%p972 bra 	$L__BB0_1608;
	bra.uni 	$L__BB0_1596;
$L__BB0_1559:
	setp.eq.s32 	%p1026, %r1354, 0;
	@%p1026 bra 	$L__BB0_1565;
	mov.b32 	%r4649, 0;
$L__BB0_1561:
	setp.ge.u32 	%p1027, %r798, %r1353;
	@%p1027 bra 	$L__BB0_1564;
	mul.lo.s32 	%r1375, %r4649, %r1353;
	mov.u32 	%r4650, %r798;
$L__BB0_1563:
	mul.wide.s32 	%rd1513, %r4650, 4;
	add.s64 	%rd1514, %rd152, %rd1513;
	ld.global.u32 	%r3878, [%rd1514+-320000];
	add.s32 	%r3879, %r4650, %r1375;
	shl.b32 	%r3880, %r3879, 2;
	mov.u32 	%r3881, _ZZ40findCliqueGPUNew7Dis2LevelStealWorkBatchPjS_S_S_PyS_S_S_S_S_E5Res_H;
	add.s32 	%r3882, %r3881, %r3880;
	st.shared.u32 	[%r3882], %r3878;
	add.s32 	%r4650, %r4650, 32;
	setp.lt.u32 	%p1028, %r4650, %r1353;
	@%p1028 bra 	$L__BB0_1563;
$L__BB0_1564:
	add.s32 	%r4649, %r4649, 1;
	setp.ne.s32 	%p1029, %r4649, %r1354;
	@%p1029 bra 	$L__BB0_1561;
$L__BB0_1565:
	setp.ge.u32 	%p1030, %r798, %r1368;
	mov.u32 	%r4651, %r798;
	@%p1030 bra 	$L__BB0_1566;
	bra.uni 	$L__BB0_1590;
$L__BB0_1566:
	setp.ge.u32 	%p1038, %r798, %r1354;
	@%p1038 bra 	$L__BB0_1756;
	add.s32 	%r1379, %r1353, -1;
	and.b32  	%r1380, %r1353, 3;
	and.b32  	%r1381, %r1353, -4;
	mov.u32 	%r4656, %r798;
$L__BB0_1568:
	setp.eq.s32 	%p1039, %r1353, 0;
	mul.lo.s32 	%r1398, %r4656, %r1353;
	shl.b32 	%r3904, %r4656, 2;
	add.s32 	%r1399, %r1352, %r3904;
	mov.b32 	%r3905, 0;
	st.shared.u32 	[%r1399], %r3905;
	@%p1039 bra 	$L__BB0_1589;
	setp.lt.u32 	%p1040, %r1379, 3;
	mov.b32 	%r4659, 0;
	mov.u32 	%r4664, %r4659;
	@%p1040 bra 	$L__BB0_1580;
	mov.b32 	%r4659, 0;
	mov.u32 	%r4658, %r4659;
$L__BB0_1571:
	add.s32 	%r3908, %r4658, %r1398;
	shl.b32 	%r3909, %r3908, 2;
	mov.u32 	%r3910, _ZZ40findCliqueGPUNew7Dis2LevelStealWorkBatchPjS_S_S_PyS_S_S_S_S_E5Res_H;
	add.s32 	%r1402, %r3910, %r3909;
	ld.shared.u32 	%r1403, [%r1402];
	setp.eq.s32 	%p1041, %r1403, 0;
	@%p1041 bra 	$L__BB0_1573;
	add.s32 	%r4659, %r4659, 1;
	st.shared.u32 	[%r1399], %r4659;
	add.s32 	%r3911, %r4659, %r1398;
	mul.wide.u32 	%rd1521, %r3911, 4;
	add.s64 	%rd1522, %rd150, %rd1521;
	st.global.u32 	[%rd1522], %r1403;
$L__BB0_1573:
	ld.shared.u32 	%r1406, [%r1402+4];
	setp.eq.s32 	%p1042, %r1406, 0;
	@%p1042 bra 	$L__BB0_1575;
	add.s32 	%r4659, %r4659, 1;
	st.shared.u32 	[%r1399], %r4659;
	add.s32 	%r3912, %r4659, %r1398;
	mul.wide.u32 	%rd1523, %r3912, 4;
	add.s64 	%rd1524, %rd150, %rd1523;
	st.global.u32 	[%rd1524], %r1406;
$L__BB0_1575:
	ld.shared.u32 	%r1409, [%r1402+8];
	setp.eq.s32 	%p1043, %r1409, 0;
	@%p1043 bra 	$L__BB0_1577;
	add.s32 	%r4659, %r4659, 1;
	st.shared.u32 	[%r1399], %r4659;
	add.s32 	%r3913, %r4659, %r1398;
	mul.wide.u32 	%rd1525, %r3913, 4;
	add.s64 	%rd1526, %rd150, %rd1525;
	st.global.u32 	[%rd1526], %r1409;
$L__BB0_1577:
	ld.shared.u32 	%r1412, [%r1402+12];
	setp.eq.s32 	%p1044, %r1412, 0;
	@%p1044 bra 	$L__BB0_1579;
	add.s32 	%r4659, %r4659, 1;
	st.shared.u32 	[%r1399], %r4659;
	add.s32 	%r3914, %r4659, %r1398;
	mul.wide.u32 	%rd1527, %r3914, 4;
	add.s64 	%rd1528, %rd150, %rd1527;
	st.global.u32 	[%rd1528], %r1412;
$L__BB0_1579:
	add.s32 	%r4658, %r4658, 4;
	setp.ne.s32 	%p1045, %r4658, %r1381;
	mov.u32 	%r4664, %r1381;
	@%p1045 bra 	$L__BB0_1571;
$L__BB0_1580:
	setp.eq.s32 	%p1046, %r1380, 0;
	@%p1046 bra 	$L__BB0_1589;
	add.s32 	%r3915, %r4664, %r1398;
	shl.b32 	%r3916, %r3915, 2;
	mov.u32 	%r3917, _ZZ40findCliqueGPUNew7Dis2LevelStealWorkBatchPjS_S_S_PyS_S_S_S_S_E5Res_H;
	add.s32 	%r1418, %r3917, %r3916;
	ld.shared.u32 	%r1419, [%r1418];
	setp.eq.s32 	%p1047, %r1419, 0;
	@%p1047 bra 	$L__BB0_1583;
	add.s32 	%r4659, %r4659, 1;
	st.shared.u32 	[%r1399], %r4659;
	add.s32 	%r3918, %r4659, %r1398;
	mul.wide.u32 	%rd1529, %r3918, 4;
	add.s64 	%rd1530, %rd150, %rd1529;
	st.global.u32 	[%rd1530], %r1419;
$L__BB0_1583:
	setp.eq.s32 	%p1048, %r1380, 1;
	@%p1048 bra 	$L__BB0_1589;
	ld.shared.u32 	%r1422, [%r1418+4];
	setp.eq.s32 	%p1049, %r1422, 0;
	@%p1049 bra 	$L__BB0_1586;
	add.s32 	%r4659, %r4659, 1;
	st.shared.u32 	[%r1399], %r4659;
	add.s32 	%r3919, %r4659, %r1398;
	mul.wide.u32 	%rd1531, %r3919, 4;
	add.s64 	%rd1532, %rd150, %rd1531;
	st.global.u32 	[%rd1532], %r1422;
$L__BB0_1586:
	setp.eq.s32 	%p1050, %r1380, 2;
	@%p1050 bra 	$L__BB0_1589;
	ld.shared.u32 	%r1425, [%r1418+8];
	setp.eq.s32 	%p1051, %r1425, 0;
	@%p1051 bra 	$L__BB0_1589;
	add.s32 	%r3920, %r4659, 1;
	st.shared.u32 	[%r1399], %r3920;
	add.s32 	%r3921, %r3920, %r1398;
	mul.wide.u32 	%rd1533, %r3921, 4;
	add.s64 	%rd1534, %rd150, %rd1533;
	st.global.u32 	[%rd1534], %r1425;
$L__BB0_1589:
	add.s32 	%r4656, %r4656, 32;
	setp.lt.u32 	%p1052, %r4656, %r1354;
	@%p1052 bra 	$L__BB0_1568;
	bra.uni 	$L__BB0_1756;
$L__BB0_1590:
	div.u32 	%r3884, %r4651, %r1353;
	shl.b32 	%r3885, %r3884, 2;
	mov.u32 	%r3886, _ZZ40findCliqueGPUNew7Dis2LevelStealWorkBatchPjS_S_S_PyS_S_S_S_S_E5end_H;
	add.s32 	%r3887, %r3886, %r3885;
	ld.shared.u32 	%r3888, [%r3887];
	mov.u32 	%r3889, _ZZ40findCliqueGPUNew7Dis2LevelStealWorkBatchPjS_S_S_PyS_S_S_S_S_E7begin_H;
	add.s32 	%r3890, %r3889, %r3885;
	ld.shared.u32 	%r1383, [%r3890];
	sub.s32 	%r1384, %r3888, %r1383;
	shl.b32 	%r3891, %r4651, 2;
	mov.u32 	%r3892, _ZZ40findCliqueGPUNew7Dis2LevelStealWorkBatchPjS_S_S_PyS_S_S_S_S_E5Res_H;
	add.s32 	%r1385, %r3892, %r3891;
	ld.shared.u32 	%r1386, [%r1385];
	setp.lt.s32 	%p1031, %r1384, 2;
	mov.b32 	%r4654, 0;
	@%p1031 bra 	$L__BB0_1593;
	mov.b32 	%r4654, 0;
	mov.u32 	%r4652, %r1384;
$L__BB0_1592:
	shr.u32 	%r3894, %r4652, 1;
	add.s32 	%r3895, %r3894, %r4654;
	add.s32 	%r3896, %r3895, %r1383;
	mul.wide.u32 	%rd1515, %r3896, 4;
	add.s64 	%rd1516, %rd6, %rd1515;
	ld.global.u32 	%r3897, [%rd1516];
	setp.lt.u32 	%p1032, %r3897, %r1386;
	selp.b32 	%r3898, %r3894, 0, %p1032;
	add.s32 	%r4654, %r3898, %r4654;
	sub.s32 	%r4652, %r4652, %r3894;
	setp.gt.s32 	%p1033, %r4652, 1;
	@%p1033 bra 	$L__BB0_1592;
$L__BB0_1593:
	add.s32 	%r1392, %r1383, %r4654;
	mul.wide.u32 	%rd1517, %r1392, 4;
	add.s64 	%rd1518, %rd6, %rd1517;
	ld.global.u32 	%r3900, [%rd1518];
	setp.lt.u32 	%p1034, %r3900, %r1386;
	selp.u32 	%r1393, 1, 0, %p1034;
	add.s32 	%r3901, %r4654, %r1393;
	setp.ge.s32 	%p1035, %r3901, %r1384;
	mov.b32 	%r4655, 0;
	@%p1035 bra 	$L__BB0_1595;
	add.s32 	%r3902, %r1392, %r1393;
	mul.wide.u32 	%rd1519, %r3902, 4;
	add.s64 	%rd1520, %rd6, %rd1519;
	ld.global.u32 	%r3903, [%rd1520];
	setp.eq.s32 	%p1036, %r3903, %r1386;
	selp.b32 	%r4655, %r1386, 0, %p1036;
$L__BB0_1595:
	st.shared.u32 	[%r1385], %r4655;
	add.s32 	%r4651, %r4651, %r800;
	setp.lt.u32 	%p1037, %r4651, %r1368;
	@%p1037 bra 	$L__BB0_1590;
	bra.uni 	$L__BB0_1566;
$L__BB0_1596:
	setp.lt.s32 	%p973, %r1429, 2;
	mov.u32 	%r4671, %r798;
	@%p973 bra 	$L__BB0_1597;
	bra.uni 	$L__BB0_1602;
$L__BB0_1597:
	ld.global.u32 	%r1438, [%rd154];
	mov.u32 	%r4674, %r798;
$L__BB0_1598:
	shl.b32 	%r3784, %r4674, 2;
	mov.u32 	%r3785, _ZZ40findCliqueGPUNew7Dis2LevelStealWorkBatchPjS_S_S_PyS_S_S_S_S_E5Res_H;
	add.s32 	%r1449, %r3785, %r3784;
	ld.shared.u32 	%r1450, [%r1449];
	setp.lt.u32 	%p974, %r1438, %r1450;
	selp.u32 	%r3786, 1, 0, %p974;
	setp.le.s32 	%p975, %r1429, %r3786;
	@%p975 bra 	$L__BB0_1600;
	setp.lt.u32 	%p976, %r1438, %r1450;
	selp.u32 	%r3787, 1, 0, %p976;
	mul.wide.u32 	%rd1467, %r3787, 4;
	add.s64 	%rd1468, %rd154, %rd1467;
	ld.global.u32 	%r3788, [%rd1468];
	setp.eq.s32 	%p977, %r3788, %r1450;
	@%p977 bra 	$L__BB0_1601;
$L__BB0_1600:
	mov.b32 	%r3789, 0;
	st.shared.u32 	[%r1449], %r3789;
$L__BB0_1601:
	add.s32 	%r4674, %r4674, %r800;
	setp.lt.u32 	%p978, %r4674, 2048;
	@%p978 bra 	$L__BB0_1598;
	bra.uni 	$L__BB0_1608;
$L__BB0_1602:
	shl.b32 	%r3791, %r4671, 2;
	mov.u32 	%r3792, _ZZ40findCliqueGPUNew7Dis2LevelStealWorkBatchPjS_S_S_PyS_S_S_S_S_E5Res_H;
	add.s32 	%r1440, %r3792, %r3791;
	ld.shared.u32 	%r1441, [%r1440];
	mov.b32 	%r4673, 0;
	mov.u32 	%r4672, %r1429;
$L__BB0_1603:
	shr.u32 	%r3793, %r4672, 1;
	add.s32 	%r3794, %r3793, %r4673;
	mul.wide.u32 	%rd1469, %r3794, 4;
	add.s64 	%rd1470, %rd154, %rd1469;
	ld.global.u32 	%r3795, [%rd1470];
	setp.lt.u32 	%p979, %r3795, %r1441;
	selp.b32 	%r3796, %r3793, 0, %p979;
	add.s32 	%r4673, %r3796, %r4673;
	sub.s32 	%r4672, %r4672, %r3793;
	setp.gt.s32 	%p980, %r4672, 1;
	@%p980 bra 	$L__BB0_1603;
	mul.wide.u32 	%rd1471, %r4673, 4;
	add.s64 	%rd156, %rd154, %rd1471;
	ld.global.u32 	%r3797, [%rd156];
	setp.lt.u32 	%p981, %r3797, %r1441;
	selp.u32 	%r1446, 1, 0, %p981;
	add.s32 	%r3798, %r4673, %r1446;
	setp.ge.s32 	%p982, %r3798, %r1429;
	@%p982 bra 	$L__BB0_1606;
	mul.wide.u32 	%rd1472, %r1446, 4;
	add.s64 	%rd1473, %rd156, %rd1472;
	ld.global.u32 	%r3799, [%rd1473];
	setp.eq.s32 	%p983, %r3799, %r1441;
	@%p983 bra 	$L__BB0_1607;
$L__BB0_1606:
	mov.b32 	%r3800, 0;
	st.shared.u32 	[%r1440], %r3800;
$L__BB0_1607:
	add.s32 	%r4671, %r4671, %r800;
	setp.lt.u32 	%p984, %r4671, 2048;
	@%p984 bra 	$L__BB0_1602;
$L__BB0_1608:
	@%p966 bra 	$L__BB0_1627;
	mov.b32 	%r4675, 0;
$L__BB0_1610:
	shl.b32 	%r3802, %r4675, 2;
	mov.u32 	%r3803, _ZZ40findCliqueGPUNew7Dis2LevelStealWorkBatchPjS_S_S_PyS_S_S_S_S_E5Res_H;
	add.s32 	%r1453, %r3803, %r3802;
	ld.shared.u32 	%r1454, [%r1453];
	setp.eq.s32 	%p986, %r1454, 0;
	@%p986 bra 	$L__BB0_1612;
	ld.shared.u32 	%r3804, [%r1430];
	add.s32 	%r3805, %r3804, 1;
	st.shared.u32 	[%r1430], %r3805;
	add.s32 	%r3806, %r3805, %r1431;
	mul.wide.u32 	%rd1474, %r3806, 4;
	add.s64 	%rd1475, %rd150, %rd1474;
	st.global.u32 	[%rd1475], %r1454;
$L__BB0_1612:
	ld.shared.u32 	%r1455, [%r1453+4];
	setp.eq.s32 	%p987, %r1455, 0;
	@%p987 bra 	$L__BB0_1614;
	ld.shared.u32 	%r3807, [%r1430];
	add.s32 	%r3808, %r3807, 1;
	st.shared.u32 	[%r1430], %r3808;
	add.s32 	%r3809, %r3808, %r1431;
	mul.wide.u32 	%rd1476, %r3809, 4;
	add.s64 	%rd1477, %rd150, %rd1476;
	st.global.u32 	[%rd1477], %r1455;
$L__BB0_1614:
	ld.shared.u32 	%r1456, [%r1453+8];
	setp.eq.s32 	%p988, %r1456, 0;
	@%p988 bra 	$L__BB0_1616;
	ld.shared.u32 	%r3810, [%r1430];
	add.s32 	%r3811, %r3810, 1;
	st.shared.u32 	[%r1430], %r3811;
	add.s32 	%r3812, %r3811, %r1431;
	mul.wide.u32 	%rd1478, %r3812, 4;
	add.s64 	%rd1479, %rd150, %rd1478;
	st.global.u32 	[%rd1479], %r1456;
$L__BB0_1616:
	ld.shared.u32 	%r1457, [%r1453+12];
	setp.eq.s32 	%p989, %r1457, 0;
	@%p989 bra 	$L__BB0_1618;
	ld.shared.u32 	%r3813, [%r1430];
	add.s32 	%r3814, %r3813, 1;
	st.shared.u32 	[%r1430], %r3814;
	add.s32 	%r3815, %r3814, %r1431;
	mul.wide.u32 	%rd1480, %r3815, 4;
	add.s64 	%rd1481, %rd150, %rd1480;
	st.global.u32 	[%rd1481], %r1457;
$L__BB0_1618:
	ld.shared.u32 	%r1458, [%r1453+16];
	setp.eq.s32 	%p990, %r1458, 0;
	@%p990 bra 	$L__BB0_1620;
	ld.shared.u32 	%r3816, [%r1430];
	add.s32 	%r3817, %r3816, 1;
	st.shared.u32 	[%r1430], %r3817;
	add.s32 	%r3818, %r3817, %r1431;
	mul.wide.u32 	%rd1482, %r3818, 4;
	add.s64 	%rd1483, %rd150, %rd1482;
	st.global.u32 	[%rd1483], %r1458;
$L__BB0_1620:
	ld.shared.u32 	%r1459, [%r1453+20];
	setp.eq.s32 	%p991, %r1459, 0;
	@%p991 bra 	$L__BB0_1622;
	ld.shared.u32 	%r3819, [%r1430];
	add.s32 	%r3820, %r3819, 1;
	st.shared.u32 	[%r1430], %r3820;
	add.s32 	%r3821, %r3820, %r1431;
	mul.wide.u32 	%rd1484, %r3821, 4;
	add.s64 	%rd1485, %rd150, %rd1484;
	st.global.u32 	[%rd1485], %r1459;
$L__BB0_1622:
	ld.shared.u32 	%r1460, [%r1453+24];
	setp.eq.s32 	%p992, %r1460, 0;
	@%p992 bra 	$L__BB0_1624;
	ld.shared.u32 	%r3822, [%r1430];
	add.s32 	%r3823, %r3822, 1;
	st.shared.u32 	[%r1430], %r3823;
	add.s32 	%r3824, %r3823, %r1431;
	mul.wide.u32 	%rd1486, %r3824, 4;
	add.s64 	%rd1487, %rd150, %rd1486;
	st.global.u32 	[%rd1487], %r1460;
$L__BB0_1624:
	ld.shared.u32 	%r1461, [%r1453+28];
	setp.eq.s32 	%p993, %r1461, 0;
	@%p993 bra 	$L__BB0_1626;
	ld.shared.u32 	%r3825, [%r1430];
	add.s32 	%r3826, %r3825, 1;
	st.shared.u32 	[%r1430], %r3826;
	add.s32 	%r3827, %r3826, %r1431;
	mul.wide.u32 	%rd1488, %r3827, 4;
	add.s64 	%rd1489, %rd150, %rd1488;
	st.global.u32 	[%rd1489], %r1461;
$L__BB0_1626:
	add.s32 	%r4675, %r4675, 8;
	setp.ne.s32 	%p994, %r4675, 2048;
	@%p994 bra 	$L__BB0_1610;
$L__BB0_1627:
	add.s32 	%r4668, %r4668, 1;
	setp.eq.s32 	%p995, %r4668, %r1369;
	@%p995 bra 	$L__BB0_1628;
	bra.uni 	$L__BB0_1553;
$L__BB0_1628:
	setp.ge.u32 	%p996, %r798, %r1370;
	mov.u32 	%r4676, %r798;
	@%p996 bra 	$L__BB0_1630;
$L__BB0_1629:
	add.s32 	%r3828, %r4676, %r1371;
	mul.wide.u32 	%rd1490, %r3828, 4;
	add.s64 	%rd1491, %rd152, %rd1490;
	ld.global.u32 	%r3829, [%rd1491+-320000];
	shl.b32 	%r3830, %r4676, 2;
	mov.u32 	%r3831, _ZZ40findCliqueGPUNew7Dis2LevelStealWorkBatchPjS_S_S_PyS_S_S_S_S_E5Res_H;
	add.s32 	%r3832, %r3831, %r3830;
	st.shared.u32 	[%r3832], %r3829;
	add.s32 	%r4676, %r4676, 32;
	setp.lt.u32 	%p997, %r4676, %r1370;
	@%p997 bra 	$L__BB0_1629;
$L__BB0_1630:
	@%p996 bra 	$L__BB0_1643;
	setp.lt.s32 	%p999, %r1429, 2;
	mov.u32 	%r4677, %r798;
	@%p999 bra 	$L__BB0_1632;
	bra.uni 	$L__BB0_1637;
$L__BB0_1632:
	ld.global.u32 	%r1466, [%rd154];
	mov.u32 	%r4680, %r798;
$L__BB0_1633:
	shl.b32 	%r3833, %r4680, 2;
	mov.u32 	%r3834, _ZZ40findCliqueGPUNew7Dis2LevelStealWorkBatchPjS_S_S_PyS_S_S_S_S_E5Res_H;
	add.s32 	%r1477, %r3834, %r3833;
	ld.shared.u32 	%r1478, [%r1477];
	setp.lt.u32 	%p1000, %r1466, %r1478;
	selp.u32 	%r3835, 1, 0, %p1000;
	setp.le.s32 	%p1001, %r1429, %r3835;
	@%p1001 bra 	$L__BB0_1635;
	setp.lt.u32 	%p1002, %r1466, %r1478;
	selp.u32 	%r3836, 1, 0, %p1002;
	mul.wide.u32 	%rd1492, %r3836, 4;
	add.s64 	%rd1493, %rd154, %rd1492;
	ld.global.u32 	%r3837, [%rd1493];
	setp.eq.s32 	%p1003, %r3837, %r1478;
	@%p1003 bra 	$L__BB0_1636;
$L__BB0_1635:
	mov.b32 	%r3838, 0;
	st.shared.u32 	[%r1477], %r3838;
$L__BB0_1636:
	add.s32 	%r4680, %r4680, %r800;
	setp.lt.u32 	%p1004, %r4680, %r1370;
	@%p1004 bra 	$L__BB0_1633;
	bra.uni 	$L__BB0_1643;
$L__BB0_1637:
	shl.b32 	%r3840, %r4677, 2;
	mov.u32 	%r3841, _ZZ40findCliqueGPUNew7Dis2LevelStealWorkBatchPjS_S_S_PyS_S_S_S_S_E5Res_H;
	add.s32 	%r1468, %r3841, %r3840;
	ld.shared.u32 	%r1469, [%r1468];
	mov.b32 	%r4679, 0;
	mov.u32 	%r4678, %r1429;
$L__BB0_1638:
	shr.u32 	%r3842, %r4678, 1;
	add.s32 	%r3843, %r3842, %r4679;
	mul.wide.u32 	%rd1494, %r3843, 4;
	add.s64 	%rd1495, %rd154, %rd1494;
	ld.global.u32 	%r3844, [%rd1495];
	setp.lt.u32 	%p1005, %r3844, %r1469;
	selp.b32 	%r3845, %r3842, 0, %p1005;
	add.s32 	%r4679, %r3845, %r4679;
	sub.s32 	%r4678, %r4678, %r3842;
	setp.gt.s32 	%p1006, %r4678, 1;
	@%p1006 bra 	$L__BB0_1638;
	mul.wide.u32 	%rd1496, %r4679, 4;
	add.s64 	%rd157, %rd154, %rd1496;
	ld.global.u32 	%r3846, [%rd157];
	setp.lt.u32 	%p1007, %r3846, %r1469;
	selp.u32 	%r1474, 1, 0, %p1007;
	add.s32 	%r3847, %r4679, %r1474;
	setp.ge.s32 	%p1008, %r3847, %r1429;
	@%p1008 bra 	$L__BB0_1641;
	mul.wide.u32 	%rd1497, %r1474, 4;
	add.s64 	%rd1498, %rd157, %rd1497;
	ld.global.u32 	%r3848, [%rd1498];
	setp.eq.s32 	%p1009, %r3848, %r1469;
	@%p1009 bra 	$L__BB0_1642;
$L__BB0_1641:
	mov.b32 	%r3849, 0;
	st.shared.u32 	[%r1468], %r3849;
$L__BB0_1642:
	add.s32 	%r4677, %r4677, %r800;
	setp.lt.u32 	%p1010, %r4677, %r1370;
	@%p1010 bra 	$L__BB0_1637;
$L__BB0_1643:
	@%p966 bra 	$L__BB0_1755;
	setp.eq.s32 	%p1012, %r1370, 0;
	mul.lo.s32 	%r1480, %r4667, %r1353;
	@%p1012 bra 	$L__BB0_1755;
	setp.lt.u32 	%p1013, %r1370, 4;
	mov.b32 	%r4696, 0;
	@%p1013 bra 	$L__BB0_1656;
	mov.b32 	%r4681, 0;
$L__BB0_1647:
	shl.b32 	%r3852, %r4681, 2;
	mov.u32 	%r3853, _ZZ40findCliqueGPUNew7Dis2LevelStealWorkBatchPjS_S_S_PyS_S_S_S_S_E5Res_H;
	add.s32 	%r1482, %r3853, %r3852;
	ld.shared.u32 	%r1483, [%r1482];
	setp.eq.s32 	%p1014, %r1483, 0;
	@%p1014 bra 	$L__BB0_1649;
	ld.shared.u32 	%r3854, [%r1430];
	add.s32 	%r3855, %r3854, 1;
	st.shared.u32 	[%r1430], %r3855;
	add.s32 	%r3856, %r3855, %r1480;
	mul.wide.u32 	%rd1499, %r3856, 4;
	add.s64 	%rd1500, %rd150, %rd1499;
	st.global.u32 	[%rd1500], %r1483;
$L__BB0_1649:
	ld.shared.u32 	%r1484, [%r1482+4];
	setp.eq.s32 	%p1015, %r1484, 0;
	@%p1015 bra 	$L__BB0_1651;
	ld.shared.u32 	%r3857, [%r1430];
	add.s32 	%r3858, %r3857, 1;
	st.shared.u32 	[%r1430], %r3858;
	add.s32 	%r3859, %r3858, %r1480;
	mul.wide.u32 	%rd1501, %r3859, 4;
	add.s64 	%rd1502, %rd150, %rd1501;
	st.global.u32 	[%rd1502], %r1484;
$L__BB0_1651:
	ld.shared.u32 	%r1485, [%r1482+8];
	setp.eq.s32 	%p1016, %r1485, 0;
	@%p1016 bra 	$L__BB0_1653;
	ld.shared.u32 	%r3860, [%r1430];
	add.s32 	%r3861, %r3860, 1;
	st.shared.u32 	[%r1430], %r3861;
	add.s32 	%r3862, %r3861, %r1480;
	mul.wide.u32 	%rd1503, %r3862, 4;
	add.s64 	%rd1504, %rd150, %rd1503;
	st.global.u32 	[%rd1504], %r1485;
$L__BB0_1653:
	ld.shared.u32 	%r1486, [%r1482+12];
	setp.eq.s32 	%p1017, %r1486, 0;
	@%p1017 bra 	$L__BB0_1655;
	ld.shared.u32 	%r3863, [%r1430];
	add.s32 	%r3864, %r3863, 1;
	st.shared.u32 	[%r1430], %r3864;
	add.s32 	%r3865, %r3864, %r1480;
	mul.wide.u32 	%rd1505, %r3865, 4;
	add.s64 	%rd1506, %rd150, %rd1505;
	st.global.u32 	[%rd1506], %r1486;
$L__BB0_1655:
	add.s32 	%r4681, %r4681, 4;
	setp.eq.s32 	%p1018, %r4681, %r1373;
	mov.u32 	%r4696, %r1373;
	@%p1018 bra 	$L__BB0_1656;
	bra.uni 	$L__BB0_1647;
$L__BB0_1656:
	setp.eq.s32 	%p1019, %r1372, 0;
	@%p1019 bra 	$L__BB0_1755;
	shl.b32 	%r3866, %r4696, 2;
	mov.u32 	%r3867, _ZZ40findCliqueGPUNew7Dis2LevelStealWorkBatchPjS_S_S_PyS_S_S_S_S_E5Res_H;
	add.s32 	%r1548, %r3867, %r3866;
	ld.shared.u32 	%r1549, [%r1548];
	setp.eq.s32 	%p1020, %r1549, 0;
	@%p1020 bra 	$L__BB0_1659;
	ld.shared.u32 	%r3868, [%r1430];
	add.s32 	%r3869, %r3868, 1;
	st.shared.u32 	[%r1430], %r3869;
	add.s32 	%r3870, %r3869, %r1480;
	mul.wide.u32 	%rd1507, %r3870, 4;
	add.s64 	%rd1508, %rd150, %rd1507;
	st.global.u32 	[%rd1508], %r1549;
$L__BB0_1659:
	setp.eq.s32 	%p1021, %r1372, 1;
	@%p1021 bra 	$L__BB0_1755;
	ld.shared.u32 	%r1550, [%r1548+4];
	setp.eq.s32 	%p1022, %r1550, 0;
	@%p1022 bra 	$L__BB0_1662;
	ld.shared.u32 	%r3871, [%r1430];
	add.s32 	%r3872, %r3871, 1;
	st.shared.u32 	[%r1430], %r3872;
	add.s32 	%r3873, %r3872, %r1480;
	mul.wide.u32 	%rd1509, %r3873, 4;
	add.s64 	%rd1510, %rd150, %rd1509;
	st.global.u32 	[%rd1510], %r1550;
$L__BB0_1662:
	setp.eq.s32 	%p1023, %r1372, 2;
	@%p1023 bra 	$L__BB0_1755;
	ld.shared.u32 	%r1551, [%r1548+8];
	setp.eq.s32 	%p1024, %r1551, 0;
	@%p1024 bra 	$L__BB0_1755;
	ld.shared.u32 	%r3874, [%r1430];
	add.s32 	%r3875, %r3874, 1;
	st.shared.u32 	[%r1430], %r3875;
	add.s32 	%r3876, %r3875, %r1480;
	mul.wide.u32 	%rd1511, %r3876, 4;
	add.s64 	%rd1512, %rd150, %rd1511;
	st.global.u32 	[%rd1512], %r1551;
	bra.uni 	$L__BB0_1755;
$L__BB0_1665:
	setp.ne.s32 	%p907, %r797, 32;
	and.b32  	%r1488, %r1429, 2047;
	add.s32 	%r1489, %r1352, %r3627;
	@%p907 bra 	$L__BB0_1667;
	mov.b32 	%r3634, 0;
	st.shared.u32 	[%r1489], %r3634;
$L__BB0_1667:
	setp.lt.u32 	%p908, %r1429, 2048;
	@%p908 bra 	$L__BB0_1702;
	mul.lo.s32 	%r1490, %r4667, %r1353;
	shr.u32 	%r3636, %r1429, 11;
	max.u32 	%r1491, %r3636, 1;
	mov.b32 	%r4682, 0;
$L__BB0_1669:
	setp.eq.s32 	%p909, %r803, 0;
	shl.b32 	%r3637, %r4682, 11;
	add.s32 	%r1494, %r3637, %r1428;
	mov.u32 	%r4683, %r798;
	@%p909 bra 	$L__BB0_1673;
	setp.eq.s32 	%p910, %r803, 1;
	add.s32 	%r1495, %r798, %r1494;
	mul.wide.u32 	%rd1387, %r1495, 4;
	add.s64 	%rd1388, %rd6, %rd1387;
	ld.global.u32 	%r3638, [%rd1388];
	st.shared.u32 	[%r804+-128], %r3638;
	mov.u32 	%r4683, %r797;
	@%p910 bra 	$L__BB0_1673;
	setp.eq.s32 	%p911, %r803, 2;
	add.s32 	%r3639, %r797, %r1494;
	mul.wide.u32 	%rd1389, %r3639, 4;
	add.s64 	%rd1390, %rd6, %rd1389;
	ld.global.u32 	%r3640, [%rd1390];
	st.shared.u32 	[%r804], %r3640;
	mov.u32 	%r4683, %r802;
	@%p911 bra 	$L__BB0_1673;
	add.s32 	%r3641, %r1495, 64;
	mul.wide.u32 	%rd1391, %r3641, 4;
	add.s64 	%rd1392, %rd6, %rd1391;
	ld.global.u32 	%r3642, [%rd1392];
	st.shared.u32 	[%r804+128], %r3642;
	mov.u32 	%r4683, %r805;
$L__BB0_1673:
	add.s32 	%r3643, %r4683, %r1494;
	mul.wide.u32 	%rd1393, %r3643, 4;
	add.s64 	%rd1394, %rd6, %rd1393;
	ld.global.u32 	%r3644, [%rd1394];
	shl.b32 	%r3645, %r4683, 2;
	mov.u32 	%r3646, _ZZ40findCliqueGPUNew7Dis2LevelStealWorkBatchPjS_S_S_PyS_S_S_S_S_E5Res_H;
	add.s32 	%r3647, %r3646, %r3645;
	st.shared.u32 	[%r3647], %r3644;
	add.s32 	%r3648, %r3643, 32;
	mul.wide.u32 	%rd1395, %r3648, 4;
	add.s64 	%rd1396, %rd6, %rd1395;
	ld.global.u32 	%r3649, [%rd1396];
	st.shared.u32 	[%r3647+128], %r3649;
	add.s32 	%r3650, %r3643, 64;
	mul.wide.u32 	%rd1397, %r3650, 4;
	add.s64 	%rd1398, %rd6, %rd1397;
	ld.global.u32 	%r3651, [%rd1398];
	st.shared.u32 	[%r3647+256], %r3651;
	add.s32 	%r3652, %r4683, 96;
	add.s32 	%r3653, %r3643, 96;
	mul.wide.u32 	%rd1399, %r3653, 4;
	add.s64 	%rd1400, %rd6, %rd1399;
	ld.global.u32 	%r3654, [%rd1400];
	st.shared.u32 	[%r3647+384], %r3654;
	add.s32 	%r4683, %r4683, 128;
	setp.lt.u32 	%p912, %r3652, 2016;
	@%p912 bra 	$L__BB0_1673;
	setp.gt.u32 	%p913, %r798, 2047;
	mov.u32 	%r4685, %r798;
	@%p913 bra 	$L__BB0_1682;
$L__BB0_1675:
	setp.lt.s32 	%p914, %r1353, 2;
	shl.b32 	%r3656, %r4685, 2;
	mov.u32 	%r3657, _ZZ40findCliqueGPUNew7Dis2LevelStealWorkBatchPjS_S_S_PyS_S_S_S_S_E5Res_H;
	add.s32 	%r1500, %r3657, %r3656;
	ld.shared.u32 	%r1501, [%r1500];
	mov.b32 	%r4688, 0;
	@%p914 bra 	$L__BB0_1678;
	mov.b32 	%r4688, 0;
	mov.u32 	%r4686, %r1353;
$L__BB0_1677:
	shr.u32 	%r3659, %r4686, 1;
	add.s32 	%r3660, %r3659, %r4688;
	mul.wide.u32 	%rd1401, %r3660, 4;
	add.s64 	%rd1402, %rd152, %rd1401;
	ld.global.u32 	%r3661, [%rd1402+-320000];
	setp.lt.u32 	%p915, %r3661, %r1501;
	selp.b32 	%r3662, %r3659, 0, %p915;
	add.s32 	%r4688, %r3662, %r4688;
	sub.s32 	%r4686, %r4686, %r3659;
	setp.gt.s32 	%p916, %r4686, 1;
	@%p916 bra 	$L__BB0_1677;
$L__BB0_1678:
	mul.wide.u32 	%rd1403, %r4688, 4;
	add.s64 	%rd1404, %rd152, %rd1403;
	ld.global.u32 	%r3663, [%rd1404+-320000];
	setp.lt.u32 	%p917, %r3663, %r1501;
	selp.u32 	%r3664, 1, 0, %p917;
	add.s32 	%r1507, %r4688, %r3664;
	setp.ge.s32 	%p918, %r1507, %r1353;
	@%p918 bra 	$L__BB0_1680;
	mul.wide.u32 	%rd1405, %r1507, 4;
	add.s64 	%rd1406, %rd152, %rd1405;
	ld.global.u32 	%r3665, [%rd1406+-320000];
	setp.eq.s32 	%p919, %r3665, %r1501;
	@%p919 bra 	$L__BB0_1681;
$L__BB0_1680:
	mov.b32 	%r3666, 0;
	st.shared.u32 	[%r1500], %r3666;
$L__BB0_1681:
	add.s32 	%r4685, %r4685, %r800;
	setp.lt.u32 	%p920, %r4685, 2048;
	@%p920 bra 	$L__BB0_1675;
$L__BB0_1682:
	@%p907 bra 	$L__BB0_1701;
	mov.b32 	%r4689, 0;
$L__BB0_1684:
	shl.b32 	%r3668, %r4689, 2;
	mov.u32 	%r3669, _ZZ40findCliqueGPUNew7Dis2LevelStealWorkBatchPjS_S_S_PyS_S_S_S_S_E5Res_H;
	add.s32 	%r1510, %r3669, %r3668;
	ld.shared.u32 	%r1511, [%r1510];
	setp.eq.s32 	%p922, %r1511, 0;
	@%p922 bra 	$L__BB0_1686;
	ld.shared.u32 	%r3670, [%r1489];
	add.s32 	%r3671, %r3670, 1;
	st.shared.u32 	[%r1489], %r3671;
	add.s32 	%r3672, %r3671, %r1490;
	mul.wide.u32 	%rd1407, %r3672, 4;
	add.s64 	%rd1408, %rd150, %rd1407;
	st.global.u32 	[%rd1408], %r1511;
$L__BB0_1686:
	ld.shared.u32 	%r1512, [%r1510+4];
	setp.eq.s32 	%p923, %r1512, 0;
	@%p923 bra 	$L__BB0_1688;
	ld.shared.u32 	%r3673, [%r1489];
	add.s32 	%r3674, %r3673, 1;
	st.shared.u32 	[%r1489], %r3674;
	add.s32 	%r3675, %r3674, %r1490;
	mul.wide.u32 	%rd1409, %r3675, 4;
	add.s64 	%rd1410, %rd150, %rd1409;
	st.global.u32 	[%rd1410], %r1512;
$L__BB0_1688:
	ld.shared.u32 	%r1513, [%r1510+8];
	setp.eq.s32 	%p924, %r1513, 0;
	@%p924 bra 	$L__BB0_1690;
	ld.shared.u32 	%r3676, [%r1489];
	add.s32 	%r3677, %r3676, 1;
	st.shared.u32 	[%r1489], %r3677;
	add.s32 	%r3678, %r3677, %r1490;
	mul.wide.u32 	%rd1411, %r3678, 4;
	add.s64 	%rd1412, %rd150, %rd1411;
	st.global.u32 	[%rd1412], %r1513;
$L__BB0_1690:
	ld.shared.u32 	%r1514, [%r1510+12];
	setp.eq.s32 	%p925, %r1514, 0;
	@%p925 bra 	$L__BB0_1692;
	ld.shared.u32 	%r3679, [%r1489];
	add.s32 	%r3680, %r3679, 1;
	st.shared.u32 	[%r1489], %r3680;
	add.s32 	%r3681, %r3680, %r1490;
	mul.wide.u32 	%rd1413, %r3681, 4;
	add.s64 	%rd1414, %rd150, %rd1413;
	st.global.u32 	[%rd1414], %r1514;
$L__BB0_1692:
	ld.shared.u32 	%r1515, [%r1510+16];
	setp.eq.s32 	%p926, %r1515, 0;
	@%p926 bra 	$L__BB0_1694;
	ld.shared.u32 	%r3682, [%r1489];
	add.s32 	%r3683, %r3682, 1;
	st.shared.u32 	[%r1489], %r3683;
	add.s32 	%r3684, %r3683, %r1490;
	mul.wide.u32 	%rd1415, %r3684, 4;
	add.s64 	%rd1416, %rd150, %rd1415;
	st.global.u32 	[%rd1416], %r1515;
$L__BB0_1694:
	ld.shared.u32 	%r1516, [%r1510+20];
	setp.eq.s32 	%p927, %r1516, 0;
	@%p927 bra 	$L__BB0_1696;
	ld.shared.u32 	%r3685, [%r1489];
	add.s32 	%r3686, %r3685, 1;
	st.shared.u32 	[%r1489], %r3686;
	add.s32 	%r3687, %r3686, %r1490;
	mul.wide.u32 	%rd1417, %r3687, 4;
	add.s64 	%rd1418, %rd150, %rd1417;
	st.global.u32 	[%rd1418], %r1516;
$L__BB0_1696:
	ld.shared.u32 	%r1517, [%r1510+24];
	setp.eq.s32 	%p928, %r1517, 0;
	@%p928 bra 	$L__BB0_1698;
	ld.shared.u32 	%r3688, [%r1489];
	add.s32 	%r3689, %r3688, 1;
	st.shared.u32 	[%r1489], %r3689;
	add.s32 	%r3690, %r3689, %r1490;
	mul.wide.u32 	%rd1419, %r3690, 4;
	add.s64 	%rd1420, %rd150, %rd1419;
	st.global.u32 	[%rd1420], %r1517;
$L__BB0_1698:
	ld.shared.u32 	%r1518, [%r1510+28];
	setp.eq.s32 	%p929, %r1518, 0;
	@%p929 bra 	$L__BB0_1700;
	ld.shared.u32 	%r3691, [%r1489];
	add.s32 	%r3692, %r3691, 1;
	st.shared.u32 	[%r1489], %r3692;
	add.s32 	%r3693, %r3692, %r1490;
	mul.wide.u32 	%rd1421, %r3693, 4;
	add.s64 	%rd1422, %rd150, %rd1421;
	st.global.u32 	[%rd1422], %r1518;
$L__BB0_1700:
	add.s32 	%r4689, %r4689, 8;
	setp.ne.s32 	%p930, %r4689, 2048;
	@%p930 bra 	$L__BB0_1684;
$L__BB0_1701:
	add.s32 	%r4682, %r4682, 1;
	setp.eq.s32 	%p931, %r4682, %r1491;
	@%p931 bra 	$L__BB0_1702;
	bra.uni 	$L__BB0_1669;
$L__BB0_1702:
	setp.ge.u32 	%p932, %r798, %r1488;
	@%p932 bra 	$L__BB0_1713;
	and.b32  	%r3694, %r1429, -2048;
	add.s32 	%r1492, %r3694, %r1428;
	mov.u32 	%r4690, %r798;
$L__BB0_1704:
	add.s32 	%r3695, %r4690, %r1492;
	mul.wide.u32 	%rd1423, %r3695, 4;
	add.s64 	%rd1424, %rd6, %rd1423;
	ld.global.u32 	%r3696, [%rd1424];
	shl.b32 	%r3697, %r4690, 2;
	mov.u32 	%r3698, _ZZ40findCliqueGPUNew7Dis2LevelStealWorkBatchPjS_S_S_PyS_S_S_S_S_E5Res_H;
	add.s32 	%r3699, %r3698, %r3697;
	st.shared.u32 	[%r3699], %r3696;
	add.s32 	%r4690, %r4690, 32;
	setp.lt.u32 	%p933, %r4690, %r1488;
	@%p933 bra 	$L__BB0_1704;
	mov.u32 	%r4691, %r798;
$L__BB0_1706:
	setp.lt.s32 	%p934, %r1353, 2;
	shl.b32 	%r3701, %r4691, 2;
	mov.u32 	%r3702, _ZZ40findCliqueGPUNew7Dis2LevelStealWorkBatchPjS_S_S_PyS_S_S_S_S_E5Res_H;
	add.s32 	%r1524, %r3702, %r3701;
	ld.shared.u32 	%r1525, [%r1524];
	mov.b32 	%r4694, 0;
	@%p934 bra 	$L__BB0_1709;
	mov.b32 	%r4694, 0;
	mov.u32 	%r4692, %r1353;
$L__BB0_1708:
	shr.u32 	%r3704, %r4692, 1;
	add.s32 	%r3705, %r3704, %r4694;
	mul.wide.u32 	%rd1425, %r3705, 4;
	add.s64 	%rd1426, %rd152, %rd1425;
	ld.global.u32 	%r3706, [%rd1426+-320000];
	setp.lt.u32 	%p935, %r3706, %r1525;
	selp.b32 	%r3707, %r3704, 0, %p935;
	add.s32 	%r4694, %r3707, %r4694;
	sub.s32 	%r4692, %r4692, %r3704;
	setp.gt.s32 	%p936, %r4692, 1;
	@%p936 bra 	$L__BB0_1708;
$L__BB0_1709:
	mul.wide.u32 	%rd1427, %r4694, 4;
	add.s64 	%rd1428, %rd152, %rd1427;
	ld.global.u32 	%r3708, [%rd1428+-320000];
	setp.lt.u32 	%p937, %r3708, %r1525;
	selp.u32 	%r3709, 1, 0, %p937;
	add.s32 	%r1531, %r4694, %r3709;
	setp.ge.s32 	%p938, %r1531, %r1353;
	@%p938 bra 	$L__BB0_1711;
	mul.wide.u32 	%rd1429, %r1531, 4;
	add.s64 	%rd1430, %rd152, %rd1429;
	ld.global.u32 	%r3710, [%rd1430+-320000];
	setp.eq.s32 	%p939, %r3710, %r1525;
	@%p939 bra 	$L__BB0_1712;
$L__BB0_1711:
	mov.b32 	%r3711, 0;
	st.shared.u32 	[%r1524], %r3711;
$L__BB0_1712:
	add.s32 	%r4691, %r4691, %r800;
	setp.lt.u32 	%p940, %r4691, %r1488;
	@%p940 bra 	$L__BB0_1706;
$L__BB0_1713:
	@%p907 bra 	$L__BB0_1755;
	mul.lo.s32 	%r1533, %r4667, %r1353;
	setp.eq.s32 	%p942, %r1488, 0;
	@%p942 bra 	$L__BB0_1755;
	and.b32  	%r1534, %r1429, 7;
	setp.lt.u32 	%p943, %r1488, 8;
	mov.b32 	%r4698, 0;
	@%p943 bra 	$L__BB0_1734;
	and.b32  	%r4698, %r1429, 2040;
	mov.b32 	%r4695, 0;
$L__BB0_1717:
	.pragma "nounroll";
	shl.b32 	%r3714, %r4695, 2;
	mov.u32 	%r3715, _ZZ40findCliqueGPUNew7Dis2LevelStealWorkBatchPjS_S_S_PyS_S_S_S_S_E5Res_H;
	add.s32 	%r1537, %r3715, %r3714;
	ld.shared.u32 	%r1538, [%r1537];
	setp.eq.s32 	%p944, %r1538, 0;
	@%p944 bra 	$L__BB0_1719;
	ld.shared.u32 	%r3716, [%r1489];
	add.s32 	%r3717, %r3716, 1;
	st.shared.u32 	[%r1489], %r3717;
	add.s32 	%r3718, %r3717, %r1533;
	mul.wide.u32 	%rd1431, %r3718, 4;
	add.s64 	%rd1432, %rd150, %rd1431;
	st.global.u32 	[%rd1432], %r1538;
$L__BB0_1719:
	ld.shared.u32 	%r1539, [%r1537+4];
	setp.eq.s32 	%p945, %r1539, 0;
	@%p945 bra 	$L__BB0_1721;
	ld.shared.u32 	%r3719, [%r1489];
	add.s32 	%r3720, %r3719, 1;
	st.shared.u32 	[%r1489], %r3720;
	add.s32 	%r3721, %r3720, %r1533;
	mul.wide.u32 	%rd1433, %r3721, 4;
	add.s64 	%rd1434, %rd150, %rd1433;
	st.global.u32 	[%rd1434], %r1539;
$L__BB0_1721:
	ld.shared.u32 	%r1540, [%r1537+8];
	setp.eq.s32 	%p946, %r1540, 0;
	@%p946 bra 	$L__BB0_1723;
	ld.shared.u32 	%r3722, [%r1489];
	add.s32 	%r3723, %r3722, 1;
	st.shared.u32 	[%r1489], %r3723;
	add.s32 	%r3724, %r3723, %r1533;
	mul.wide.u32 	%rd1435, %r3724, 4;
	add.s64 	%rd1436, %rd150, %rd1435;
	st.global.u32 	[%rd1436], %r1540;
$L__BB0_1723:
	ld.shared.u32 	%r1541, [%r1537+12];
	setp.eq.s32 	%p947, %r1541, 0;
	@%p947 bra 	$L__BB0_1725;
	ld.shared.u32 	%r3725, [%r1489];
	add.s32 	%r3726, %r3725, 1;
	st.shared.u32 	[%r1489], %r3726;
	add.s32 	%r3727, %r3726, %r1533;
	mul.wide.u32 	%rd1437, %r3727, 4;
	add.s64 	%rd1438, %rd150, %rd1437;
	st.global.u32 	[%rd1438], %r1541;
$L__BB0_1725:
	ld.shared.u32 	%r1542, [%r1537+16];
	setp.eq.s32 	%p948, %r1542, 0;
	@%p948 bra 	$L__BB0_1727;
	ld.shared.u32 	%r3728, [%r1489];
	add.s32 	%r3729, %r3728, 1;
	st.shared.u32 	[%r1489], %r3729;
	add.s32 	%r3730, %r3729, %r1533;
	mul.wide.u32 	%rd1439, %r3730, 4;
	add.s64 	%rd1440, %rd150, %rd1439;
	st.global.u32 	[%rd1440], %r1542;
$L__BB0_1727:
	ld.shared.u32 	%r1543, [%r1537+20];
	setp.eq.s32 	%p949, %r1543, 0;
	@%p949 bra 	$L__BB0_1729;
	ld.shared.u32 	%r3731, [%r1489];
	add.s32 	%r3732, %r3731, 1;
	st.shared.u32 	[%r1489], %r3732;
	add.s32 	%r3733, %r3732, %r1533;
	mul.wide.u32 	%rd1441, %r3733, 4;
	add.s64 	%rd1442, %rd150, %rd1441;
	st.global.u32 	[%rd1442], %r1543;
$L__BB0_1729:
	ld.shared.u32 	%r1544, [%r1537+24];
	setp.eq.s32 	%p950, %r1544, 0;
	@%p950 bra 	$L__BB0_1731;
	ld.shared.u32 	%r3734, [%r1489];
	add.s32 	%r3735, %r3734, 1;
	st.shared.u32 	[%r1489], %r3735;
	add.s32 	%r3736, %r3735, %r1533;
	mul.wide.u32 	%rd1443, %r3736, 4;
	add.s64 	%rd1444, %rd150, %rd1443;
	st.global.u32 	[%rd1444], %r1544;
$L__BB0_1731:
	ld.shared.u32 	%r1545, [%r1537+28];
	setp.eq.s32 	%p951, %r1545, 0;
	@%p951 bra 	$L__BB0_1733;
	ld.shared.u32 	%r3737, [%r1489];
	add.s32 	%r3738, %r3737, 1;
	st.shared.u32 	[%r1489], %r3738;
	add.s32 	%r3739, %r3738, %r1533;
	mul.wide.u32 	%rd1445, %r3739, 4;
	add.s64 	%rd1446, %rd150, %rd1445;
	st.global.u32 	[%rd1446], %r1545;
$L__BB0_1733:
	add.s32 	%r4695, %r4695, 8;
	setp.eq.s32 	%p952, %r4695, %r4698;
	@%p952 bra 	$L__BB0_1734;
	bra.uni 	$L__BB0_1717;
$L__BB0_1734:
	setp.eq.s32 	%p953, %r1534, 0;
	@%p953 bra 	$L__BB0_1755;
	and.b32  	%r1553, %r1429, 3;
	setp.lt.u32 	%p954, %r1534, 4;
	@%p954 bra 	$L__BB0_1745;
	shl.b32 	%r3740, %r4698, 2;
	mov.u32 	%r3741, _ZZ40findCliqueGPUNew7Dis2LevelStealWorkBatchPjS_S_S_PyS_S_S_S_S_E5Res_H;
	add.s32 	%r1554, %r3741, %r3740;
	ld.shared.u32 	%r1555, [%r1554];
	setp.eq.s32 	%p955, %r1555, 0;
	@%p955 bra 	$L__BB0_1738;
	ld.shared.u32 	%r3742, [%r1489];
	add.s32 	%r3743, %r3742, 1;
	st.shared.u32 	[%r1489], %r3743;
	add.s32 	%r3744, %r3743, %r1533;
	mul.wide.u32 	%rd1447, %r3744, 4;
	add.s64 	%rd1448, %rd150, %rd1447;
	st.global.u32 	[%rd1448], %r1555;
$L__BB0_1738:
	ld.shared.u32 	%r1556, [%r1554+4];
	setp.eq.s32 	%p956, %r1556, 0;
	@%p956 bra 	$L__BB0_1740;
	ld.shared.u32 	%r3745, [%r1489];
	add.s32 	%r3746, %r3745, 1;
	st.shared.u32 	[%r1489], %r3746;
	add.s32 	%r3747, %r3746, %r1533;
	mul.wide.u32 	%rd1449, %r3747, 4;
	add.s64 	%rd1450, %rd150, %rd1449;
	st.global.u32 	[%rd1450], %r1556;
$L__BB0_1740:
	ld.shared.u32 	%r1557, [%r1554+8];
	setp.eq.s32 	%p957, %r1557, 0;
	@%p957 bra 	$L__BB0_1742;
	ld.shared.u32 	%r3748, [%r1489];
	add.s32 	%r3749, %r3748, 1;
	st.shared.u32 	[%r1489], %r3749;
	add.s32 	%r3750, %r3749, %r1533;
	mul.wide.u32 	%rd1451, %r3750, 4;
	add.s64 	%rd1452, %rd150, %rd1451;
	st.global.u32 	[%rd1452], %r1557;
$L__BB0_1742:
	ld.shared.u32 	%r1558, [%r1554+12];
	setp.eq.s32 	%p958, %r1558, 0;
	@%p958 bra 	$L__BB0_1744;
	ld.shared.u32 	%r3751, [%r1489];
	add.s32 	%r3752, %r3751, 1;
	st.shared.u32 	[%r1489], %r3752;
	add.s32 	%r3753, %r3752, %r1533;
	mul.wide.u32 	%rd1453, %r3753, 4;
	add.s64 	%rd1454, %rd150, %rd1453;
	st.global.u32 	[%rd1454], %r1558;
$L__BB0_1744:
	add.s32 	%r4698, %r4698, 4;
$L__BB0_1745:
	setp.eq.s32 	%p959, %r1553, 0;
	@%p959 bra 	$L__BB0_1755;
	setp.eq.s32 	%p960, %r1553, 1;
	@%p960 bra 	$L__BB0_1752;
	shl.b32 	%r3754, %r4698, 2;
	mov.u32 	%r3755, _ZZ40findCliqueGPUNew7Dis2LevelStealWorkBatchPjS_S_S_PyS_S_S_S_S_E5Res_H;
	add.s32 	%r1561, %r3755, %r3754;
	ld.shared.u32 	%r1562, [%r1561];
	setp.eq.s32 	%p961, %r1562, 0;
	@%p961 bra 	$L__BB0_1749;
	ld.shared.u32 	%r3756, [%r1489];
	add.s32 	%r3757, %r3756, 1;
	st.shared.u32 	[%r1489], %r3757;
	add.s32 	%r3758, %r3757, %r1533;
	mul.wide.u32 	%rd1455, %r3758, 4;
	add.s64 	%rd1456, %rd150, %rd1455;
	st.global.u32 	[%rd1456], %r1562;
$L__BB0_1749:
	ld.shared.u32 	%r1563, [%r1561+4];
	setp.eq.s32 	%p962, %r1563, 0;
	@%p962 bra 	$L__BB0_1751;
	ld.shared.u32 	%r3759, [%r1489];
	add.s32 	%r3760, %r3759, 1;
	st.shared.u32 	[%r1489], %r3760;
	add.s32 	%r3761, %r3760, %r1533;
	mul.wide.u32 	%rd1457, %r3761, 4;
	add.s64 	%rd1458, %rd150, %rd1457;
	st.global.u32 	[%rd1458], %r1563;
$L__BB0_1751:
	add.s32 	%r4698, %r4698, 2;
$L__BB0_1752:
	and.b32  	%r3762, %r1429, 1;
	setp.eq.b32 	%p963, %r3762, 1;
	not.pred 	%p964, %p963;
	@%p964 bra 	$L__BB0_1755;
	shl.b32 	%r3763, %r4698, 2;
	mov.u32 	%r3764, _ZZ40findCliqueGPUNew7Dis2LevelStealWorkBatchPjS_S_S_PyS_S_S_S_S_E5Res_H;
	add.s32 	%r3765, %r3764, %r3763;
	ld.shared.u32 	%r1566, [%r3765];
	setp.eq.s32 	%p965, %r1566, 0;
	@%p965 bra 	$L__BB0_1755;
	ld.shared.u32 	%r3766, [%r1489];
	add.s32 	%r3767, %r3766, 1;
	st.shared.u32 	[%r1489], %r3767;
	add.s32 	%r3768, %r3767, %r1533;
	mul.wide.u32 	%rd1459, %r3768, 4;
	add.s64 	%rd1460, %rd150, %rd1459;
	st.global.u32 	[%rd1460], %r1566;
$L__BB0_1755:
	add.s32 	%r4667, %r4667, 1;
	setp.ne.s32 	%p1025, %r4667, %r1354;
	@%p1025 bra 	$L__BB0_1548;
$L__BB0_1756:
	bar.sync 	0;
	ld.shared.u32 	%r4242, [_ZZ40findCliqueGPUNew7Dis2LevelStealWorkBatchPjS_S_S_PyS_S_S_S_S_E5level];
	ld.global.u32 	%r4243, [%rd2];
	add.s32 	%r4244, %r4243, -2;
	setp.ne.s32 	%p1202, %r4242, %r4244;
	@%p1202 bra 	$L__BB0_1798;
	bar.sync 	0;
	ld.shared.u32 	%r1568, [_ZZ40findCliqueGPUNew7Dis2LevelStealWorkBatchPjS_S_S_PyS_S_S_S_S_E10batch_size];
	setp.ge.u32 	%p1203, %r797, %r1568;
	@%p1203 bra 	$L__BB0_1790;
	ld.shared.u32 	%r4245, [_ZZ40findCliqueGPUNew7Dis2LevelStealWorkBatchPjS_S_S_PyS_S_S_S_S_E5level];
	shl.b32 	%r4246, %r4245, 9;
	mov.u32 	%r4247, _ZZ40findCliqueGPUNew7Dis2LevelStealWorkBatchPjS_S_S_PyS_S_S_S_S_E5Num_L;
	add.s32 	%r1569, %r4247, %r4246;
	mov.u32 	%r4700, %r797;
$L__BB0_1759:
	shl.b32 	%r4248, %r4700, 2;
	add.s32 	%r4249, %r1569, %r4248;
	ld.shared.u32 	%r4704, [%r4249];
	ld.global.u32 	%r1572, [%rd3];
	setp.lt.u32 	%p1204, %r4704, %r1572;
	@%p1204 bra 	$L__BB0_1789;
	setp.eq.s32 	%p1205, %r1572, 0;
	mov.b64 	%rd1737, 1;
	@%p1205 bra 	$L__BB0_1788;
	add.s32 	%r4251, %r1572, 1;
	max.u32 	%r4252, %r4251, 2;
	add.s32 	%r1573, %r4252, -1;
	add.s32 	%r4253, %r4252, -2;
	and.b32  	%r1574, %r1573, 3;
	setp.lt.u32 	%p1206, %r4253, 3;
	mov.b64 	%rd1737, 1;
	mov.b32 	%r4703, 1;
	@%p1206 bra 	$L__BB0_1776;
	and.b32  	%r1575, %r1573, -4;
	mov.b64 	%rd1737, 1;
	mov.b32 	%r4703, 1;
	mov.u32 	%r4702, %r4704;
$L__BB0_1763:
	cvt.u64.u32 	%rd1692, %r4702;
	mul.lo.s64 	%rd159, %rd1737, %rd1692;
	cvt.u64.u32 	%rd160, %r4703;
	and.b64  	%rd1693, %rd159, -4294967296;
	setp.ne.s64 	%p1207, %rd1693, 0;
	@%p1207 bra 	$L__BB0_1765;
	cvt.u32.u64 	%r4255, %rd160;
	cvt.u32.u64 	%r4256, %rd159;
	div.u32 	%r4257, %r4256, %r4255;
	cvt.u64.u32 	%rd1729, %r4257;
	bra.uni 	$L__BB0_1766;
$L__BB0_1765:
	div.u64 	%rd1729, %rd159, %rd160;
$L__BB0_1766:
	cvt.u32.u64 	%r4258, %rd160;
	add.s32 	%r4259, %r4258, 1;
	add.s32 	%r4260, %r4702, -1;
	cvt.u64.u32 	%rd1694, %r4260;
	mul.lo.s64 	%rd164, %rd1729, %rd1694;
	cvt.u64.u32 	%rd165, %r4259;
	and.b64  	%rd1695, %rd164, -4294967296;
	setp.ne.s64 	%p1208, %rd1695, 0;
	@%p1208 bra 	$L__BB0_1768;
	cvt.u32.u64 	%r4261, %rd165;
	cvt.u32.u64 	%r4262, %rd164;
	div.u32 	%r4263, %r4262, %r4261;
	cvt.u64.u32 	%rd1730, %r4263;
	bra.uni 	$L__BB0_1769;
$L__BB0_1768:
	div.u64 	%rd1730, %rd164, %rd165;
$L__BB0_1769:
	add.s32 	%r4265, %r4258, 2;
	add.s32 	%r4266, %r4702, -2;
	cvt.u64.u32 	%rd1696, %r4266;
	mul.lo.s64 	%rd169, %rd1730, %rd1696;
	cvt.u64.u32 	%rd170, %r4265;
	and.b64  	%rd1697, %rd169, -4294967296;
	setp.ne.s64 	%p1209, %rd1697, 0;
	@%p1209 bra 	$L__BB0_1771;
	cvt.u32.u64 	%r4267, %rd170;
	cvt.u32.u64 	%r4268, %rd169;
	div.u32 	%r4269, %r4268, %r4267;
	cvt.u64.u32 	%rd1731, %r4269;
	bra.uni 	$L__BB0_1772;
$L__BB0_1771:
	div.u64 	%rd1731, %rd169, %rd170;
$L__BB0_1772:
	add.s32 	%r4271, %r4258, 3;
	add.s32 	%r4704, %r4702, -4;
	add.s32 	%r4272, %r4702, -3;
	cvt.u64.u32 	%rd1698, %r4272;
	mul.lo.s64 	%rd174, %rd1731, %rd1698;
	cvt.u64.u32 	%rd175, %r4271;
	and.b64  	%rd1699, %rd174, -4294967296;
	setp.ne.s64 	%p1210, %rd1699, 0;
	@%p1210 bra 	$L__BB0_1774;
	cvt.u32.u64 	%r4273, %rd175;
	cvt.u32.u64 	%r4274, %rd174;
	div.u32 	%r4275, %r4274, %r4273;
	cvt.u64.u32 	%rd1737, %r4275;
	bra.uni 	$L__BB0_1775;
$L__BB0_1774:
	div.u64 	%rd1737, %rd174, %rd175;
$L__BB0_1775:
	cvt.u32.u64 	%r4276, %rd175;
	add.s32 	%r4703, %r4258, 4;
	setp.ne.s32 	%p1211, %r4276, %r1575;
	mov.u32 	%r4702, %r4704;
	@%p1211 bra 	$L__BB0_1763;
$L__BB0_1776:
	setp.eq.s32 	%p1212, %r1574, 0;
	@%p1212 bra 	$L__BB0_1788;
	cvt.u64.u32 	%rd1700, %r4704;
	mul.lo.s64 	%rd181, %rd1737, %rd1700;
	cvt.u64.u32 	%rd182, %r4703;
	and.b64  	%rd1701, %rd181, -4294967296;
	setp.ne.s64 	%p1213, %rd1701, 0;
	@%p1213 bra 	$L__BB0_1779;
	cvt.u32.u64 	%r4278, %rd182;
	cvt.u32.u64 	%r4279, %rd181;
	div.u32 	%r4280, %r4279, %r4278;
	cvt.u64.u32 	%rd1737, %r4280;
	bra.uni 	$L__BB0_1780;
$L__BB0_1779:
	div.u64 	%rd1737, %rd181, %rd182;
$L__BB0_1780:
	setp.eq.s32 	%p1214, %r1574, 1;
	@%p1214 bra 	$L__BB0_1788;
	add.s32 	%r4281, %r4703, 1;
	add.s32 	%r4282, %r4704, -1;
	cvt.u64.u32 	%rd1702, %r4282;
	mul.lo.s64 	%rd186, %rd1737, %rd1702;
	cvt.u64.u32 	%rd187, %r4281;
	and.b64  	%rd1703, %rd186, -4294967296;
	setp.ne.s64 	%p1215, %rd1703, 0;
	@%p1215 bra 	$L__BB0_1783;
	cvt.u32.u64 	%r4283, %rd187;
	cvt.u32.u64 	%r4284, %rd186;
	div.u32 	%r4285, %r4284, %r4283;
	cvt.u64.u32 	%rd1737, %r4285;
	bra.uni 	$L__BB0_1784;
$L__BB0_1783:
	div.u64 	%rd1737, %rd186, %rd187;
$L__BB0_1784:
	setp.eq.s32 	%p1216, %r1574, 2;
	@%p1216 bra 	$L__BB0_1788;
	add.s32 	%r4286, %r4703, 2;
	add.s32 	%r4287, %r4704, -2;
	cvt.u64.u32 	%rd1704, %r4287;
	mul.lo.s64 	%rd191, %rd1737, %rd1704;
	cvt.u64.u32 	%rd192, %r4286;
	and.b64  	%rd1705, %rd191, -4294967296;
	setp.ne.s64 	%p1217, %rd1705, 0;
	@%p1217 bra 	$L__BB0_1787;
	cvt.u32.u64 	%r4288, %rd192;
	cvt.u32.u64 	%r4289, %rd191;
	div.u32 	%r4290, %r4289, %r4288;
	cvt.u64.u32 	%rd1737, %r4290;
	bra.uni 	$L__BB0_1788;
$L__BB0_1787:
	div.u64 	%rd1737, %rd191, %rd192;
$L__BB0_1788:
	atom.global.add.u64 	%rd1706, [%rd1], %rd1737;
$L__BB0_1789:
	add.s32 	%r4700, %r4700, %r799;
	setp.lt.u32 	%p1218, %r4700, %r1568;
	@%p1218 bra 	$L__BB0_1759;
$L__BB0_1790:
	setp.ne.s32 	%p1219, %r797, 0;
	bar.sync 	0;
	@%p1219 bra 	$L__BB0_1792;
	ld.shared.u32 	%r4291, [_ZZ40findCliqueGPUNew7Dis2LevelStealWorkBatchPjS_S_S_PyS_S_S_S_S_E3top];
	mul.wide.s32 	%rd1707, %r4291, 4;
	add.s64 	%rd1708, %rd105, %rd1707;
	mov.b32 	%r4292, 0;
	st.global.u32 	[%rd1708], %r4292;
$L__BB0_1792:
	bar.sync 	0;
	ld.shared.u32 	%r1583, [_ZZ40findCliqueGPUNew7Dis2LevelStealWorkBatchPjS_S_S_PyS_S_S_S_S_E5level];
	mul.wide.s32 	%rd1709, %r1583, 12;
	add.s64 	%rd196, %rd108, %rd1709;
	ld.global.u32 	%r1584, [%rd196];
	ld.global.u32 	%r4293, [%rd196+4];
	setp.ne.s32 	%p1220, %r1584, %r4293;
	@%p1220 bra 	$L__BB0_1805;
	setp.ne.s32 	%p1222, %r797, 0;
	@%p1222 bra 	$L__BB0_1797;
	mov.b32 	%r4296, 0;
	st.global.u32 	[%rd196], %r4296;
	st.global.u32 	[%rd196+4], %r4296;
	st.global.u32 	[%rd196+8], %r4296;
	ld.shared.u32 	%r4297, [_ZZ40findCliqueGPUNew7Dis2LevelStealWorkBatchPjS_S_S_PyS_S_S_S_S_E3top];
	add.s32 	%r4298, %r4297, -1;
	st.shared.u32 	[_ZZ40findCliqueGPUNew7Dis2LevelStealWorkBatchPjS_S_S_PyS_S_S_S_S_E3top], %r4298;
	add.s32 	%r4299, %r1583, -1;
	st.shared.u32 	[_ZZ40findCliqueGPUNew7Dis2LevelStealWorkBatchPjS_S_S_PyS_S_S_S_S_E5level], %r4299;
	ld.global.u32 	%r1585, [%rd196+-8];
	ld.global.u32 	%r4300, [%rd196+-12];
	setp.lt.u32 	%p1223, %r4300, %r1585;
	mov.b32 	%r4705, 128;
	@%p1223 bra 	$L__BB0_1796;
	mul.wide.s32 	%rd1710, %r1583, 320000;
	add.s64 	%rd1711, %rd106, %rd1710;
	ld.global.u32 	%r4301, [%rd1711+-320000];
	shl.b32 	%r4302, %r1585, 7;
	sub.s32 	%r4705, %r4301, %r4302;
$L__BB0_1796:
	st.shared.u32 	[_ZZ40findCliqueGPUNew7Dis2LevelStealWorkBatchPjS_S_S_PyS_S_S_S_S_E10batch_size], %r4705;
$L__BB0_1797:
	bar.sync 	0;
$L__BB0_1798:
	setp.ne.s32 	%p1224, %r797, 0;
	bar.sync 	0;
	ld.shared.u32 	%r4706, [_ZZ40findCliqueGPUNew7Dis2LevelStealWorkBatchPjS_S_S_PyS_S_S_S_S_E3top];
	setp.eq.s32 	%p1225, %r4706, 0;
	or.pred  	%p1226, %p1224, %p1225;
	@%p1226 bra 	$L__BB0_1814;
	ld.shared.u32 	%r4708, [_ZZ40findCliqueGPUNew7Dis2LevelStealWorkBatchPjS_S_S_PyS_S_S_S_S_E5level];
	ld.shared.u32 	%r4707, [_ZZ40findCliqueGPUNew7Dis2LevelStealWorkBatchPjS_S_S_PyS_S_S_S_S_E10batch_size];
$L__BB0_1800:
	mul.wide.s32 	%rd1712, %r4708, 4;
	add.s64 	%rd197, %rd105, %rd1712;
	ld.global.u32 	%r4709, [%rd197];
	setp.ge.u32 	%p1227, %r4709, %r4707;
	@%p1227 bra 	$L__BB0_1809;
	shl.b32 	%r4304, %r4708, 9;
	mov.u32 	%r4305, _ZZ40findCliqueGPUNew7Dis2LevelStealWorkBatchPjS_S_S_PyS_S_S_S_S_E5Num_L;
	add.s32 	%r1595, %r4305, %r4304;
	ld.global.u32 	%r1596, [%rd3];
	mov.u32 	%r4306, _ZZ40findCliqueGPUNew7Dis2LevelStealWorkBatchPjS_S_S_PyS_S_S_S_S_E5Num_H;
	add.s32 	%r1597, %r4306, %r4304;
$L__BB0_1802:
	shl.b32 	%r4307, %r4709, 2;
	add.s32 	%r4308, %r1595, %r4307;
	ld.shared.u32 	%r4309, [%r4308];
	setp.lt.u32 	%p1228, %r4309, %r1596;
	@%p1228 bra 	$L__BB0_1808;
	add.s32 	%r4311, %r1597, %r4307;
	ld.shared.u32 	%r4312, [%r4311];
	ld.global.u32 	%r4313, [%rd2];
	sub.s32 	%r4314, %r4313, %r4708;
	add.s32 	%r4315, %r4314, -2;
	setp.lt.u32 	%p1229, %r4312, %r4315;
	@%p1229 bra 	$L__BB0_1808;
	add.s32 	%r4316, %r4709, 1;
	st.global.u32 	[%rd197], %r4316;
	st.shared.u32 	[_ZZ40findCliqueGPUNew7Dis2LevelStealWorkBatchPjS_S_S_PyS_S_S_S_S_E6next_k], %r4709;
	mul.wide.s32 	%rd1713, %r4708, 12;
	add.s64 	%rd1714, %rd108, %rd1713;
	st.global.u32 	[%rd1714+8], %r4709;
	add.s32 	%r4317, %r4706, 1;
	st.shared.u32 	[_ZZ40findCliqueGPUNew7Dis2LevelStealWorkBatchPjS_S_S_PyS_S_S_S_S_E3top], %r4317;
	add.s32 	%r4318, %r4708, 1;
	st.shared.u32 	[_ZZ40findCliqueGPUNew7Dis2LevelStealWorkBatchPjS_S_S_PyS_S_S_S_S_E5level], %r4318;
	bra.uni 	$L__BB0_1814;
$L__BB0_1805:
	setp.ne.s32 	%p1221, %r797, 0;
	@%p1221 bra 	$L__BB0_1807;
	add.s32 	%r4294, %r1584, 1;
	st.global.u32 	[%rd196], %r4294;
$L__BB0_1807:
	bar.sync 	0;
	bra.uni 	$L__BB0_1815;
$L__BB0_1808:
	add.s32 	%r4709, %r4709, 1;
	setp.ne.s32 	%p1230, %r4709, %r4707;
	@%p1230 bra 	$L__BB0_1802;
$L__BB0_1809:
	mov.b32 	%r4319, 0;
	st.global.u32 	[%rd197], %r4319;
	mul.wide.s32 	%rd1715, %r4708, 12;
	add.s64 	%rd198, %rd108, %rd1715;
	ld.global.u32 	%r1600, [%rd198];
	ld.global.u32 	%r4320, [%rd198+4];
	setp.ne.s32 	%p1231, %r1600, %r4320;
	@%p1231 bra 	$L__BB0_1813;
	mov.b32 	%r4323, 0;
	st.global.u32 	[%rd198], %r4323;
	st.global.u32 	[%rd198+4], %r4323;
	st.global.u32 	[%rd198+8], %r4323;
	add.s32 	%r1601, %r4708, -1;
	st.shared.u32 	[_ZZ40findCliqueGPUNew7Dis2LevelStealWorkBatchPjS_S_S_PyS_S_S_S_S_E5level], %r1601;
	add.s32 	%r4706, %r4706, -1;
	st.shared.u32 	[_ZZ40findCliqueGPUNew7Dis2LevelStealWorkBatchPjS_S_S_PyS_S_S_S_S_E3top], %r4706;
	ld.global.u32 	%r1603, [%rd198+-8];
	ld.global.u32 	%r4324, [%rd198+-12];
	setp.lt.u32 	%p1232, %r4324, %r1603;
	mov.b32 	%r4707, 128;
	@%p1232 bra 	$L__BB0_1812;
	mul.wide.s32 	%rd1716, %r4708, 320000;
	add.s64 	%rd1717, %rd106, %rd1716;
	ld.global.u32 	%r4325, [%rd1717+-320000];
	shl.b32 	%r4326, %r1603, 7;
	sub.s32 	%r4707, %r4325, %r4326;
$L__BB0_1812:
	st.shared.u32 	[_ZZ40findCliqueGPUNew7Dis2LevelStealWorkBatchPjS_S_S_PyS_S_S_S_S_E10batch_size], %r4707;
	setp.eq.s32 	%p1233, %r4706, 0;
	mov.u32 	%r4708, %r1601;
	@%p1233 bra 	$L__BB0_1814;
	bra.uni 	$L__BB0_1800;
$L__BB0_1813:
	add.s32 	%r4321, %r1600, 1;
	st.global.u32 	[%rd198], %r4321;
$L__BB0_1814:
	bar.sync 	0;
$L__BB0_1815:
	ld.shared.u32 	%r4327, [_ZZ40findCliqueGPUNew7Dis2LevelStealWorkBatchPjS_S_S_PyS_S_S_S_S_E3top];
	setp.ne.s32 	%p1234, %r4327, 0;
	@%p1234 bra 	$L__BB0_1306;
$L__BB0_1816:
	bar.sync 	0;
$L__BB0_1817:
	bar.sync 	0;
	bra.uni 	$L__BB0_904;
$L__BB0_1818:
	mov.b32 	%r2982, 1;
	st.shared.u32 	[_ZZ40findCliqueGPUNew7Dis2LevelStealWorkBatchPjS_S_S_PyS_S_S_S_S_E4skip], %r2982;
	mov.b32 	%r2983, -1;
	st.global.u32 	[%rd112], %r2983;
	bra.uni 	$L__BB0_920;

}


// ===== COMPILED SASS (sm_100) =====

	.target	sm_100

	.elftype	@"ET_EXEC"


//--------------------- .note.nv.tkinfo           --------------------------
	.section	.note.nv.tkinfo,"",@"SHT_NOTE"
	.sectionflags	@"SHF_NOTE_NV_TKINFO"
	.tkinfo
        /*0018*/ 	.word	0x00000002
        /*0030*/ 	.string	""
        /*0030*/ 	.string	"ptxas"
        /*0030*/ 	.string	"Cuda compilation tools, release 13.0, V13.0.88"
        /*0030*/ 	.string	"Build cuda_13.0.r13.0/compiler.36424714_0"
        /*0030*/ 	.string	"-arch sm_100 -m 64 "



//--------------------- .note.nv.cuinfo           --------------------------
	.section	.note.nv.cuinfo,"",@"SHT_NOTE"
	.sectionflags	@"SHF_NOTE_NV_CUINFO"
        /*0018*/ 	.short	0x0002
        /*001a*/ 	.short	0x0064
        /*001c*/ 	.short	0x0082
	.zero		2


//--------------------- .nv.info                  --------------------------
	.section	.nv.info,"",@"SHT_CUDA_INFO"
	.align	4


	//----- nvinfo : EIATTR_REGCOUNT
	.align		4
        /*0000*/ 	.byte	0x04, 0x2f
        /*0002*/ 	.short	(.L_12 - .L_11)
	.align		4
.L_11:
        /*0004*/ 	.word	index@(_Z40findCliqueGPUNew7Dis2LevelStealWorkBatchPjS_S_S_PyS_S_S_S_S_)
        /*0008*/ 	.word	0x00000038


	//----- nvinfo : EIATTR_FRAME_SIZE
	.align		4
.L_12:
        /*000c*/ 	.byte	0x04, 0x11
        /*000e*/ 	.short	(.L_14 - .L_13)
	.align		4
.L_13:
        /*0010*/ 	.word	index@($__internal_0_$__cuda_sm20_div_u64)
        /*0014*/ 	.word	0x00000010


	//----- nvinfo : EIATTR_FRAME_SIZE
	.align		4
.L_14:
        /*0018*/ 	.byte	0x04, 0x11
        /*001a*/ 	.short	(.L_16 - .L_15)
	.align		4
.L_15:
        /*001c*/ 	.word	index@(_Z40findCliqueGPUNew7Dis2LevelStealWorkBatchPjS_S_S_PyS_S_S_S_S_)
        /*0020*/ 	.word	0x00000010


	//----- nvinfo : EIATTR_MIN_STACK_SIZE
	.align		4
.L_16:
        /*0024*/ 	.byte	0x04, 0x12
        /*0026*/ 	.short	(.L_18 - .L_17)
	.align		4
.L_17:
        /*0028*/ 	.word	index@(_Z40findCliqueGPUNew7Dis2LevelStealWorkBatchPjS_S_S_PyS_S_S_S_S_)
        /*002c*/ 	.word	0x00000010
.L_18:


//--------------------- .nv.compat                --------------------------
	.section	.nv.compat,"",@"SHT_CUDA_COMPAT_INFO"
	.align	4
        /*0000*/ 	.byte	0x02, 0x09, 0x00, 0x00, 0x02, 0x02, 0x01, 0x00, 0x02, 0x05, 0x05, 0x00, 0x03, 0x07, 0x01, 0x01
        /*0010*/ 	.byte	0x02, 0x03, 0x00, 0x00, 0x02, 0x06, 0x01, 0x00, 0x04, 0x0b, 0x08, 0x00, 0x09, 0x00, 0x00, 0x00
        /*0020*/ 	.byte	0x00, 0x00, 0x00, 0x00


//--------------------- .nv.info._Z40findCliqueGPUNew7Dis2LevelStealWorkBatchPjS_S_S_PyS_S_S_S_S_ --------------------------
	.section	.nv.info._Z40findCliqueGPUNew7Dis2LevelStealWorkBatchPjS_S_S_PyS_S_S_S_S_,"",@"SHT_CUDA_INFO"
	.sectionflags	@""
	.align	4


	//----- nvinfo : EIATTR_CUDA_API_VERSION
	.align		4
        /*0000*/ 	.byte	0x04, 0x37
        /*0002*/ 	.short	(.L_20 - .L_19)
.L_19:
        /*0004*/ 	.word	0x00000082


	//----- nvinfo : EIATTR_KPARAM_INFO
	.align		4
.L_20:
        /*0008*/ 	.byte	0x04, 0x17
        /*000a*/ 	.short	(.L_22 - .L_21)
.L_21:
        /*000c*/ 	.word	0x00000000
        /*0010*/ 	.short	0x0009
        /*0012*/ 	.short	0x0048
        /*0014*/ 	.byte	0x00, 0xf5, 0x21, 0x00


	//----- nvinfo : EIATTR_KPARAM_INFO
	.align		4
.L_22:
        /*0018*/ 	.byte	0x04, 0x17
        /*001a*/ 	.short	(.L_24 - .L_23)
.L_23:
        /*001c*/ 	.word	0x00000000
        /*0020*/ 	.short	0x0008
        /*0022*/ 	.short	0x0040
        /*0024*/ 	.byte	0x00, 0xf5, 0x21, 0x00


	//----- nvinfo : EIATTR_KPARAM_INFO
	.align		4
.L_24:
        /*0028*/ 	.byte	0x04, 0x17
        /*002a*/ 	.short	(.L_26 - .L_25)
.L_25:
        /*002c*/ 	.word	0x00000000
        /*0030*/ 	.short	0x0007
        /*0032*/ 	.short	0x0038
        /*0034*/ 	.byte	0x00, 0xf5, 0x21, 0x00


	//----- nvinfo : EIATTR_KPARAM_INFO
	.align		4
.L_26:
        /*0038*/ 	.byte	0x04, 0x17
        /*003a*/ 	.short	(.L_28 - .L_27)
.L_27:
        /*003c*/ 	.word	0x00000000
        /*0040*/ 	.short	0x0006
        /*0042*/ 	.short	0x0030
        /*0044*/ 	.byte	0x00, 0xf5, 0x21, 0x00


	//----- nvinfo : EIATTR_KPARAM_INFO
	.align		4
.L_28:
        /*0048*/ 	.byte	0x04, 0x17
        /*004a*/ 	.short	(.L_30 - .L_29)
.L_29:
        /*004c*/ 	.word	0x00000000
        /*0050*/ 	.short	0x0005
        /*0052*/ 	.short	0x0028
        /*0054*/ 	.byte	0x00, 0xf5, 0x21, 0x00


	//----- nvinfo : EIATTR_KPARAM_INFO
	.align		4
.L_30:
        /*0058*/ 	.byte	0x04, 0x17
        /*005a*/ 	.short	(.L_32 - .L_31)
.L_31:
        /*005c*/ 	.word	0x00000000
        /*0060*/ 	.short	0x0004
        /*0062*/ 	.short	0x0020
        /*0064*/ 	.byte	0x00, 0xf5, 0x21, 0x00


	//----- nvinfo : EIATTR_KPARAM_INFO
	.align		4
.L_32:
        /*0068*/ 	.byte	0x04, 0x17
        /*006a*/ 	.short	(.L_34 - .L_33)
.L_33:
        /*006c*/ 	.word	0x00000000
        /*0070*/ 	.short	0x0003
        /*0072*/ 	.short	0x0018
        /*0074*/ 	.byte	0x00, 0xf5, 0x21, 0x00


	//----- nvinfo : EIATTR_KPARAM_INFO
	.align		4
.L_34:
        /*0078*/ 	.byte	0x04, 0x17
        /*007a*/ 	.short	(.L_36 - .L_35)
.L_35:
        /*007c*/ 	.word	0x00000000
        /*0080*/ 	.short	0x0002
        /*0082*/ 	.short	0x0010
        /*0084*/ 	.byte	0x00, 0xf5, 0x21, 0x00


	//----- nvinfo : EIATTR_KPARAM_INFO
	.align		4
.L_36:
        /*0088*/ 	.byte	0x04, 0x17
        /*008a*/ 	.short	(.L_38 - .L_37)
.L_37:
        /*008c*/ 	.word	0x00000000
        /*0090*/ 	.short	0x0001
        /*0092*/ 	.short	0x0008
        /*0094*/ 	.byte	0x00, 0xf5, 0x21, 0x00


	//----- nvinfo : EIATTR_KPARAM_INFO
	.align		4
.L_38:
        /*0098*/ 	.byte	0x04, 0x17
        /*009a*/ 	.short	(.L_40 - .L_39)
.L_39:
        /*009c*/ 	.word	0x00000000
        /*00a0*/ 	.short	0x0000
        /*00a2*/ 	.short	0x0000
        /*00a4*/ 	.byte	0x00, 0xf5, 0x21, 0x00


	//----- nvinfo : EIATTR_SPARSE_MMA_MASK
	.align		4
.L_40:
        /*00a8*/ 	.byte	0x03, 0x50
        /*00aa*/ 	.short	0x0000


	//----- nvinfo : EIATTR_MAXREG_COUNT
	.align		4
        /*00ac*/ 	.byte	0x03, 0x1b
        /*00ae*/ 	.short	0x00ff


	//----- nvinfo : EIATTR_NUM_BARRIERS
	.align		4
        /*00b0*/ 	.byte	0x02, 0x4c
        /*00b2*/ 	.byte	0x01
	.zero		1


	//----- nvinfo : EIATTR_EXTERNS
	.align		4
        /*00b4*/ 	.byte	0x04, 0x0f
        /*00b6*/ 	.short	(.L_42 - .L_41)


	//   ....[0]....
	.align		4
.L_41:
        /*00b8*/ 	.word	index@(vprintf)


	//----- nvinfo : EIATTR_MERCURY_ISA_VERSION
	.align		4
.L_42:
        /*00bc*/ 	.byte	0x03, 0x5f
        /*00be*/ 	.short	0x0101


	//----- nvinfo : EIATTR_VRC_CTA_INIT_COUNT
	.align		4
        /*00c0*/ 	.byte	0x02, 0x4a
	.zero		1
	.zero		1


	//----- nvinfo : EIATTR_SYSCALL_OFFSETS
	.align		4
        /*00c4*/ 	.byte	0x04, 0x46
        /*00c6*/ 	.short	(.L_44 - .L_43)


	//   ....[0]....
.L_43:
        /*00c8*/ 	.word	0x00000440


	//   ....[1]....
        /*00cc*/ 	.word	0x00017640


	//   ....[2]....
        /*00d0*/ 	.word	0x00017aa0


	//----- nvinfo : EIATTR_EXIT_INSTR_OFFSETS
	.align		4
.L_44:
        /*00d4*/ 	.byte	0x04, 0x1c
        /*00d6*/ 	.short	(.L_46 - .L_45)


	//   ....[0]....
.L_45:
        /*00d8*/ 	.word	0x0002e7f0


	//----- nvinfo : EIATTR_CRS_STACK_SIZE
	.align		4
.L_46:
        /*00dc*/ 	.byte	0x04, 0x1e
        /*00de*/ 	.short	(.L_48 - .L_47)
.L_47:
        /*00e0*/ 	.word	0x00000000


	//----- nvinfo : EIATTR_CBANK_PARAM_SIZE
	.align		4
.L_48:
        /*00e4*/ 	.byte	0x03, 0x19
        /*00e6*/ 	.short	0x0050


	//----- nvinfo : EIATTR_PARAM_CBANK
	.align		4
        /*00e8*/ 	.byte	0x04, 0x0a
        /*00ea*/ 	.short	(.L_50 - .L_49)
	.align		4
.L_49:
        /*00ec*/ 	.word	index@(.nv.constant0._Z40findCliqueGPUNew7Dis2LevelStealWorkBatchPjS_S_S_PyS_S_S_S_S_)
        /*00f0*/ 	.short	0x0380
        /*00f2*/ 	.short	0x0050


	//----- nvinfo : EIATTR_SW_WAR
	.align		4
.L_50:
        /*00f4*/ 	.byte	0x04, 0x36
        /*00f6*/ 	.short	(.L_52 - .L_51)
.L_51:
        /*00f8*/ 	.word	0x00000008
.L_52:


//--------------------- .nv.callgraph             --------------------------
	.section	.nv.callgraph,"",@"SHT_CUDA_CALLGRAPH"
	.align	4
	.sectionentsize	8
	.align		4
        /*0000*/ 	.word	0x00000000
	.align		4
        /*0004*/ 	.word	0xffffffff
	.align		4
        /*0008*/ 	.word	index@(_Z40findCliqueGPUNew7Dis2LevelStealWorkBatchPjS_S_S_PyS_S_S_S_S_)
	.align		4
        /*000c*/ 	.word	index@(vprintf)
	.align		4
        /*0010*/ 	.word	0x00000000
	.align		4
        /*0014*/ 	.word	0xfffffffe
	.align		4
        /*0018*/ 	.word	0x00000000
	.align		4
        /*001c*/ 	.word	0xfffffffd
	.align		4
        /*0020*/ 	.word	0x00000000
	.align		4
        /*0024*/ 	.word	0xfffffffc


//--------------------- .nv.constant4             --------------------------
	.section	.nv.constant4,"a",@progbits
	.align	8
	.align		8
.nv.constant4:
        /*0000*/ 	.dword	vprintf
	.align		8
        /*0008*/ 	.dword	stack
	.align		8
        /*0010*/ 	.dword	subH
	.align		8
        /*0018*/ 	.dword	S
	.align		8
        /*0020*/ 	.dword	offset_H
	.align		8
        /*0028*/ 	.dword	offset_L
	.align		8
        /*0030*/ 	.dword	glockArray
	.align		8
        /*0038*/ 	.dword	batch_info
	.align		8
        /*0040*/ 	.dword	GCL
	.align		8
        /*0048*/ 	.dword	$str
	.align		8
        /*0050*/ 	.dword	$str$1
	.align		8
        /*0058*/ 	.dword	$str$2


//--------------------- .text._Z40findCliqueGPUNew7Dis2LevelStealWorkBatchPjS_S_S_PyS_S_S_S_S_ --------------------------
	.section	.text._Z40findCliqueGPUNew7Dis2LevelStealWorkBatchPjS_S_S_PyS_S_S_S_S_,"ax",@progbits
	.align	128
        .global         _Z40findCliqueGPUNew7Dis2LevelStealWorkBatchPjS_S_S_PyS_S_S_S_S_
        .type           _Z40findCliqueGPUNew7Dis2LevelStealWorkBatchPjS_S_S_PyS_S_S_S_S_,@function
        .size           _Z40findCliqueGPUNew7Dis2LevelStealWorkBatchPjS_S_S_PyS_S_S_S_S_,(.L_x_971 - _Z40findCliqueGPUNew7Dis2LevelStealWorkBatchPjS_S_S_PyS_S_S_S_S_)
        .other          _Z40findCliqueGPUNew7Dis2LevelStealWorkBatchPjS_S_S_PyS_S_S_S_S_,@"STO_CUDA_ENTRY STV_DEFAULT"
_Z40findCliqueGPUNew7Dis2LevelStealWorkBatchPjS_S_S_PyS_S_S_S_S_:
.text._Z40findCliqueGPUNew7Dis2LevelStealWorkBatchPjS_S_S_PyS_S_S_S_S_:
[----:B------:R-:W0:Y:S08]  /*0000*/  LDC R1, c[0x0][0x37c] ;  /* 0x0000df00ff017b82 */ /* 0x000e300000000800 */
[----:B------:R-:W1:Y:S01]  /*0010*/  S2UR UR5, SR_CgaCtaId ;  /* 0x00000000000579c3 */ /* 0x000e620000008800 */
[----:B------:R-:W2:Y:S01]  /*0020*/  S2R R2, SR_CTAID.X ;  /* 0x0000000000027919 */ /* 0x000ea20000002500 */
[----:B------:R-:W-:Y:S01]  /*0030*/  UMOV UR4, 0x400 ;  /* 0x0000040000047882 */ /* 0x000fe20000000000 */
[----:B------:R-:W3:Y:S01]  /*0040*/  LDCU.64 UR36, c[0x0][0x358] ;  /* 0x00006b00ff2477ac */ /* 0x000ee20008000a00 */
[----:B0-----:R-:W-:-:S04]  /*0050*/  VIADD R1, R1, 0xfffffff0 ;  /* 0xfffffff001017836 */ /* 0x001fc80000000000 */
[----:B------:R-:W3:Y:S01]  /*0060*/  LDC.64 R4, c[0x0][0x3b8] ;  /* 0x0000ee00ff047b82 */ /* 0x000ee20000000a00 */
[----:B-1----:R-:W-:-:S09]  /*0070*/  ULEA UR6, UR5, UR4, 0x18 ;  /* 0x0000000405067291 */ /* 0x002fd2000f8ec0ff */
[----:B--2---:R-:W-:Y:S01]  /*0080*/  STS [UR6+0xc], R2 ;  /* 0x00000c02ff007988 */ /* 0x004fe20008000806 */
[----:B------:R-:W-:Y:S06]  /*0090*/  BAR.SYNC.DEFER_BLOCKING 0x0 ;  /* 0x0000000000007b1d */ /* 0x000fec0000010000 */
[----:B---3--:R-:W2:Y:S01]  /*00a0*/  LDG.E R5, desc[UR36][R4.64] ;  /* 0x0000002404057981 */ /* 0x008ea2000c1e1900 */
[----:B------:R-:W0:Y:S03]  /*00b0*/  LDCU UR39, c[0x0][0x2f8] ;  /* 0x00005f00ff2777ac */ /* 0x000e260008000800 */
[----:B------:R-:W2:Y:S01]  /*00c0*/  LDS R0, [UR6+0xc] ;  /* 0x00000c06ff007984 */ /* 0x000ea20008000800 */
[----:B------:R-:W1:Y:S01]  /*00d0*/  LDCU UR40, c[0x0][0x2fc] ;  /* 0x00005f80ff2877ac */ /* 0x000e620008000800 */
[----:B------:R-:W-:Y:S01]  /*00e0*/  R2UR UR6, R1 ;  /* 0x00000000010672ca */ /* 0x000fe200000e0000 */
[----:B------:R-:W-:-:S12]  /*00f0*/  UMOV UR38, URZ ;  /* 0x000000ff00267c82 */ /* 0x000fd80008000000 */
[----:B0-----:R-:W-:-:S04]  /*0100*/  UIADD3 UR39, UP0, UPT, UR6, UR39, URZ ;  /* 0x0000002706277290 */ /* 0x001fc8000ff1e0ff */
[----:B-1----:R-:W-:Y:S01]  /*0110*/  UIADD3.X UR40, UPT, UPT, URZ, UR40, URZ, UP0, !UPT ;  /* 0x00000028ff287290 */ /* 0x002fe200087fe4ff */
[----:B--2---:R-:W-:-:S13]  /*0120*/  ISETP.GE.U32.AND P0, PT, R0, R5, PT ;  /* 0x000000050000720c */ /* 0x004fda0003f06070 */
[----:B------:R-:W-:Y:S05]  /*0130*/  @P0 BRA `(.L_x_0) ;  /* 0x0000017000400947 */ /* 0x000fea0003800000 */
[----:B------:R-:W0:Y:S01]  /*0140*/  S2R R22, SR_TID.X ;  /* 0x0000000000167919 */ /* 0x000e220000002100 */
[----:B------:R-:W1:Y:S01]  /*0150*/  LDC.64 R16, c[0x4][0x30] ;  /* 0x01000c00ff107b82 */ /* 0x000e620000000a00 */
[----:B------:R-:W2:Y:S01]  /*0160*/  LDCU UR41, c[0x0][0x360] ;  /* 0x00006c00ff2977ac */ /* 0x000ea20008000800 */
[----:B------:R-:W-:-:S06]  /*0170*/  UIADD3 UR4, UPT, UPT, UR4, 0x4814, URZ ;  /* 0x0000481404047890 */ /* 0x000fcc000fffe0ff */
[----:B------:R-:W3:Y:S01]  /*0180*/  LDC.64 R18, c[0x4][0x8] ;  /* 0x01000200ff127b82 */ /* 0x000ee20000000a00 */
[----:B------:R-:W-:-:S07]  /*0190*/  ULEA UR4, UR5, UR4, 0x18 ;  /* 0x0000000405047291 */ /* 0x000fce000f8ec0ff */
[----:B------:R-:W4:Y:S01]  /*01a0*/  LDC.64 R24, c[0x4][0x10] ;  /* 0x01000400ff187b82 */ /* 0x000f220000000a00 */
[----:B--2---:R-:W-:-:S07]  /*01b0*/  USHF.R.U32.HI UR42, URZ, 0x1, UR41 ;  /* 0x00000001ff2a7899 */ /* 0x004fce0008011629 */
[----:B------:R-:W2:Y:S01]  /*01c0*/  LDC.64 R26, c[0x4][0x18] ;  /* 0x01000600ff1a7b82 */ /* 0x000ea20000000a00 */
[----:B-1----:R-:W-:Y:S01]  /*01d0*/  IMAD.WIDE.U32 R16, R2, 0x4, R16 ;  /* 0x0000000402107825 */ /* 0x002fe200078e0010 */
[----:B0-----:R-:W-:-:S06]  /*01e0*/  IADD3 R0, PT, PT, -R22, 0x81f, RZ ;  /* 0x0000081f16007810 */ /* 0x001fcc0007ffe1ff */
[----:B------:R-:W0:Y:S01]  /*01f0*/  LDC.64 R28, c[0x4][0x38] ;  /* 0x01000e00ff1c7b82 */ /* 0x000e220000000a00 */
[C---:B------:R-:W-:Y:S01]  /*0200*/  VIADD R23, R22.reuse, 0xffffffe0 ;  /* 0xffffffe016177836 */ /* 0x040fe20000000000 */
[C---:B------:R-:W-:Y:S01]  /*0210*/  IADD3 R35, PT, PT, R22.reuse, 0x40, RZ ;  /* 0x0000004016237810 */ /* 0x040fe20007ffe0ff */
[----:B------:R-:W-:Y:S01]  /*0220*/  VIADD R34, R22, 0x20 ;  /* 0x0000002016227836 */ /* 0x000fe20000000000 */
[----:B------:R-:W-:Y:S01]  /*0230*/  LEA.HI R0, R0, 0x1, RZ, 0x1b ;  /* 0x0000000100007811 */ /* 0x000fe200078fd8ff */
[----:B---3--:R-:W-:Y:S01]  /*0240*/  IMAD.WIDE.U32 R18, R2, 0x20, R18 ;  /* 0x0000002002127825 */ /* 0x008fe200078e0012 */
[----:B------:R-:W-:Y:S02]  /*0250*/  LEA R36, R22, UR4, 0x2 ;  /* 0x0000000416247c11 */ /* 0x000fe4000f8e10ff */
[----:B------:R-:W1:Y:S01]  /*0260*/  LDC.64 R30, c[0x4][0x20] ;  /* 0x01000800ff1e7b82 */ /* 0x000e620000000a00 */
[----:B----4-:R-:W-:Y:S01]  /*0270*/  IMAD.WIDE.U32 R24, R2, 0x271000, R24 ;  /* 0x0027100002187825 */ /* 0x010fe200078e0018 */
[----:B------:R-:W-:-:S06]  /*0280*/  LOP3.LUT R37, R0, 0x3, RZ, 0xc0, !PT ;  /* 0x0000000300257812 */ /* 0x000fcc00078ec0ff */
[----:B------:R-:W3:Y:S01]  /*0290*/  LDC.64 R32, c[0x4][0x28] ;  /* 0x01000a00ff207b82 */ /* 0x000ee20000000a00 */
[----:B--2---:R-:W-:-:S04]  /*02a0*/  IMAD.WIDE.U32 R26, R2, 0x30d400, R26 ;  /* 0x0030d400021a7825 */ /* 0x004fc800078e001a */
[----:B0-----:R-:W-:-:S04]  /*02b0*/  IMAD.WIDE.U32 R28, R2, 0x60, R28 ;  /* 0x00000060021c7825 */ /* 0x001fc800078e001c */
[----:B-1----:R-:W-:-:S04]  /*02c0*/  IMAD.WIDE.U32 R30, R2, 0x271000, R30 ;  /* 0x00271000021e7825 */ /* 0x002fc800078e001e */
[----:B---3--:R-:W-:-:S07]  /*02d0*/  IMAD.WIDE.U32 R32, R2, 0x30d400, R32 ;  /* 0x0030d40002207825 */ /* 0x008fce00078e0020 */
.L_x_482:
[----:B------:R-:W-:Y:S01]  /*02e0*/  BAR.SYNC.DEFER_BLOCKING 0x0 ;  /* 0x0000000000007b1d */ /* 0x000fe20000010000 */
[----:B------:R-:W-:-:S05]  /*02f0*/  ISETP.NE.AND P0, PT, R22, RZ, PT ;  /* 0x000000ff1600720c */ /* 0x000fca0003f05270 */
[----:B------:R-:W-:Y:S08]  /*0300*/  BSSY B6, `(.L_x_1) ;  /* 0x00016d6000067945 */ /* 0x000ff00003800000 */
[----:B--234-:R-:W-:Y:S05]  /*0310*/  @P0 BRA `(.L_x_2) ;  /* 0x00000000004c0947 */ /* 0x01cfea0003800000 */
[----:B------:R-:W0:Y:S01]  /*0320*/  S2UR UR5, SR_CgaCtaId ;  /* 0x00000000000579c3 */ /* 0x000e220000008800 */
[----:B------:R-:W-:Y:S01]  /*0330*/  UMOV UR4, 0x400 ;  /* 0x0000040000047882 */ /* 0x000fe20000000000 */
[----:B------:R-:W-:Y:S01]  /*0340*/  IMAD.MOV.U32 R11, RZ, RZ, 0x1 ;  /* 0x00000001ff0b7424 */ /* 0x000fe200078e00ff */
[----:B------:R-:W-:Y:S01]  /*0350*/  MOV R0, 0x0 ;  /* 0x0000000000007802 */ /* 0x000fe20000000f00 */
[----:B------:R-:W1:Y:S01]  /*0360*/  LDCU.64 UR6, c[0x4][0x48] ;  /* 0x01000900ff0677ac */ /* 0x000e620008000a00 */
[----:B------:R-:W-:Y:S01]  /*0370*/  MOV R6, UR39 ;  /* 0x0000002700067c02 */ /* 0x000fe20008000f00 */
[----:B------:R-:W-:Y:S01]  /*0380*/  IMAD.U32 R7, RZ, RZ, UR40 ;  /* 0x00000028ff077e24 */ /* 0x000fe2000f8e00ff */
[----:B------:R-:W-:Y:S01]  /*0390*/  STG.E desc[UR36][R16.64], R11 ;  /* 0x0000000b10007986 */ /* 0x000fe2000c101924 */
[----:B------:R2:W3:Y:S03]  /*03a0*/  LDC.64 R8, c[0x4][R0] ;  /* 0x0100000000087b82 */ /* 0x0004e60000000a00 */
[----:B------:R-:W-:Y:S01]  /*03b0*/  STG.E desc[UR36][R18.64], RZ ;  /* 0x000000ff12007986 */ /* 0x000fe2000c101924 */
[----:B-1----:R-:W-:Y:S01]  /*03c0*/  IMAD.U32 R4, RZ, RZ, UR6 ;  /* 0x00000006ff047e24 */ /* 0x002fe2000f8e00ff */
[----:B0-----:R-:W-:Y:S01]  /*03d0*/  ULEA UR4, UR5, UR4, 0x18 ;  /* 0x0000000405047291 */ /* 0x001fe2000f8ec0ff */
[----:B------:R-:W-:-:S08]  /*03e0*/  IMAD.U32 R5, RZ, RZ, UR7 ;  /* 0x00000007ff057e24 */ /* 0x000fd0000f8e00ff */
[----:B------:R-:W0:Y:S04]  /*03f0*/  LDS R3, [UR4+0xc] ;  /* 0x00000c04ff037984 */ /* 0x000e280008000800 */
[----:B------:R-:W-:Y:S04]  /*0400*/  STS.64 [UR4], RZ ;  /* 0x000000ffff007988 */ /* 0x000fe80008000a04 */
[----:B------:R-:W-:Y:S04]  /*0410*/  STS [UR4+0x8], RZ ;  /* 0x000008ffff007988 */ /* 0x000fe80008000804 */
[----:B0--3--:R2:W-:Y:S02]  /*0420*/  STL.64 [R1], R2 ;  /* 0x0000000201007387 */ /* 0x0095e40000100a00 */
[----:B------:R-:W-:-:S07]  /*0430*/  LEPC R20, `(.L_x_2) ;  /* 0x000000001014794e */ /* 0x000fce0000000000 */
[----:B--2---:R-:W-:Y:S05]  /*0440*/  CALL.ABS.NOINC R8 ;  /* 0x0000000008007343 */ /* 0x004fea0003c00000 */
.L_x_2:
[----:B------:R-:W-:Y:S01]  /*0450*/  ISETP.GT.U32.AND P0, PT, R22, 0x1f, PT ;  /* 0x0000001f1600780c */ /* 0x000fe20003f04070 */
[----:B------:R-:W-:Y:S05]  /*0460*/  WARPSYNC.ALL ;  /* 0x0000000000007948 */ /* 0x000fea0003800000 */
[----:B------:R-:W-:Y:S06]  /*0470*/  BAR.SYNC.DEFER_BLOCKING 0x0 ;  /* 0x0000000000007b1d */ /* 0x000fec0000010000 */
[----:B------:R-:W-:Y:S04]  /*0480*/  BSSY.RECONVERGENT B0, `(.L_x_3) ;  /* 0x0000828000007945 */ /* 0x000fe80003800200 */
[----:B------:R-:W-:Y:S05]  /*0490*/  @P0 BRA `(.L_x_4) ;  /* 0x0000003c00ec0947 */ /* 0x000fea0003800000 */
[----:B------:R-:W0:Y:S01]  /*04a0*/  S2R R8, SR_CgaCtaId ;  /* 0x0000000000087919 */ /* 0x000e220000008800 */
[----:B------:R-:W-:Y:S01]  /*04b0*/  MOV R9, 0x400 ;  /* 0x0000040000097802 */ /* 0x000fe20000000f00 */
[----:B------:R-:W1:Y:S08]  /*04c0*/  LDC.64 R4, c[0x0][0x3c0] ;  /* 0x0000f000ff047b82 */ /* 0x000e700000000a00 */
[----:B------:R-:W2:Y:S08]  /*04d0*/  LDC.64 R6, c[0x0][0x3c8] ;  /* 0x0000f200ff067b82 */ /* 0x000eb00000000a00 */
[----:B------:R-:W3:Y:S01]  /*04e0*/  LDC.64 R12, c[0x0][0x380] ;  /* 0x0000e000ff0c7b82 */ /* 0x000ee20000000a00 */
[----:B0-----:R-:W-:-:S05]  /*04f0*/  LEA R10, R8, R9, 0x18 ;  /* 0x00000009080a7211 */ /* 0x001fca00078ec0ff */
[----:B------:R-:W1:Y:S02]  /*0500*/  LDS R3, [R10+0xc] ;  /* 0x00000c000a037984 */ /* 0x000e640000000800 */
[----:B-1----:R-:W-:-:S04]  /*0510*/  IMAD.WIDE.U32 R4, R3, 0x4, R4 ;  /* 0x0000000403047825 */ /* 0x002fc800078e0004 */
[----:B--2---:R-:W-:Y:S01]  /*0520*/  IMAD.WIDE.U32 R6, R3, 0x4, R6 ;  /* 0x0000000403067825 */ /* 0x004fe200078e0006 */
[----:B------:R-:W2:Y:S04]  /*0530*/  LDG.E R15, desc[UR36][R4.64] ;  /* 0x00000024040f7981 */ /* 0x000ea8000c1e1900 */
[----:B------:R-:W4:Y:S01]  /*0540*/  LDG.E R39, desc[UR36][R6.64] ;  /* 0x0000002406277981 */ /* 0x000f22000c1e1900 */
[C---:B--2---:R-:W-:Y:S02]  /*0550*/  VIADD R21, R15.reuse, 0x1 ;  /* 0x000000010f157836 */ /* 0x044fe40000000000 */
[----:B---3--:R-:W-:-:S04]  /*0560*/  IMAD.WIDE.U32 R14, R15, 0x4, R12 ;  /* 0x000000040f0e7825 */ /* 0x008fc800078e000c */
[----:B----4-:R-:W-:Y:S02]  /*0570*/  VIADD R3, R39, 0x1 ;  /* 0x0000000127037836 */ /* 0x010fe40000000000 */
[--C-:B------:R-:W-:Y:S01]  /*0580*/  IMAD.WIDE.U32 R20, R21, 0x4, R12.reuse ;  /* 0x0000000415147825 */ /* 0x100fe200078e000c */
[----:B------:R-:W2:Y:S03]  /*0590*/  LDG.E R15, desc[UR36][R14.64] ;  /* 0x000000240e0f7981 */ /* 0x000ea6000c1e1900 */
[--C-:B------:R-:W-:Y:S01]  /*05a0*/  IMAD.WIDE.U32 R38, R39, 0x4, R12.reuse ;  /* 0x0000000427267825 */ /* 0x100fe200078e000c */
[----:B------:R-:W2:Y:S03]  /*05b0*/  LDG.E R0, desc[UR36][R20.64] ;  /* 0x0000002414007981 */ /* 0x000ea6000c1e1900 */
[----:B------:R-:W-:-:S02]  /*05c0*/  IMAD.WIDE.U32 R12, R3, 0x4, R12 ;  /* 0x00000004030c7825 */ /* 0x000fc400078e000c */
[----:B------:R-:W3:Y:S04]  /*05d0*/  LDG.E R38, desc[UR36][R38.64] ;  /* 0x0000002426267981 */ /* 0x000ee8000c1e1900 */
[----:B------:R-:W3:Y:S01]  /*05e0*/  LDG.E R3, desc[UR36][R12.64] ;  /* 0x000000240c037981 */ /* 0x000ee2000c1e1900 */
[----:B--2---:R-:W-:Y:S01]  /*05f0*/  IADD3 R0, PT, PT, R0, -R15, RZ ;  /* 0x8000000f00007210 */ /* 0x004fe20007ffe0ff */
[----:B---3--:R-:W-:-:S05]  /*0600*/  IMAD.IADD R3, R3, 0x1, -R38 ;  /* 0x0000000103037824 */ /* 0x008fca00078e0a26 */
[----:B------:R-:W-:-:S13]  /*0610*/  ISETP.GE.U32.AND P0, PT, R0, R3, PT ;  /* 0x000000030000720c */ /* 0x000fda0003f06070 */
[----:B------:R-:W-:Y:S05]  /*0620*/  @P0 BRA `(.L_x_5) ;  /* 0x0000001c00c40947 */ /* 0x000fea0003800000 */
[----:B------:R-:W0:Y:S01]  /*0630*/  LDS R14, [R10+0x4] ;  /* 0x000004000a0e7984 */ /* 0x000e220000000800 */
[----:B------:R-:W-:Y:S02]  /*0640*/  ISETP.NE.AND P0, PT, R22, RZ, PT ;  /* 0x000000ff1600720c */ /* 0x000fe40003f05270 */
[C---:B------:R-:W-:Y:S02]  /*0650*/  ISETP.GE.U32.AND P1, PT, R0.reuse, 0x1000, PT ;  /* 0x000010000000780c */ /* 0x040fe40003f26070 */
[----:B------:R-:W-:-:S09]  /*0660*/  LOP3.LUT R41, R0, 0xfff, RZ, 0xc0, !PT ;  /* 0x00000fff00297812 */ /* 0x000fd200078ec0ff */
[----:B------:R-:W-:Y:S02]  /*0670*/  @!P0 VIADD R11, R9, 0x6814 ;  /* 0x00006814090b8836 */ /* 0x000fe40000000000 */
[----:B------:R-:W-:-:S03]  /*0680*/  @!P0 IMAD.MOV.U32 R15, RZ, RZ, 0x1 ;  /* 0x00000001ff0f8424 */ /* 0x000fc600078e00ff */
[----:B------:R-:W-:Y:S01]  /*0690*/  @!P0 LEA R11, R8, R11, 0x18 ;  /* 0x0000000b080b8211 */ /* 0x000fe200078ec0ff */
[----:B0-----:R-:W-:-:S03]  /*06a0*/  @!P0 IMAD.WIDE R12, R14, 0x61a80, R26 ;  /* 0x00061a800e0c8825 */ /* 0x001fc600078e021a */
[----:B------:R-:W-:Y:S02]  /*06b0*/  @!P0 LEA R11, R14, R11, 0x9 ;  /* 0x0000000b0e0b8211 */ /* 0x000fe400078e48ff */
[----:B------:R0:W-:Y:S04]  /*06c0*/  @!P0 STG.E desc[UR36][R12.64], R15 ;  /* 0x0000000f0c008986 */ /* 0x0001e8000c101924 */
[----:B------:R0:W-:Y:S01]  /*06d0*/  @!P0 STS [R11], RZ ;  /* 0x000000ff0b008388 */ /* 0x0001e20000000800 */
[----:B------:R-:W-:Y:S05]  /*06e0*/  @!P1 BRA `(.L_x_6) ;  /* 0x0000000800dc9947 */ /* 0x000fea0003800000 */
[----:B0-----:R-:W0:Y:S01]  /*06f0*/  LDS R11, [R10+0x4] ;  /* 0x000004000a0b7984 */ /* 0x001e220000000800 */
[----:B------:R-:W-:Y:S01]  /*0700*/  VIADD R9, R9, 0x6814 ;  /* 0x0000681409097836 */ /* 0x000fe20000000000 */
[----:B------:R-:W-:Y:S01]  /*0710*/  SHF.R.U32.HI R43, RZ, 0xc, R0 ;  /* 0x0000000cff2b7819 */ /* 0x000fe20000011600 */
[----:B------:R-:W-:-:S03]  /*0720*/  IMAD.MOV.U32 R40, RZ, RZ, RZ ;  /* 0x000000ffff287224 */ /* 0x000fc600078e00ff */
[----:B------:R-:W-:Y:S02]  /*0730*/  LEA R42, R8, R9, 0x18 ;  /* 0x00000009082a7211 */ /* 0x000fe400078ec0ff */
[----:B------:R-:W-:-:S03]  /*0740*/  VIMNMX.U32 R43, PT, PT, R43, 0x1, !PT ;  /* 0x000000012b2b7848 */ /* 0x000fc60007fe0000 */
[C---:B0-----:R-:W-:Y:S02]  /*0750*/  IMAD R42, R11.reuse, 0x200, R42 ;  /* 0x000002000b2a7824 */ /* 0x041fe400078e022a */
[----:B------:R-:W-:-:S07]  /*0760*/  IMAD.WIDE R8, R11, 0x61a80, R26 ;  /* 0x00061a800b087825 */ /* 0x000fce00078e021a */
.L_x_27:
[----:B0-2---:R-:W2:Y:S01]  /*0770*/  LDG.E R13, desc[UR36][R4.64] ;  /* 0x00000024040d7981 */ /* 0x005ea2000c1e1900 */
[----:B------:R-:W2:Y:S01]  /*0780*/  LDC.64 R10, c[0x0][0x380] ;  /* 0x0000e000ff0a7b82 */ /* 0x000ea20000000a00 */
[----:B-1----:R-:W0:Y:S01]  /*0790*/  S2R R15, SR_CgaCtaId ;  /* 0x00000000000f7919 */ /* 0x002e220000008800 */
[----:B--2---:R-:W-:-:S06]  /*07a0*/  IMAD.WIDE.U32 R12, R13, 0x4, R10 ;  /* 0x000000040d0c7825 */ /* 0x004fcc00078e000a */
[----:B------:R-:W2:Y:S01]  /*07b0*/  LDG.E R13, desc[UR36][R12.64] ;  /* 0x000000240c0d7981 */ /* 0x000ea2000c1e1900 */
[----:B------:R-:W-:Y:S01]  /*07c0*/  MOV R46, 0x400 ;  /* 0x00000400002e7802 */ /* 0x000fe20000000f00 */
[----:B------:R-:W-:Y:S01]  /*07d0*/  BSSY.RECONVERGENT B1, `(.L_x_7) ;  /* 0x000001c000017945 */ /* 0x000fe20003800200 */
[----:B------:R-:W-:-:S03]  /*07e0*/  IMAD.MOV.U32 R48, RZ, RZ, R22 ;  /* 0x000000ffff307224 */ /* 0x000fc600078e0016 */
[----:B------:R-:W-:-:S05]  /*07f0*/  VIADD R46, R46, 0x814 ;  /* 0x000008142e2e7836 */ /* 0x000fca0000000000 */
[----:B0-----:R-:W-:Y:S02]  /*0800*/  LEA R46, R15, R46, 0x18 ;  /* 0x0000002e0f2e7211 */ /* 0x001fe400078ec0ff */
[C---:B--2---:R-:W-:Y:S01]  /*0810*/  LEA R47, R40.reuse, R13, 0xc ;  /* 0x0000000d282f7211 */ /* 0x044fe200078e60ff */
[----:B------:R-:W-:-:S05]  /*0820*/  VIADD R40, R40, 0x1 ;  /* 0x0000000128287836 */ /* 0x000fca0000000000 */
[----:B------:R-:W-:-:S13]  /*0830*/  ISETP.NE.AND P1, PT, R40, R43, PT ;  /* 0x0000002b2800720c */ /* 0x000fda0003f25270 */
.L_x_8:
[----:B0-----:R-:W0:Y:S01]  /*0840*/  LDC.64 R12, c[0x0][0x388] ;  /* 0x0000e200ff0c7b82 */ /* 0x001e220000000a00 */
[----:B------:R-:W-:-:S05]  /*0850*/  IADD3 R15, PT, PT, R47, R48, RZ ;  /* 0x000000302f0f7210 */ /* 0x000fca0007ffe0ff */
[C---:B------:R-:W-:Y:S02]  /*0860*/  VIADD R21, R15.reuse, 0x20 ;  /* 0x000000200f157836 */ /* 0x040fe40000000000 */
[C---:B------:R-:W-:Y:S02]  /*0870*/  VIADD R39, R15.reuse, 0x40 ;  /* 0x000000400f277836 */ /* 0x040fe40000000000 */
[C---:B------:R-:W-:Y:S02]  /*0880*/  VIADD R49, R15.reuse, 0x60 ;  /* 0x000000600f317836 */ /* 0x040fe40000000000 */
[----:B0-----:R-:W-:-:S04]  /*0890*/  IMAD.WIDE.U32 R44, R15, 0x4, R12 ;  /* 0x000000040f2c7825 */ /* 0x001fc800078e000c */
[--C-:B------:R-:W-:Y:S02]  /*08a0*/  IMAD.WIDE.U32 R14, R21, 0x4, R12.reuse ;  /* 0x00000004150e7825 */ /* 0x100fe400078e000c */
[----:B------:R-:W2:Y:S02]  /*08b0*/  LDG.E R44, desc[UR36][R44.64] ;  /* 0x000000242c2c7981 */ /* 0x000ea4000c1e1900 */
[--C-:B------:R-:W-:Y:S02]  /*08c0*/  IMAD.WIDE.U32 R20, R39, 0x4, R12.reuse ;  /* 0x0000000427147825 */ /* 0x100fe400078e000c */
[----:B------:R-:W3:Y:S02]  /*08d0*/  LDG.E R14, desc[UR36][R14.64] ;  /* 0x000000240e0e7981 */ /* 0x000ee4000c1e1900 */
[----:B------:R-:W-:Y:S02]  /*08e0*/  IMAD.WIDE.U32 R38, R49, 0x4, R12 ;  /* 0x0000000431267825 */ /* 0x000fe400078e000c */
[----:B------:R-:W4:Y:S04]  /*08f0*/  LDG.E R20, desc[UR36][R20.64] ;  /* 0x0000002414147981 */ /* 0x000f28000c1e1900 */
[----:B------:R-:W5:Y:S01]  /*0900*/  LDG.E R38, desc[UR36][R38.64] ;  /* 0x0000002426267981 */ /* 0x000f62000c1e1900 */
[----:B------:R-:W-:-:S02]  /*0910*/  LEA R49, R48, R46, 0x2 ;  /* 0x0000002e30317211 */ /* 0x000fc400078e10ff */
[C---:B------:R-:W-:Y:S01]  /*0920*/  ISETP.GE.U32.AND P2, PT, R48.reuse, 0xf80, PT ;  /* 0x00000f803000780c */ /* 0x040fe20003f46070 */
[----:B------:R-:W-:Y:S02]  /*0930*/  VIADD R48, R48, 0x80 ;  /* 0x0000008030307836 */ /* 0x000fe40000000000 */
[----:B--2---:R0:W-:Y:S04]  /*0940*/  STS [R49], R44 ;  /* 0x0000002c31007388 */ /* 0x0041e80000000800 */
[----:B---3--:R0:W-:Y:S04]  /*0950*/  STS [R49+0x80], R14 ;  /* 0x0000800e31007388 */ /* 0x0081e80000000800 */
[----:B----4-:R0:W-:Y:S04]  /*0960*/  STS [R49+0x100], R20 ;  /* 0x0001001431007388 */ /* 0x0101e80000000800 */
[----:B-----5:R0:W-:Y:S01]  /*0970*/  STS [R49+0x180], R38 ;  /* 0x0001802631007388 */ /* 0x0201e20000000800 */
[----:B------:R-:W-:Y:S05]  /*0980*/  @!P2 BRA `(.L_x_8) ;  /* 0xfffffffc00aca947 */ /* 0x000fea000383ffff */
[----:B------:R-:W-:Y:S05]  /*0990*/  BSYNC.RECONVERGENT B1 ;  /* 0x0000000000017941 */ /* 0x000fea0003800200 */
.L_x_7:
[----:B------:R-:W2:Y:S01]  /*09a0*/  LDG.E R15, desc[UR36][R6.64] ;  /* 0x00000024060f7981 */ /* 0x000ea2000c1e1900 */
[----:B------:R-:W-:Y:S01]  /*09b0*/  ISETP.GE.AND P2, PT, R3, 0x2, PT ;  /* 0x000000020300780c */ /* 0x000fe20003f46270 */
[----:B--2---:R-:W-:-:S06]  /*09c0*/  IMAD.WIDE.U32 R10, R15, 0x4, R10 ;  /* 0x000000040f0a7825 */ /* 0x004fcc00078e000a */
[----:B------:R-:W2:Y:S01]  /*09d0*/  LDG.E R11, desc[UR36][R10.64] ;  /* 0x000000240a0b7981 */ /* 0x000ea2000c1e1900 */
[----:B------:R-:W-:Y:S01]  /*09e0*/  BSSY.RECONVERGENT B1, `(.L_x_9) ;  /* 0x0000042000017945 */ /* 0x000fe20003800200 */
[----:B--2---:R-:W-:-:S04]  /*09f0*/  IMAD.WIDE.U32 R12, R11, 0x4, R12 ;  /* 0x000000040b0c7825 */ /* 0x004fc800078e000c */
[----:B------:R-:W-:Y:S05]  /*0a00*/  @!P2 BRA `(.L_x_10) ;  /* 0x0000000000a8a947 */ /* 0x000fea0003800000 */
[----:B------:R-:W-:Y:S01]  /*0a10*/  BSSY.RECONVERGENT B2, `(.L_x_11) ;  /* 0x0000028000027945 */ /* 0x000fe20003800200 */
[----:B0-----:R-:W-:-:S07]  /*0a20*/  IMAD.MOV.U32 R20, RZ, RZ, R22 ;  /* 0x000000ffff147224 */ /* 0x001fce00078e0016 */
.L_x_17:
[----:B0-----:R-:W0:Y:S01]  /*0a30*/  S2UR UR5, SR_CgaCtaId ;  /* 0x00000000000579c3 */ /* 0x001e220000008800 */
[----:B------:R-:W-:Y:S01]  /*0a40*/  UMOV UR4, 0x400 ;  /* 0x0000040000047882 */ /* 0x000fe20000000000 */
[----:B------:R-:W-:Y:S01]  /*0a50*/  HFMA2 R21, -RZ, RZ, 0, 0 ;  /* 0x00000000ff157431 */ /* 0x000fe200000001ff */
[----:B------:R-:W-:Y:S01]  /*0a60*/  UIADD3 UR4, UPT, UPT, UR4, 0x814, URZ ;  /* 0x0000081404047890 */ /* 0x000fe2000fffe0ff */
[----:B------:R-:W-:-:S03]  /*0a70*/  IMAD.MOV.U32 R38, RZ, RZ, R3 ;  /* 0x000000ffff267224 */ /* 0x000fc600078e0003 */
[----:B0-----:R-:W-:-:S06]  /*0a80*/  ULEA UR4, UR5, UR4, 0x18 ;  /* 0x0000000405047291 */ /* 0x001fcc000f8ec0ff */
[C---:B-1----:R-:W-:Y:S01]  /*0a90*/  LEA R15, R20.reuse, UR4, 0x2 ;  /* 0x00000004140f7c11 */ /* 0x042fe2000f8e10ff */
[----:B------:R-:W-:-:S04]  /*0aa0*/  VIADD R20, R20, UR42 ;  /* 0x0000002a14147c36 */ /* 0x000fc80008000000 */
[----:B------:R0:W1:Y:S01]  /*0ab0*/  LDS R14, [R15] ;  /* 0x000000000f0e7984 */ /* 0x0000620000000800 */
[----:B------:R-:W-:-:S13]  /*0ac0*/  ISETP.GE.U32.AND P2, PT, R20, 0x1000, PT ;  /* 0x000010001400780c */ /* 0x000fda0003f46070 */
.L_x_12:
[----:B------:R-:W-:-:S05]  /*0ad0*/  SHF.R.U32.HI R39, RZ, 0x1, R38 ;  /* 0x00000001ff277819 */ /* 0x000fca0000011626 */
[----:B------:R-:W-:-:S04]  /*0ae0*/  IMAD.IADD R11, R39, 0x1, R21 ;  /* 0x00000001270b7824 */ /* 0x000fc800078e0215 */
[----:B------:R-:W-:-:S06]  /*0af0*/  IMAD.WIDE.U32 R10, R11, 0x4, R12 ;  /* 0x000000040b0a7825 */ /* 0x000fcc00078e000c */
[----:B------:R-:W1:Y:S01]  /*0b00*/  LDG.E R11, desc[UR36][R10.64] ;  /* 0x000000240a0b7981 */ /* 0x000e62000c1e1900 */
[----:B------:R-:W-:-:S05]  /*0b10*/  IMAD.IADD R38, R38, 0x1, -R39 ;  /* 0x0000000126267824 */ /* 0x000fca00078e0a27 */
[----:B------:R-:W-:Y:S02]  /*0b20*/  ISETP.GT.AND P4, PT, R38, 0x1, PT ;  /* 0x000000012600780c */ /* 0x000fe40003f84270 */
[----:B-1----:R-:W-:-:S04]  /*0b30*/  ISETP.GE.U32.AND P3, PT, R11, R14, PT ;  /* 0x0000000e0b00720c */ /* 0x002fc80003f66070 */
[----:B------:R-:W-:-:S04]  /*0b40*/  SEL R44, R39, RZ, !P3 ;  /* 0x000000ff272c7207 */ /* 0x000fc80005800000 */
[----:B------:R-:W-:-:S03]  /*0b50*/  IADD3 R21, PT, PT, R44, R21, RZ ;  /* 0x000000152c157210 */ /* 0x000fc60007ffe0ff */
[----:B------:R-:W-:Y:S05]  /*0b60*/  @P4 BRA `(.L_x_12) ;  /* 0xfffffffc00d84947 */ /* 0x000fea000383ffff */
[----:B------:R-:W-:-:S05]  /*0b70*/  IMAD.WIDE.U32 R10, R21, 0x4, R12 ;  /* 0x00000004150a7825 */ /* 0x000fca00078e000c */
[----:B------:R-:W2:Y:S01]  /*0b80*/  LDG.E R39, desc[UR36][R10.64] ;  /* 0x000000240a277981 */ /* 0x000ea2000c1e1900 */
[----:B------:R-:W-:Y:S04]  /*0b90*/  BSSY.RECONVERGENT B3, `(.L_x_13) ;  /* 0x000000e000037945 */ /* 0x000fe80003800200 */
[----:B------:R-:W-:Y:S01]  /*0ba0*/  BSSY.RELIABLE B4, `(.L_x_14) ;  /* 0x000000b000047945 */ /* 0x000fe20003800100 */
[----:B--2---:R-:W-:-:S04]  /*0bb0*/  ISETP.GE.U32.AND P3, PT, R39, R14, PT ;  /* 0x0000000e2700720c */ /* 0x004fc80003f66070 */
[----:B------:R-:W-:-:S05]  /*0bc0*/  SEL R39, RZ, 0x1, P3 ;  /* 0x00000001ff277807 */ /* 0x000fca0001800000 */
[----:B------:R-:W-:-:S05]  /*0bd0*/  IMAD.IADD R38, R21, 0x1, R39 ;  /* 0x0000000115267824 */ /* 0x000fca00078e0227 */
[----:B------:R-:W-:-:S13]  /*0be0*/  ISETP.GE.AND P3, PT, R38, R3, PT ;  /* 0x000000032600720c */ /* 0x000fda0003f66270 */
[----:B------:R-:W-:Y:S05]  /*0bf0*/  @P3 BRA `(.L_x_15) ;  /* 0x0000000000143947 */ /* 0x000fea0003800000 */
[----:B------:R-:W-:-:S06]  /*0c00*/  IMAD.WIDE.U32 R10, R39, 0x4, R10 ;  /* 0x00000004270a7825 */ /* 0x000fcc00078e000a */
[----:B------:R-:W2:Y:S02]  /*0c10*/  LDG.E R11, desc[UR36][R10.64] ;  /* 0x000000240a0b7981 */ /* 0x000ea4000c1e1900 */
[----:B--2---:R-:W-:-:S13]  /*0c20*/  ISETP.NE.AND P3, PT, R11, R14, PT ;  /* 0x0000000e0b00720c */ /* 0x004fda0003f65270 */
[----:B------:R-:W-:Y:S05]  /*0c30*/  @!P3 BREAK.RELIABLE B4 ;  /* 0x000000000004b942 */ /* 0x000fea0003800100 */
[----:B------:R-:W-:Y:S05]  /*0c40*/  @!P3 BRA `(.L_x_16) ;  /* 0x000000000008b947 */ /* 0x000fea0003800000 */
.L_x_15:
[----:B------:R-:W-:Y:S05]  /*0c50*/  BSYNC.RELIABLE B4 ;  /* 0x0000000000047941 */ /* 0x000fea0003800100 */
.L_x_14:
[----:B------:R1:W-:Y:S02]  /*0c60*/  STS [R15], RZ ;  /* 0x000000ff0f007388 */ /* 0x0003e40000000800 */
.L_x_16:
[----:B------:R-:W-:Y:S05]  /*0c70*/  BSYNC.RECONVERGENT B3 ;  /* 0x0000000000037941 */ /* 0x000fea0003800200 */
.L_x_13:
[----:B------:R-:W-:Y:S05]  /*0c80*/  @!P2 BRA `(.L_x_17) ;  /* 0xfffffffc0068a947 */ /* 0x000fea000383ffff */
[----:B------:R-:W-:Y:S05]  /*0c90*/  BSYNC.RECONVERGENT B2 ;  /* 0x0000000000027941 */ /* 0x000fea0003800200 */
.L_x_11:
[----:B------:R-:W-:Y:S05]  /*0ca0*/  BRA `(.L_x_18) ;  /* 0x0000000000547947 */ /* 0x000fea0003800000 */
.L_x_10:
[----:B0-----:R0:W5:Y:S01]  /*0cb0*/  LDG.E R14, desc[UR36][R12.64] ;  /* 0x000000240c0e7981 */ /* 0x001162000c1e1900 */
[----:B------:R-:W-:-:S07]  /*0cc0*/  IMAD.MOV.U32 R15, RZ, RZ, R22 ;  /* 0x000000ffff0f7224 */ /* 0x000fce00078e0016 */
.L_x_23:
[C---:B-1----:R-:W-:Y:S01]  /*0cd0*/  IMAD R20, R15.reuse, 0x4, R46 ;  /* 0x000000040f147824 */ /* 0x042fe200078e022e */
[----:B------:R-:W-:Y:S01]  /*0ce0*/  IADD3 R15, PT, PT, R15, UR42, RZ ;  /* 0x0000002a0f0f7c10 */ /* 0x000fe2000fffe0ff */
[----:B------:R-:W-:Y:S04]  /*0cf0*/  BSSY.RECONVERGENT B2, `(.L_x_19) ;  /* 0x000000f000027945 */ /* 0x000fe80003800200 */
[----:B------:R-:W-:Y:S01]  /*0d00*/  BSSY.RELIABLE B3, `(.L_x_20) ;  /* 0x000000c000037945 */ /* 0x000fe20003800100 */
[----:B------:R-:W1:Y:S01]  /*0d10*/  LDS R21, [R20] ;  /* 0x0000000014157984 */ /* 0x000e620000000800 */
[----:B------:R-:W-:Y:S02]  /*0d20*/  ISETP.GE.U32.AND P3, PT, R15, 0x1000, PT ;  /* 0x000010000f00780c */ /* 0x000fe40003f66070 */
[----:B-1---5:R-:W-:-:S04]  /*0d30*/  ISETP.GE.U32.AND P2, PT, R14, R21, PT ;  /* 0x000000150e00720c */ /* 0x022fc80003f46070 */
[----:B------:R-:W-:-:S04]  /*0d40*/  SEL R10, RZ, 0x1, P2 ;  /* 0x00000001ff0a7807 */ /* 0x000fc80001000000 */
[----:B------:R-:W-:-:S13]  /*0d50*/  ISETP.GT.AND P2, PT, R3, R10, PT ;  /* 0x0000000a0300720c */ /* 0x000fda0003f44270 */
[----:B------:R-:W-:Y:S05]  /*0d60*/  @!P2 BRA `(.L_x_21) ;  /* 0x000000000014a947 */ /* 0x000fea0003800000 */
[----:B------:R-:W-:-:S06]  /*0d70*/  IMAD.WIDE.U32 R10, R10, 0x4, R12 ;  /* 0x000000040a0a7825 */ /* 0x000fcc00078e000c */
[----:B------:R-:W2:Y:S02]  /*0d80*/  LDG.E R10, desc[UR36][R10.64] ;  /* 0x000000240a0a7981 */ /* 0x000ea4000c1e1900 */
[----:B--2---:R-:W-:-:S13]  /*0d90*/  ISETP.NE.AND P2, PT, R10, R21, PT ;  /* 0x000000150a00720c */ /* 0x004fda0003f45270 */
[----:B------:R-:W-:Y:S05]  /*0da0*/  @!P2 BREAK.RELIABLE B3 ;  /* 0x000000000003a942 */ /* 0x000fea0003800100 */
[----:B------:R-:W-:Y:S05]  /*0db0*/  @!P2 BRA `(.L_x_22) ;  /* 0x000000000008a947 */ /* 0x000fea0003800000 */
.L_x_21:
[----:B------:R-:W-:Y:S05]  /*0dc0*/  BSYNC.RELIABLE B3 ;  /* 0x0000000000037941 */ /* 0x000fea0003800100 */
.L_x_20:
[----:B------:R1:W-:Y:S02]  /*0dd0*/  STS [R20], RZ ;  /* 0x000000ff14007388 */ /* 0x0003e40000000800 */
.L_x_22:
[----:B------:R-:W-:Y:S05]  /*0de0*/  BSYNC.RECONVERGENT B2 ;  /* 0x0000000000027941 */ /* 0x000fea0003800200 */
.L_x_19:
[----:B------:R-:W-:Y:S05]  /*0df0*/  @!P3 BRA `(.L_x_23) ;  /* 0xfffffffc00b4b947 */ /* 0x000fea000383ffff */
.L_x_18:
[----:B------:R-:W-:Y:S05]  /*0e00*/  BSYNC.RECONVERGENT B1 ;  /* 0x0000000000017941 */ /* 0x000fea0003800200 */
.L_x_9:
[----:B------:R-:W-:Y:S04]  /*0e10*/  BSSY.RECONVERGENT B1, `(.L_x_24) ;  /* 0x0000043000017945 */ /* 0x000fe80003800200 */
[----:B------:R-:W-:Y:S05]  /*0e20*/  @P0 BRA `(.L_x_25) ;  /* 0x0000000400040947 */ /* 0x000fea0003800000 */
[----:B------:R-:W2:Y:S01]  /*0e30*/  S2UR UR5, SR_CgaCtaId ;  /* 0x00000000000579c3 */ /* 0x000ea20000008800 */
[----:B------:R-:W-:Y:S02]  /*0e40*/  UMOV UR4, 0x400 ;  /* 0x0000040000047882 */ /* 0x000fe40000000000 */
[----:B------:R-:W-:-:S04]  /*0e50*/  UIADD3 UR4, UPT, UPT, UR4, 0x814, URZ ;  /* 0x0000081404047890 */ /* 0x000fc8000fffe0ff */
[----:B--2---:R-:W-:-:S03]  /*0e60*/  ULEA UR5, UR5, UR4, 0x18 ;  /* 0x0000000405057291 */ /* 0x004fc6000f8ec0ff */
[----:B------:R-:W-:-:S09]  /*0e70*/  UMOV UR4, URZ ;  /* 0x000000ff00047c82 */ /* 0x000fd20008000000 */
.L_x_26:
[----:B------:R-:W-:Y:S02]  /*0e80*/  ULEA UR6, UR4, UR5, 0x2 ;  /* 0x0000000504067291 */ /* 0x000fe4000f8e10ff */
[----:B------:R-:W-:-:S04]  /*0e90*/  UIADD3 UR4, UPT, UPT, UR4, 0x8, URZ ;  /* 0x0000000804047890 */ /* 0x000fc8000fffe0ff */
[----:B------:R-:W-:-:S03]  /*0ea0*/  UISETP.NE.AND UP0, UPT, UR4, 0x1000, UPT ;  /* 0x000010000400788c */ /* 0x000fc6000bf05270 */
[----:B--2---:R-:W2:Y:S02]  /*0eb0*/  LDS R53, [UR6] ;  /* 0x00000006ff357984 */ /* 0x004ea40008000800 */
[----:B--2---:R-:W-:-:S13]  /*0ec0*/  ISETP.NE.AND P3, PT, R53, RZ, PT ;  /* 0x000000ff3500720c */ /* 0x004fda0003f65270 */
[----:B------:R-:W0:Y:S02]  /*0ed0*/  @P3 LDS R10, [R42] ;  /* 0x000000002a0a3984 */ /* 0x000e240000000800 */
[----:B0-----:R-:W-:-:S05]  /*0ee0*/  @P3 VIADD R13, R10, 0x1 ;  /* 0x000000010a0d3836 */ /* 0x001fca0000000000 */
[----:B------:R0:W-:Y:S04]  /*0ef0*/  @P3 STS [R42], R13 ;  /* 0x0000000d2a003388 */ /* 0x0001e80000000800 */
[----:B------:R-:W2:Y:S01]  /*0f00*/  LDS R14, [UR6+0x4] ;  /* 0x00000406ff0e7984 */ /* 0x000ea20008000800 */
[----:B0-----:R-:W-:-:S05]  /*0f10*/  @P3 IMAD.WIDE.U32 R12, R13, 0x4, R8 ;  /* 0x000000040d0c3825 */ /* 0x001fca00078e0008 */
[----:B------:R-:W-:Y:S01]  /*0f20*/  @P3 STG.E desc[UR36][R12.64], R53 ;  /* 0x000000350c003986 */ /* 0x000fe2000c101924 */
        /* <DEDUP_REMOVED lines=16> */
[----:B0-----:R-:W-:-:S05]  /*1030*/  @P2 IADD3 R45, PT, PT, R45, 0x1, RZ ;  /* 0x000000012d2d2810 */ /* 0x001fca0007ffe0ff */
[----:B------:R0:W-:Y:S04]  /*1040*/  @P2 STS [R42], R45 ;  /* 0x0000002d2a002388 */ /* 0x0001e80000000800 */
[----:B------:R-:W2:Y:S01]  /*1050*/  LDS R47, [UR6+0x10] ;  /* 0x00001006ff2f7984 */ /* 0x000ea20008000800 */
[----:B0-----:R-:W-:-:S05]  /*1060*/  @P2 IMAD.WIDE.U32 R44, R45, 0x4, R8 ;  /* 0x000000042d2c2825 */ /* 0x001fca00078e0008 */
[----:B------:R-:W-:Y:S01]  /*1070*/  @P2 STG.E desc[UR36][R44.64], R46 ;  /* 0x0000002e2c002986 */ /* 0x000fe2000c101924 */
[----:B--2---:R-:W-:-:S13]  /*1080*/  ISETP.NE.AND P4, PT, R47, RZ, PT ;  /* 0x000000ff2f00720c */ /* 0x004fda0003f85270 */
[----:B-1----:R-:W0:Y:S02]  /*1090*/  @P4 LDS R15, [R42] ;  /* 0x000000002a0f4984 */ /* 0x002e240000000800 */
[----:B0-----:R-:W-:-:S04]  /*10a0*/  @P4 VIADD R15, R15, 0x1 ;  /* 0x000000010f0f4836 */ /* 0x001fc80000000000 */
[----:B------:R-:W-:Y:S01]  /*10b0*/  @P4 IMAD.WIDE.U32 R10, R15, 0x4, R8 ;  /* 0x000000040f0a4825 */ /* 0x000fe200078e0008 */
[----:B------:R-:W-:Y:S04]  /*10c0*/  @P4 STS [R42], R15 ;  /* 0x0000000f2a004388 */ /* 0x000fe80000000800 */
[----:B------:R-:W0:Y:S04]  /*10d0*/  LDS R49, [UR6+0x14] ;  /* 0x00001406ff317984 */ /* 0x000e280008000800 */
[----:B------:R-:W-:Y:S01]  /*10e0*/  @P4 STG.E desc[UR36][R10.64], R47 ;  /* 0x0000002f0a004986 */ /* 0x000fe2000c101924 */
[----:B0-----:R-:W-:-:S13]  /*10f0*/  ISETP.NE.AND P3, PT, R49, RZ, PT ;  /* 0x000000ff3100720c */ /* 0x001fda0003f65270 */
[----:B------:R-:W0:Y:S02]  /*1100*/  @P3 LDS R21, [R42] ;  /* 0x000000002a153984 */ /* 0x000e240000000800 */
        /* <DEDUP_REMOVED lines=14> */
[----:B0-----:R-:W-:-:S05]  /*11f0*/  @P5 IADD3 R50, PT, PT, R50, 0x1, RZ ;  /* 0x0000000132325810 */ /* 0x001fca0007ffe0ff */
[----:B------:R-:W-:Y:S01]  /*1200*/  @P5 IMAD.WIDE.U32 R20, R50, 0x4, R8 ;  /* 0x0000000432145825 */ /* 0x000fe200078e0008 */
[----:B------:R2:W-:Y:S04]  /*1210*/  @P5 STS [R42], R50 ;  /* 0x000000322a005388 */ /* 0x0005e80000000800 */
[----:B------:R2:W-:Y:S01]  /*1220*/  @P5 STG.E desc[UR36][R20.64], R53 ;  /* 0x0000003514005986 */ /* 0x0005e2000c101924 */
[----:B------:R-:W-:Y:S05]  /*1230*/  BRA.U UP0, `(.L_x_26) ;  /* 0xfffffffd00107547 */ /* 0x000fea000b83ffff */
.L_x_25:
[----:B------:R-:W-:Y:S05]  /*1240*/  BSYNC.RECONVERGENT B1 ;  /* 0x0000000000017941 */ /* 0x000fea0003800200 */
.L_x_24:
[----:B------:R-:W-:Y:S05]  /*1250*/  @P1 BRA `(.L_x_27) ;  /* 0xfffffff400441947 */ /* 0x000fea000383ffff */
.L_x_6:
[----:B------:R-:W-:Y:S01]  /*1260*/  ISETP.GE.U32.AND P2, PT, R22, R41, PT ;  /* 0x000000291600720c */ /* 0x000fe20003f46070 */
[----:B------:R-:W-:-:S12]  /*1270*/  BSSY.RECONVERGENT B1, `(.L_x_28) ;  /* 0x0000059000017945 */ /* 0x000fd80003800200 */
[----:B------:R-:W-:Y:S05]  /*1280*/  @P2 BRA `(.L_x_29) ;  /* 0x00000004005c2947 */ /* 0x000fea0003800000 */
[----:B------:R-:W3:Y:S01]  /*1290*/  LDG.E R5, desc[UR36][R4.64] ;  /* 0x0000002404057981 */ /* 0x000ee2000c1e1900 */
[----:B0-----:R-:W3:Y:S01]  /*12a0*/  LDC.64 R10, c[0x0][0x380] ;  /* 0x0000e000ff0a7b82 */ /* 0x001ee20000000a00 */
[----:B------:R-:W-:Y:S02]  /*12b0*/  ISETP.GE.U32.AND P3, PT, R22, R41, PT ;  /* 0x000000291600720c */ /* 0x000fe40003f66070 */
[----:B------:R-:W-:-:S11]  /*12c0*/  LOP3.LUT R14, R0, 0xfffff000, RZ, 0xc0, !PT ;  /* 0xfffff000000e7812 */ /* 0x000fd600078ec0ff */
[----:B------:R-:W0:Y:S01]  /*12d0*/  @P3 LDC.64 R12, c[0x0][0x388] ;  /* 0x0000e200ff0c3b82 */ /* 0x000e220000000a00 */
[----:B---3--:R-:W-:-:S05]  /*12e0*/  IMAD.WIDE.U32 R10, R5, 0x4, R10 ;  /* 0x00000004050a7825 */ /* 0x008fca00078e000a */
[----:B------:R-:W3:Y:S01]  /*12f0*/  LDG.E R9, desc[UR36][R10.64] ;  /* 0x000000240a097981 */ /* 0x000ee2000c1e1900 */
[----:B------:R-:W-:Y:S01]  /*1300*/  IMAD.MOV.U32 R8, RZ, RZ, R22 ;  /* 0x000000ffff087224 */ /* 0x000fe200078e0016 */
[----:B------:R-:W4:Y:S01]  /*1310*/  @P3 S2R R5, SR_CgaCtaId ;  /* 0x0000000000053919 */ /* 0x000f220000008800 */
[----:B---3--:R-:W-:-:S04]  /*1320*/  IMAD.IADD R9, R9, 0x1, R14 ;  /* 0x0000000109097824 */ /* 0x008fc800078e020e */
[----:B-1----:R-:W-:-:S04]  /*1330*/  @P3 IMAD.IADD R15, R9, 0x1, R8 ;  /* 0x00000001090f3824 */ /* 0x002fc800078e0208 */
[----:B0-----:R-:W-:-:S06]  /*1340*/  @P3 IMAD.WIDE.U32 R12, R15, 0x4, R12 ;  /* 0x000000040f0c3825 */ /* 0x001fcc00078e000c */
[----:B------:R-:W3:Y:S01]  /*1350*/  @P3 LDG.E R12, desc[UR36][R12.64] ;  /* 0x000000240c0c3981 */ /* 0x000ee2000c1e1900 */
[----:B------:R-:W-:Y:S01]  /*1360*/  @P3 MOV R4, 0x400 ;  /* 0x0000040000043802 */ /* 0x000fe20000000f00 */
[----:B------:R-:W-:Y:S01]  /*1370*/  BSSY.RECONVERGENT B2, `(.L_x_30) ;  /* 0x0000026000027945 */ /* 0x000fe20003800200 */
[----:B------:R-:W-:Y:S02]  /*1380*/  PLOP3.LUT P0, PT, P3, PT, PT, 0x8, 0x80 ;  /* 0x000000000080781c */ /* 0x000fe40001f0e170 */
[----:B------:R-:W-:-:S04]  /*1390*/  @P3 IADD3 R4, PT, PT, R4, 0x814, RZ ;  /* 0x0000081404043810 */ /* 0x000fc80007ffe0ff */
[----:B----4-:R-:W-:-:S05]  /*13a0*/  @P3 LEA R5, R5, R4, 0x18 ;  /* 0x0000000405053211 */ /* 0x010fca00078ec0ff */
[C---:B------:R-:W-:Y:S02]  /*13b0*/  @P3 IMAD R5, R8.reuse, 0x4, R5 ;  /* 0x0000000408053824 */ /* 0x040fe400078e0205 */
[----:B------:R-:W-:-:S04]  /*13c0*/  @P3 VIADD R8, R8, 0x20 ;  /* 0x0000002008083836 */ /* 0x000fc80000000000 */
[C---:B------:R-:W-:Y:S01]  /*13d0*/  IMAD.IADD R4, R41.reuse, 0x1, -R8 ;  /* 0x0000000129047824 */ /* 0x040fe200078e0a08 */
[----:B------:R-:W-:-:S04]  /*13e0*/  ISETP.GT.U32.AND P1, PT, R41, R8, PT ;  /* 0x000000082900720c */ /* 0x000fc80003f24070 */
[----:B------:R-:W-:Y:S01]  /*13f0*/  ISETP.LE.U32.OR P1, PT, R4, 0x60, !P1 ;  /* 0x000000600400780c */ /* 0x000fe20004f23470 */
[----:B---3--:R0:W-:-:S12]  /*1400*/  @P3 STS [R5], R12 ;  /* 0x0000000c05003388 */ /* 0x0081d80000000800 */
[----:B------:R-:W-:Y:S05]  /*1410*/  @P1 BRA `(.L_x_31) ;  /* 0x00000000006c1947 */ /* 0x000fea0003800000 */
[----:B0-----:R-:W0:Y:S01]  /*1420*/  S2R R5, SR_CgaCtaId ;  /* 0x0000000000057919 */ /* 0x001e220000008800 */
[----:B------:R-:W-:Y:S01]  /*1430*/  MOV R4, 0x400 ;  /* 0x0000040000047802 */ /* 0x000fe20000000f00 */
[----:B------:R-:W-:Y:S01]  /*1440*/  VIADD R39, R41, 0xffffffa0 ;  /* 0xffffffa029277836 */ /* 0x000fe20000000000 */
[----:B------:R-:W-:Y:S02]  /*1450*/  PLOP3.LUT P0, PT, PT, PT, PT, 0x8, 0x80 ;  /* 0x000000000080781c */ /* 0x000fe40003f0e170 */
[----:B------:R-:W-:-:S04]  /*1460*/  IADD3 R4, PT, PT, R4, 0x814, RZ ;  /* 0x0000081404047810 */ /* 0x000fc80007ffe0ff */
[----:B0-----:R-:W-:-:S07]  /*1470*/  LEA R43, R5, R4, 0x18 ;  /* 0x00000004052b7211 */ /* 0x001fce00078ec0ff */
.L_x_32:
[----:B-1----:R-:W0:Y:S01]  /*1480*/  LDC.64 R10, c[0x0][0x388] ;  /* 0x0000e200ff0a7b82 */ /* 0x002e220000000a00 */
[C-C-:B------:R-:W-:Y:S01]  /*1490*/  IADD3 R15, PT, PT, R9.reuse, 0x20, R8.reuse ;  /* 0x00000020090f7810 */ /* 0x140fe20007ffe008 */
[C-C-:B------:R-:W-:Y:S01]  /*14a0*/  IMAD.IADD R13, R9.reuse, 0x1, R8.reuse ;  /* 0x00000001090d7824 */ /* 0x140fe200078e0208 */
[C-C-:B------:R-:W-:Y:S02]  /*14b0*/  IADD3 R5, PT, PT, R9.reuse, 0x40, R8.reuse ;  /* 0x0000004009057810 */ /* 0x140fe40007ffe008 */
[----:B--2---:R-:W-:Y:S01]  /*14c0*/  IADD3 R21, PT, PT, R9, 0x60, R8 ;  /* 0x0000006009157810 */ /* 0x004fe20007ffe008 */
        /* <DEDUP_REMOVED lines=8> */
[C---:B------:R-:W-:Y:S01]  /*1550*/  IMAD R21, R8.reuse, 0x4, R43 ;  /* 0x0000000408157824 */ /* 0x040fe200078e022b */
[----:B------:R-:W-:-:S04]  /*1560*/  IADD3 R8, PT, PT, R8, 0x80, RZ ;  /* 0x0000008008087810 */ /* 0x000fc80007ffe0ff */
[----:B------:R-:W-:Y:S01]  /*1570*/  ISETP.GE.U32.AND P1, PT, R8, R39, PT ;  /* 0x000000270800720c */ /* 0x000fe20003f26070 */
[----:B--2---:R1:W-:Y:S04]  /*1580*/  STS [R21], R12 ;  /* 0x0000000c15007388 */ /* 0x0043e80000000800 */
[----:B---3--:R1:W-:Y:S04]  /*1590*/  STS [R21+0x80], R14 ;  /* 0x0000800e15007388 */ /* 0x0083e80000000800 */
[----:B----4-:R1:W-:Y:S04]  /*15a0*/  STS [R21+0x100], R4 ;  /* 0x0001000415007388 */ /* 0x0103e80000000800 */
[----:B-----5:R1:W-:Y:S01]  /*15b0*/  STS [R21+0x180], R10 ;  /* 0x0001800a15007388 */ /* 0x0203e20000000800 */
[----:B------:R-:W-:Y:S05]  /*15c0*/  @!P1 BRA `(.L_x_32) ;  /* 0xfffffffc00ac9947 */ /* 0x000fea000383ffff */
.L_x_31:
[----:B------:R-:W-:Y:S05]  /*15d0*/  BSYNC.RECONVERGENT B2 ;  /* 0x0000000000027941 */ /* 0x000fea0003800200 */
.L_x_30:
[C---:B-1----:R-:W-:Y:S01]  /*15e0*/  IMAD.IADD R4, R41.reuse, 0x1, -R8 ;  /* 0x0000000129047824 */ /* 0x042fe200078e0a08 */
[----:B------:R-:W-:Y:S01]  /*15f0*/  ISETP.GT.U32.AND P1, PT, R41, R8, PT ;  /* 0x000000082900720c */ /* 0x000fe20003f24070 */
[----:B------:R-:W-:Y:S03]  /*1600*/  BSSY.RECONVERGENT B2, `(.L_x_33) ;  /* 0x0000013000027945 */ /* 0x000fe60003800200 */
[----:B------:R-:W-:-:S13]  /*1610*/  ISETP.LE.U32.OR P1, PT, R4, 0x20, !P1 ;  /* 0x000000200400780c */ /* 0x000fda0004f23470 */
[----:B------:R-:W-:Y:S05]  /*1620*/  @P1 BRA `(.L_x_34) ;  /* 0x0000000000401947 */ /* 0x000fea0003800000 */
[----:B0-----:R-:W0:Y:S01]  /*1630*/  LDC.64 R4, c[0x0][0x388] ;  /* 0x0000e200ff047b82 */ /* 0x001e220000000a00 */
[C-C-:B------:R-:W-:Y:S01]  /*1640*/  IMAD.IADD R11, R9.reuse, 0x1, R8.reuse ;  /* 0x00000001090b7824 */ /* 0x140fe200078e0208 */
[----:B------:R-:W-:-:S03]  /*1650*/  IADD3 R13, PT, PT, R9, 0x20, R8 ;  /* 0x00000020090d7810 */ /* 0x000fc60007ffe008 */
[----:B0-----:R-:W-:-:S04]  /*1660*/  IMAD.WIDE.U32 R10, R11, 0x4, R4 ;  /* 0x000000040b0a7825 */ /* 0x001fc800078e0004 */
[----:B------:R-:W-:Y:S02]  /*1670*/  IMAD.WIDE.U32 R4, R13, 0x4, R4 ;  /* 0x000000040d047825 */ /* 0x000fe400078e0004 */
[----:B------:R-:W3:Y:S04]  /*1680*/  LDG.E R10, desc[UR36][R10.64] ;  /* 0x000000240a0a7981 */ /* 0x000ee8000c1e1900 */
[----:B------:R-:W4:Y:S01]  /*1690*/  LDG.E R4, desc[UR36][R4.64] ;  /* 0x0000002404047981 */ /* 0x000f22000c1e1900 */
[----:B------:R-:W0:Y:S01]  /*16a0*/  S2UR UR5, SR_CgaCtaId ;  /* 0x00000000000579c3 */ /* 0x000e220000008800 */
[----:B------:R-:W-:Y:S01]  /*16b0*/  UMOV UR4, 0x400 ;  /* 0x0000040000047882 */ /* 0x000fe20000000000 */
[----:B------:R-:W-:Y:S01]  /*16c0*/  PLOP3.LUT P0, PT, PT, PT, PT, 0x8, 0x80 ;  /* 0x000000000080781c */ /* 0x000fe20003f0e170 */
[----:B------:R-:W-:-:S04]  /*16d0*/  UIADD3 UR4, UPT, UPT, UR4, 0x814, URZ ;  /* 0x0000081404047890 */ /* 0x000fc8000fffe0ff */
[----:B0-----:R-:W-:-:S06]  /*16e0*/  ULEA UR4, UR5, UR4, 0x18 ;  /* 0x0000000405047291 */ /* 0x001fcc000f8ec0ff */
[C---:B------:R-:W-:Y:S01]  /*16f0*/  LEA R13, R8.reuse, UR4, 0x2 ;  /* 0x00000004080d7c11 */ /* 0x040fe2000f8e10ff */
[----:B------:R-:W-:-:S04]  /*1700*/  VIADD R8, R8, 0x40 ;  /* 0x0000004008087836 */ /* 0x000fc80000000000 */
[----:B---3--:R1:W-:Y:S04]  /*1710*/  STS [R13], R10 ;  /* 0x0000000a0d007388 */ /* 0x0083e80000000800 */
[----:B----4-:R1:W-:Y:S02]  /*1720*/  STS [R13+0x80], R4 ;  /* 0x000080040d007388 */ /* 0x0103e40000000800 */
.L_x_34:
[----:B------:R-:W-:Y:S05]  /*1730*/  BSYNC.RECONVERGENT B2 ;  /* 0x0000000000027941 */ /* 0x000fea0003800200 */
.L_x_33:
[----:B------:R-:W-:-:S13]  /*1740*/  ISETP.LT.U32.OR P0, PT, R8, R41, P0 ;  /* 0x000000290800720c */ /* 0x000fda0000701470 */
[----:B------:R-:W-:Y:S05]  /*1750*/  @!P0 BRA `(.L_x_29) ;  /* 0x0000000000288947 */ /* 0x000fea0003800000 */
[----:B01----:R-:W0:Y:S01]  /*1760*/  LDC.64 R4, c[0x0][0x388] ;  /* 0x0000e200ff047b82 */ /* 0x003e220000000a00 */
[----:B------:R-:W-:-:S05]  /*1770*/  IADD3 R9, PT, PT, R9, R8, RZ ;  /* 0x0000000809097210 */ /* 0x000fca0007ffe0ff */
[----:B0-----:R-:W-:-:S06]  /*1780*/  IMAD.WIDE.U32 R4, R9, 0x4, R4 ;  /* 0x0000000409047825 */ /* 0x001fcc00078e0004 */
[----:B------:R-:W3:Y:S01]  /*1790*/  LDG.E R4, desc[UR36][R4.64] ;  /* 0x0000002404047981 */ /* 0x000ee2000c1e1900 */
[----:B------:R-:W0:Y:S01]  /*17a0*/  S2UR UR5, SR_CgaCtaId ;  /* 0x00000000000579c3 */ /* 0x000e220000008800 */
[----:B------:R-:W-:Y:S02]  /*17b0*/  UMOV UR4, 0x400 ;  /* 0x0000040000047882 */ /* 0x000fe40000000000 */
[----:B------:R-:W-:-:S04]  /*17c0*/  UIADD3 UR4, UPT, UPT, UR4, 0x814, URZ ;  /* 0x0000081404047890 */ /* 0x000fc8000fffe0ff */
[----:B0-----:R-:W-:-:S06]  /*17d0*/  ULEA UR4, UR5, UR4, 0x18 ;  /* 0x0000000405047291 */ /* 0x001fcc000f8ec0ff */
[----:B------:R-:W-:-:S05]  /*17e0*/  LEA R9, R8, UR4, 0x2 ;  /* 0x0000000408097c11 */ /* 0x000fca000f8e10ff */
[----:B---3--:R3:W-:Y:S02]  /*17f0*/  STS [R9], R4 ;  /* 0x0000000409007388 */ /* 0x0087e40000000800 */
.L_x_29:
[----:B------:R-:W-:Y:S05]  /*1800*/  BSYNC.RECONVERGENT B1 ;  /* 0x0000000000017941 */ /* 0x000fea0003800200 */
.L_x_28:
[----:B------:R-:W4:Y:S01]  /*1810*/  LDG.E R7, desc[UR36][R6.64] ;  /* 0x0000002406077981 */ /* 0x000f22000c1e1900 */
[----:B---3--:R-:W4:Y:S01]  /*1820*/  LDC.64 R8, c[0x0][0x380] ;  /* 0x0000e000ff087b82 */ /* 0x008f220000000a00 */
[----:B------:R-:W-:Y:S01]  /*1830*/  BSSY.RECONVERGENT B1, `(.L_x_35) ;  /* 0x0000031000017945 */ /* 0x000fe20003800200 */
[----:B----4-:R-:W-:-:S03]  /*1840*/  IMAD.WIDE.U32 R8, R7, 0x4, R8 ;  /* 0x0000000407087825 */ /* 0x010fc600078e0008 */
[----:B------:R-:W-:Y:S05]  /*1850*/  @P2 BRA `(.L_x_36) ;  /* 0x0000000000b82947 */ /* 0x000fea0003800000 */
[----:B------:R-:W3:Y:S01]  /*1860*/  LDG.E R8, desc[UR36][R8.64] ;  /* 0x0000002408087981 */ /* 0x000ee2000c1e1900 */
[----:B01----:R-:W3:Y:S01]  /*1870*/  LDC.64 R4, c[0x0][0x388] ;  /* 0x0000e200ff047b82 */ /* 0x003ee20000000a00 */
[----:B------:R-:W-:Y:S01]  /*1880*/  IMAD.MOV.U32 R10, RZ, RZ, R22 ;  /* 0x000000ffff0a7224 */ /* 0x000fe200078e0016 */
[----:B---3--:R-:W-:-:S04]  /*1890*/  LEA R4, P0, R8, R4, 0x2 ;  /* 0x0000000408047211 */ /* 0x008fc800078010ff */
[----:B------:R-:W-:-:S09]  /*18a0*/  LEA.HI.X R5, R8, R5, RZ, 0x2, P0 ;  /* 0x0000000508057211 */ /* 0x000fd200000f14ff */
.L_x_43:
[----:B0-----:R-:W0:Y:S01]  /*18b0*/  S2UR UR5, SR_CgaCtaId ;  /* 0x00000000000579c3 */ /* 0x001e220000008800 */
[----:B------:R-:W-:Y:S01]  /*18c0*/  UMOV UR4, 0x400 ;  /* 0x0000040000047882 */ /* 0x000fe20000000000 */
[----:B------:R-:W-:Y:S01]  /*18d0*/  ISETP.GE.AND P0, PT, R3, 0x2, PT ;  /* 0x000000020300780c */ /* 0x000fe20003f06270 */
[----:B------:R-:W-:Y:S01]  /*18e0*/  UIADD3 UR4, UPT, UPT, UR4, 0x814, URZ ;  /* 0x0000081404047890 */ /* 0x000fe2000fffe0ff */
[----:B------:R-:W-:-:S03]  /*18f0*/  IMAD.MOV.U32 R9, RZ, RZ, RZ ;  /* 0x000000ffff097224 */ /* 0x000fc600078e00ff */
[----:B0-----:R-:W-:-:S06]  /*1900*/  ULEA UR4, UR5, UR4, 0x18 ;  /* 0x0000000405047291 */ /* 0x001fcc000f8ec0ff */
[----:B-1----:R-:W-:-:S05]  /*1910*/  LEA R14, R10, UR4, 0x2 ;  /* 0x000000040a0e7c11 */ /* 0x002fca000f8e10ff */
[----:B------:R0:W1:Y:S01]  /*1920*/  LDS R13, [R14] ;  /* 0x000000000e0d7984 */ /* 0x0000620000000800 */
[----:B------:R-:W-:Y:S05]  /*1930*/  @!P0 BRA `(.L_x_37) ;  /* 0x0000000000308947 */ /* 0x000fea0003800000 */
[----:B------:R-:W-:Y:S01]  /*1940*/  IMAD.MOV.U32 R9, RZ, RZ, RZ ;  /* 0x000000ffff097224 */ /* 0x000fe200078e00ff */
[----:B------:R-:W-:-:S07]  /*1950*/  MOV R8, R3 ;  /* 0x0000000300087202 */ /* 0x000fce0000000f00 */
.L_x_38:
[----:B------:R-:W-:-:S05]  /*1960*/  SHF.R.U32.HI R11, RZ, 0x1, R8 ;  /* 0x00000001ff0b7819 */ /* 0x000fca0000011608 */
[----:B------:R-:W-:-:S04]  /*1970*/  IMAD.IADD R7, R11, 0x1, R9 ;  /* 0x000000010b077824 */ /* 0x000fc800078e0209 */
[----:B------:R-:W-:-:S06]  /*1980*/  IMAD.WIDE.U32 R6, R7, 0x4, R4 ;  /* 0x0000000407067825 */ /* 0x000fcc00078e0004 */
[----:B------:R-:W1:Y:S01]  /*1990*/  LDG.E R6, desc[UR36][R6.64] ;  /* 0x0000002406067981 */ /* 0x000e62000c1e1900 */
[----:B------:R-:W-:-:S05]  /*19a0*/  IMAD.IADD R8, R8, 0x1, -R11 ;  /* 0x0000000108087824 */ /* 0x000fca00078e0a0b */
[----:B------:R-:W-:Y:S02]  /*19b0*/  ISETP.GT.AND P1, PT, R8, 0x1, PT ;  /* 0x000000010800780c */ /* 0x000fe40003f24270 */
[----:B-1----:R-:W-:-:S04]  /*19c0*/  ISETP.GE.U32.AND P0, PT, R6, R13, PT ;  /* 0x0000000d0600720c */ /* 0x002fc80003f06070 */
[----:B------:R-:W-:-:S05]  /*19d0*/  SEL R12, R11, RZ, !P0 ;  /* 0x000000ff0b0c7207 */ /* 0x000fca0004000000 */
[----:B------:R-:W-:Y:S02]  /*19e0*/  IMAD.IADD R9, R12, 0x1, R9 ;  /* 0x000000010c097824 */ /* 0x000fe400078e0209 */
[----:B------:R-:W-:Y:S05]  /*19f0*/  @P1 BRA `(.L_x_38) ;  /* 0xfffffffc00d81947 */ /* 0x000fea000383ffff */
.L_x_37:
[----:B------:R-:W-:-:S06]  /*1a00*/  IMAD.WIDE.U32 R6, R9, 0x4, R4 ;  /* 0x0000000409067825 */ /* 0x000fcc00078e0004 */
[----:B------:R-:W1:Y:S01]  /*1a10*/  LDG.E R6, desc[UR36][R6.64] ;  /* 0x0000002406067981 */ /* 0x000e62000c1e1900 */
[----:B------:R-:W-:Y:S01]  /*1a20*/  IADD3 R8, PT, PT, R9, 0x1, RZ ;  /* 0x0000000109087810 */ /* 0x000fe20007ffe0ff */
[----:B------:R-:W-:Y:S01]  /*1a30*/  VIADD R10, R10, UR42 ;  /* 0x0000002a0a0a7c36 */ /* 0x000fe20008000000 */
[----:B------:R-:W-:Y:S04]  /*1a40*/  BSSY.RECONVERGENT B2, `(.L_x_39) ;  /* 0x000000e000027945 */ /* 0x000fe80003800200 */
[----:B------:R-:W-:Y:S01]  /*1a50*/  BSSY.RELIABLE B3, `(.L_x_40) ;  /* 0x000000b000037945 */ /* 0x000fe20003800100 */
[----:B------:R-:W-:Y:S02]  /*1a60*/  ISETP.GE.U32.AND P1, PT, R10, R41, PT ;  /* 0x000000290a00720c */ /* 0x000fe40003f26070 */
[----:B-1----:R-:W-:-:S13]  /*1a70*/  ISETP.GE.U32.AND P0, PT, R6, R13, PT ;  /* 0x0000000d0600720c */ /* 0x002fda0003f06070 */
[----:B------:R-:W-:-:S05]  /*1a80*/  @P0 IMAD.MOV R8, RZ, RZ, R9 ;  /* 0x000000ffff080224 */ /* 0x000fca00078e0209 */
[----:B------:R-:W-:-:S13]  /*1a90*/  ISETP.GE.AND P0, PT, R8, R3, PT ;  /* 0x000000030800720c */ /* 0x000fda0003f06270 */
[----:B------:R-:W-:Y:S05]  /*1aa0*/  @P0 BRA `(.L_x_41) ;  /* 0x0000000000140947 */ /* 0x000fea0003800000 */
[----:B------:R-:W-:-:S06]  /*1ab0*/  IMAD.WIDE.U32 R6, R8, 0x4, R4 ;  /* 0x0000000408067825 */ /* 0x000fcc00078e0004 */
[----:B------:R-:W3:Y:S02]  /*1ac0*/  LDG.E R6, desc[UR36][R6.64] ;  /* 0x0000002406067981 */ /* 0x000ee4000c1e1900 */
[----:B---3--:R-:W-:-:S13]  /*1ad0*/  ISETP.NE.AND P0, PT, R6, R13, PT ;  /* 0x0000000d0600720c */ /* 0x008fda0003f05270 */
[----:B------:R-:W-:Y:S05]  /*1ae0*/  @!P0 BREAK.RELIABLE B3 ;  /* 0x0000000000038942 */ /* 0x000fea0003800100 */
[----:B------:R-:W-:Y:S05]  /*1af0*/  @!P0 BRA `(.L_x_42) ;  /* 0x0000000000088947 */ /* 0x000fea0003800000 */
.L_x_41:
[----:B------:R-:W-:Y:S05]  /*1b00*/  BSYNC.RELIABLE B3 ;  /* 0x0000000000037941 */ /* 0x000fea0003800100 */
.L_x_40:
[----:B------:R1:W-:Y:S02]  /*1b10*/  STS [R14], RZ ;  /* 0x000000ff0e007388 */ /* 0x0003e40000000800 */
.L_x_42:
[----:B------:R-:W-:Y:S05]  /*1b20*/  BSYNC.RECONVERGENT B2 ;  /* 0x0000000000027941 */ /* 0x000fea0003800200 */
.L_x_39:
[----:B------:R-:W-:Y:S05]  /*1b30*/  @!P1 BRA `(.L_x_43) ;  /* 0xfffffffc005c9947 */ /* 0x000fea000383ffff */
.L_x_36:
[----:B------:R-:W-:Y:S05]  /*1b40*/  BSYNC.RECONVERGENT B1 ;  /* 0x0000000000017941 */ /* 0x000fea0003800200 */
.L_x_35:
[----:B------:R-:W-:-:S04]  /*1b50*/  ISETP.NE.AND P0, PT, R22, RZ, PT ;  /* 0x000000ff1600720c */ /* 0x000fc80003f05270 */
[----:B------:R-:W-:-:S13]  /*1b60*/  ISETP.EQ.OR P0, PT, R41, RZ, P0 ;  /* 0x000000ff2900720c */ /* 0x000fda0000702670 */
[----:B------:R-:W-:Y:S05]  /*1b70*/  @P0 BRA `(.L_x_44) ;  /* 0x0000006800e00947 */ /* 0x000fea0003800000 */
[----:B------:R-:W3:Y:S01]  /*1b80*/  S2R R7, SR_CgaCtaId ;  /* 0x0000000000077919 */ /* 0x000ee20000008800 */
[----:B------:R-:W-:Y:S01]  /*1b90*/  MOV R6, 0x400 ;  /* 0x0000040000067802 */ /* 0x000fe20000000f00 */
[----:B------:R-:W-:Y:S01]  /*1ba0*/  HFMA2 R38, -RZ, RZ, 0, 0 ;  /* 0x00000000ff267431 */ /* 0x000fe200000001ff */
[----:B------:R-:W-:Y:S02]  /*1bb0*/  ISETP.GE.U32.AND P1, PT, R41, 0x8, PT ;  /* 0x000000082900780c */ /* 0x000fe40003f26070 */
[----:B------:R-:W-:Y:S01]  /*1bc0*/  LOP3.LUT R3, R0, 0x7, RZ, 0xc0, !PT ;  /* 0x0000000700037812 */ /* 0x000fe200078ec0ff */
[----:B-1----:R-:W-:-:S03]  /*1bd0*/  VIADD R4, R6, 0x6814 ;  /* 0x0000681406047836 */ /* 0x002fc60000000000 */
[----:B------:R-:W-:Y:S02]  /*1be0*/  ISETP.NE.AND P0, PT, R3, RZ, PT ;  /* 0x000000ff0300720c */ /* 0x000fe40003f05270 */
[C---:B---3--:R-:W-:Y:S02]  /*1bf0*/  LEA R8, R7.reuse, R6, 0x18 ;  /* 0x0000000607087211 */ /* 0x048fe400078ec0ff */
[----:B------:R-:W-:-:S03]  /*1c00*/  LEA R4, R7, R4, 0x18 ;  /* 0x0000000407047211 */ /* 0x000fc600078ec0ff */
[----:B0-----:R-:W0:Y:S02]  /*1c10*/  LDS R5, [R8+0x4] ;  /* 0x0000040008057984 */ /* 0x001e240000000800 */
[C---:B0-----:R-:W-:Y:S02]  /*1c20*/  IMAD R39, R5.reuse, 0x200, R4 ;  /* 0x0000020005277824 */ /* 0x041fe400078e0204 */
[----:B------:R-:W-:Y:S01]  /*1c30*/  IMAD.WIDE R4, R5, 0x61a80, R26 ;  /* 0x00061a8005047825 */ /* 0x000fe200078e021a */
[----:B------:R-:W-:Y:S06]  /*1c40*/  @!P1 BRA `(.L_x_45) ;  /* 0x0000000400009947 */ /* 0x000fec0003800000 */
[----:B------:R-:W-:Y:S01]  /*1c50*/  VIADD R40, R6, 0x814 ;  /* 0x0000081406287836 */ /* 0x000fe20000000000 */
[----:B------:R-:W-:Y:S01]  /*1c60*/  LOP3.LUT R38, R0, 0xff8, RZ, 0xc0, !PT ;  /* 0x00000ff800267812 */ /* 0x000fe200078ec0ff */
[----:B------:R-:W-:-:S03]  /*1c70*/  IMAD.MOV.U32 R41, RZ, RZ, RZ ;  /* 0x000000ffff297224 */ /* 0x000fc600078e00ff */
[----:B------:R-:W-:-:S07]  /*1c80*/  LEA R40, R7, R40, 0x18 ;  /* 0x0000002807287211 */ /* 0x000fce00078ec0ff */
.L_x_46:
[C---:B------:R-:W-:Y:S01]  /*1c90*/  LEA R11, R41.reuse, R40, 0x2 ;  /* 0x00000028290b7211 */ /* 0x040fe200078e10ff */
[----:B------:R-:W-:-:S04]  /*1ca0*/  VIADD R41, R41, 0x8 ;  /* 0x0000000829297836 */ /* 0x000fc80000000000 */
[----:B------:R-:W0:Y:S02]  /*1cb0*/  LDS R13, [R11] ;  /* 0x000000000b0d7984 */ /* 0x000e240000000800 */
[----:B0-----:R-:W-:-:S13]  /*1cc0*/  ISETP.NE.AND P6, PT, R13, RZ, PT ;  /* 0x000000ff0d00720c */ /* 0x001fda0003fc5270 */
[----:B------:R-:W0:Y:S02]  /*1cd0*/  @P6 LDS R6, [R39] ;  /* 0x0000000027066984 */ /* 0x000e240000000800 */
[----:B0-----:R-:W-:-:S05]  /*1ce0*/  @P6 VIADD R6, R6, 0x1 ;  /* 0x0000000106066836 */ /* 0x001fca0000000000 */
[----:B------:R0:W-:Y:S04]  /*1cf0*/  @P6 STS [R39], R6 ;  /* 0x0000000627006388 */ /* 0x0001e80000000800 */
[----:B--2---:R-:W1:Y:S01]  /*1d00*/  LDS R42, [R11+0x4] ;  /* 0x000004000b2a7984 */ /* 0x004e620000000800 */
[----:B0-----:R-:W-:-:S05]  /*1d10*/  @P6 IMAD.WIDE.U32 R6, R6, 0x4, R4 ;  /* 0x0000000406066825 */ /* 0x001fca00078e0004 */
[----:B------:R-:W-:Y:S01]  /*1d20*/  @P6 STG.E desc[UR36][R6.64], R13 ;  /* 0x0000000d06006986 */ /* 0x000fe2000c101924 */
[----:B-1----:R-:W-:-:S13]  /*1d30*/  ISETP.NE.AND P1, PT, R42, RZ, PT ;  /* 0x000000ff2a00720c */ /* 0x002fda0003f25270 */
[----:B------:R-:W0:Y:S02]  /*1d40*/  @P1 LDS R14, [R39] ;  /* 0x00000000270e1984 */ /* 0x000e240000000800 */
[----:B0-----:R-:W-:-:S05]  /*1d50*/  @P1 VIADD R14, R14, 0x1 ;  /* 0x000000010e0e1836 */ /* 0x001fca0000000000 */
[----:B------:R0:W-:Y:S04]  /*1d60*/  @P1 STS [R39], R14 ;  /* 0x0000000e27001388 */ /* 0x0001e80000000800 */
[----:B------:R-:W1:Y:S01]  /*1d70*/  LDS R53, [R11+0x8] ;  /* 0x000008000b357984 */ /* 0x000e620000000800 */
        /* <DEDUP_REMOVED lines=11> */
[----:B0-----:R-:W-:-:S05]  /*1e30*/  @P3 IADD3 R12, PT, PT, R12, 0x1, RZ ;  /* 0x000000010c0c3810 */ /* 0x001fca0007ffe0ff */
[----:B------:R0:W-:Y:S04]  /*1e40*/  @P3 STS [R39], R12 ;  /* 0x0000000c27003388 */ /* 0x0001e80000000800 */
[----:B------:R-:W1:Y:S01]  /*1e50*/  LDS R43, [R11+0x10] ;  /* 0x000010000b2b7984 */ /* 0x000e620000000800 */
[----:B0-----:R-:W-:-:S05]  /*1e60*/  @P3 IMAD.WIDE.U32 R12, R12, 0x4, R4 ;  /* 0x000000040c0c3825 */ /* 0x001fca00078e0004 */
[----:B------:R-:W-:Y:S01]  /*1e70*/  @P3 STG.E desc[UR36][R12.64], R49 ;  /* 0x000000310c003986 */ /* 0x000fe2000c101924 */
[----:B-1----:R-:W-:-:S13]  /*1e80*/  ISETP.NE.AND P4, PT, R43, RZ, PT ;  /* 0x000000ff2b00720c */ /* 0x002fda0003f85270 */
[----:B------:R-:W0:Y:S02]  /*1e90*/  @P4 LDS R9, [R39] ;  /* 0x0000000027094984 */ /* 0x000e240000000800 */
[----:B0-----:R-:W-:-:S04]  /*1ea0*/  @P4 VIADD R9, R9, 0x1 ;  /* 0x0000000109094836 */ /* 0x001fc80000000000 */
[----:B------:R-:W-:Y:S01]  /*1eb0*/  @P4 IMAD.WIDE.U32 R6, R9, 0x4, R4 ;  /* 0x0000000409064825 */ /* 0x000fe200078e0004 */
[----:B------:R-:W-:Y:S04]  /*1ec0*/  @P4 STS [R39], R9 ;  /* 0x0000000927004388 */ /* 0x000fe80000000800 */
[----:B------:R-:W0:Y:S04]  /*1ed0*/  LDS R45, [R11+0x14] ;  /* 0x000014000b2d7984 */ /* 0x000e280000000800 */
[----:B------:R-:W-:Y:S01]  /*1ee0*/  @P4 STG.E desc[UR36][R6.64], R43 ;  /* 0x0000002b06004986 */ /* 0x000fe2000c101924 */
[----:B0-----:R-:W-:-:S13]  /*1ef0*/  ISETP.NE.AND P5, PT, R45, RZ, PT ;  /* 0x000000ff2d00720c */ /* 0x001fda0003fa5270 */
        /* <DEDUP_REMOVED lines=9> */
[----:B------:R-:W-:Y:S04]  /*1f90*/  @P6 STS [R39], R10 ;  /* 0x0000000a27006388 */ /* 0x000fe80000000800 */
[----:B------:R0:W1:Y:S02]  /*1fa0*/  LDS R51, [R11+0x1c] ;  /* 0x00001c000b337984 */ /* 0x0000640000000800 */
[----:B0-----:R-:W-:-:S05]  /*1fb0*/  @P6 IMAD.WIDE.U32 R10, R10, 0x4, R4 ;  /* 0x000000040a0a6825 */ /* 0x001fca00078e0004 */
[----:B------:R-:W-:Y:S01]  /*1fc0*/  @P6 STG.E desc[UR36][R10.64], R47 ;  /* 0x0000002f0a006986 */ /* 0x000fe2000c101924 */
[----:B-1----:R-:W-:-:S13]  /*1fd0*/  ISETP.NE.AND P1, PT, R51, RZ, PT ;  /* 0x000000ff3300720c */ /* 0x002fda0003f25270 */
[----:B------:R-:W0:Y:S02]  /*1fe0*/  @P1 LDS R44, [R39] ;  /* 0x00000000272c1984 */ /* 0x000e240000000800 */
[----:B0-----:R-:W-:-:S05]  /*1ff0*/  @P1 IADD3 R44, PT, PT, R44, 0x1, RZ ;  /* 0x000000012c2c1810 */ /* 0x001fca0007ffe0ff */
[----:B------:R-:W-:Y:S01]  /*2000*/  @P1 IMAD.WIDE.U32 R14, R44, 0x4, R4 ;  /* 0x000000042c0e1825 */ /* 0x000fe200078e0004 */
[----:B------:R0:W-:Y:S04]  /*2010*/  @P1 STS [R39], R44 ;  /* 0x0000002c27001388 */ /* 0x0001e80000000800 */
[----:B------:R0:W-:Y:S01]  /*2020*/  @P1 STG.E desc[UR36][R14.64], R51 ;  /* 0x000000330e001986 */ /* 0x0001e2000c101924 */
[----:B------:R-:W-:-:S13]  /*2030*/  ISETP.NE.AND P1, PT, R41, R38, PT ;  /* 0x000000262900720c */ /* 0x000fda0003f25270 */
[----:B0-----:R-:W-:Y:S05]  /*2040*/  @P1 BRA `(.L_x_46) ;  /* 0xfffffffc00101947 */ /* 0x001fea000383ffff */
.L_x_45:
[----:B------:R-:W-:Y:S05]  /*2050*/  @!P0 BRA `(.L_x_44) ;  /* 0x0000006400a88947 */ /* 0x000fea0003800000 */
[----:B------:R-:W-:Y:S02]  /*2060*/  ISETP.GE.U32.AND P0, PT, R3, 0x4, PT ;  /* 0x000000040300780c */ /* 0x000fe40003f06070 */
[----:B--2---:R-:W-:-:S04]  /*2070*/  LOP3.LUT R20, R0, 0x3, RZ, 0xc0, !PT ;  /* 0x0000000300147812 */ /* 0x004fc800078ec0ff */
[----:B------:R-:W-:-:S07]  /*2080*/  ISETP.NE.AND P4, PT, R20, RZ, PT ;  /* 0x000000ff1400720c */ /* 0x000fce0003f85270 */
[----:B------:R-:W-:Y:S06]  /*2090*/  @!P0 BRA `(.L_x_47) ;  /* 0x0000000000888947 */ /* 0x000fec0003800000 */
[----:B------:R-:W0:Y:S01]  /*20a0*/  S2R R6, SR_CgaCtaId ;  /* 0x0000000000067919 */ /* 0x000e220000008800 */
[----:B------:R-:W-:-:S05]  /*20b0*/  MOV R3, 0x400 ;  /* 0x0000040000037802 */ /* 0x000fca0000000f00 */
[----:B------:R-:W-:-:S05]  /*20c0*/  VIADD R3, R3, 0x814 ;  /* 0x0000081403037836 */ /* 0x000fca0000000000 */
[----:B0-----:R-:W-:-:S05]  /*20d0*/  LEA R3, R6, R3, 0x18 ;  /* 0x0000000306037211 */ /* 0x001fca00078ec0ff */
[C---:B------:R-:W-:Y:S01]  /*20e0*/  IMAD R15, R38.reuse, 0x4, R3 ;  /* 0x00000004260f7824 */ /* 0x040fe200078e0203 */
[----:B------:R-:W-:-:S04]  /*20f0*/  IADD3 R38, PT, PT, R38, 0x4, RZ ;  /* 0x0000000426267810 */ /* 0x000fc80007ffe0ff */
[----:B------:R-:W0:Y:S02]  /*2100*/  LDS R21, [R15] ;  /* 0x000000000f157984 */ /* 0x000e240000000800 */
[----:B0-----:R-:W-:-:S13]  /*2110*/  ISETP.NE.AND P0, PT, R21, RZ, PT ;  /* 0x000000ff1500720c */ /* 0x001fda0003f05270 */
        /* <DEDUP_REMOVED lines=22> */
[----:B0-----:R-:W-:-:S04]  /*2280*/  @P3 VIADD R14, R14, 0x1 ;  /* 0x000000010e0e3836 */ /* 0x001fc80000000000 */
[----:B------:R-:W-:Y:S01]  /*2290*/  @P3 IMAD.WIDE.U32 R12, R14, 0x4, R4 ;  /* 0x000000040e0c3825 */ /* 0x000fe200078e0004 */
[----:B------:R0:W-:Y:S04]  /*22a0*/  @P3 STS [R39], R14 ;  /* 0x0000000e27003388 */ /* 0x0001e80000000800 */
[----:B------:R0:W-:Y:S02]  /*22b0*/  @P3 STG.E desc[UR36][R12.64], R45 ;  /* 0x0000002d0c003986 */ /* 0x0001e4000c101924 */
.L_x_47:
[----:B------:R-:W-:Y:S05]  /*22c0*/  @!P4 BRA `(.L_x_44) ;  /* 0x00000064000cc947 */ /* 0x000fea0003800000 */
[----:B------:R-:W-:Y:S02]  /*22d0*/  ISETP.NE.AND P0, PT, R20, 0x1, PT ;  /* 0x000000011400780c */ /* 0x000fe40003f05270 */
[----:B------:R-:W-:-:S04]  /*22e0*/  LOP3.LUT R0, R0, 0x1, RZ, 0xc0, !PT ;  /* 0x0000000100007812 */ /* 0x000fc800078ec0ff */
[----:B------:R-:W-:-:S07]  /*22f0*/  ISETP.NE.U32.AND P2, PT, R0, 0x1, PT ;  /* 0x000000010000780c */ /* 0x000fce0003f45070 */
[----:B------:R-:W-:Y:S06]  /*2300*/  @!P0 BRA `(.L_x_48) ;  /* 0x0000000000508947 */ /* 0x000fec0003800000 */
[----:B------:R-:W1:Y:S01]  /*2310*/  S2R R3, SR_CgaCtaId ;  /* 0x0000000000037919 */ /* 0x000e620000008800 */
[----:B------:R-:W-:-:S05]  /*2320*/  MOV R0, 0x400 ;  /* 0x0000040000007802 */ /* 0x000fca0000000f00 */
[----:B------:R-:W-:-:S05]  /*2330*/  VIADD R0, R0, 0x814 ;  /* 0x0000081400007836 */ /* 0x000fca0000000000 */
[----:B-1----:R-:W-:-:S05]  /*2340*/  LEA R3, R3, R0, 0x18 ;  /* 0x0000000003037211 */ /* 0x002fca00078ec0ff */
[C---:B------:R-:W-:Y:S02]  /*2350*/  IMAD R10, R38.reuse, 0x4, R3 ;  /* 0x00000004260a7824 */ /* 0x040fe400078e0203 */
[----:B------:R-:W-:-:S03]  /*2360*/  VIADD R38, R38, 0x2 ;  /* 0x0000000226267836 */ /* 0x000fc60000000000 */
[----:B------:R-:W1:Y:S02]  /*2370*/  LDS R11, [R10] ;  /* 0x000000000a0b7984 */ /* 0x000e640000000800 */
[----:B-1----:R-:W-:-:S13]  /*2380*/  ISETP.NE.AND P0, PT, R11, RZ, PT ;  /* 0x000000ff0b00720c */ /* 0x002fda0003f05270 */
[----:B------:R-:W1:Y:S02]  /*2390*/  @P0 LDS R0, [R39] ;  /* 0x0000000027000984 */ /* 0x000e640000000800 */
[----:B-1----:R-:W-:-:S04]  /*23a0*/  @P0 VIADD R0, R0, 0x1 ;  /* 0x0000000100000836 */ /* 0x002fc80000000000 */
[----:B------:R-:W-:Y:S01]  /*23b0*/  @P0 IMAD.WIDE.U32 R6, R0, 0x4, R4 ;  /* 0x0000000400060825 */ /* 0x000fe200078e0004 */
[----:B------:R-:W-:Y:S04]  /*23c0*/  @P0 STS [R39], R0 ;  /* 0x0000000027000388 */ /* 0x000fe80000000800 */
[----:B0-----:R-:W0:Y:S04]  /*23d0*/  LDS R13, [R10+0x4] ;  /* 0x000004000a0d7984 */ /* 0x001e280000000800 */
[----:B------:R-:W-:Y:S01]  /*23e0*/  @P0 STG.E desc[UR36][R6.64], R11 ;  /* 0x0000000b06000986 */ /* 0x000fe2000c101924 */
[----:B0-----:R-:W-:-:S13]  /*23f0*/  ISETP.NE.AND P1, PT, R13, RZ, PT ;  /* 0x000000ff0d00720c */ /* 0x001fda0003f25270 */
[----:B------:R-:W0:Y:S02]  /*2400*/  @P1 LDS R3, [R39] ;  /* 0x0000000027031984 */ /* 0x000e240000000800 */
[----:B0-----:R-:W-:-:S05]  /*2410*/  @P1 IADD3 R3, PT, PT, R3, 0x1, RZ ;  /* 0x0000000103031810 */ /* 0x001fca0007ffe0ff */
[----:B------:R-:W-:Y:S01]  /*2420*/  @P1 IMAD.WIDE.U32 R8, R3, 0x4, R4 ;  /* 0x0000000403081825 */ /* 0x000fe200078e0004 */
[----:B------:R1:W-:Y:S04]  /*2430*/  @P1 STS [R39], R3 ;  /* 0x0000000327001388 */ /* 0x0003e80000000800 */
[----:B------:R1:W-:Y:S02]  /*2440*/  @P1 STG.E desc[UR36][R8.64], R13 ;  /* 0x0000000d08001986 */ /* 0x0003e4000c101924 */
.L_x_48:
[----:B------:R-:W-:Y:S05]  /*2450*/  @P2 BRA `(.L_x_44) ;  /* 0x0000006000a82947 */ /* 0x000fea0003800000 */
[----:B-1----:R-:W1:Y:S01]  /*2460*/  S2R R3, SR_CgaCtaId ;  /* 0x0000000000037919 */ /* 0x002e620000008800 */
[----:B------:R-:W-:-:S05]  /*2470*/  MOV R0, 0x400 ;  /* 0x0000040000007802 */ /* 0x000fca0000000f00 */
[----:B------:R-:W-:-:S05]  /*2480*/  VIADD R0, R0, 0x814 ;  /* 0x0000081400007836 */ /* 0x000fca0000000000 */
[----:B-1----:R-:W-:-:S05]  /*2490*/  LEA R3, R3, R0, 0x18 ;  /* 0x0000000003037211 */ /* 0x002fca00078ec0ff */
[----:B------:R-:W-:-:S05]  /*24a0*/  IMAD R38, R38, 0x4, R3 ;  /* 0x0000000426267824 */ /* 0x000fca00078e0203 */
[----:B------:R-:W1:Y:S02]  /*24b0*/  LDS R3, [R38] ;  /* 0x0000000026037984 */ /* 0x000e640000000800 */
[----:B-1----:R-:W-:-:S13]  /*24c0*/  ISETP.NE.AND P0, PT, R3, RZ, PT ;  /* 0x000000ff0300720c */ /* 0x002fda0003f05270 */
[----:B------:R-:W-:Y:S05]  /*24d0*/  @!P0 BRA `(.L_x_44) ;  /* 0x0000006000888947 */ /* 0x000fea0003800000 */
[----:B------:R-:W1:Y:S02]  /*24e0*/  LDS R0, [R39] ;  /* 0x0000000027007984 */ /* 0x000e640000000800 */
[----:B-1----:R-:W-:-:S05]  /*24f0*/  IADD3 R0, PT, PT, R0, 0x1, RZ ;  /* 0x0000000100007810 */ /* 0x002fca0007ffe0ff */
[----:B------:R-:W-:Y:S01]  /*2500*/  IMAD.WIDE.U32 R4, R0, 0x4, R4 ;  /* 0x0000000400047825 */ /* 0x000fe200078e0004 */
[----:B------:R1:W-:Y:S04]  /*2510*/  STS [R39], R0 ;  /* 0x0000000027007388 */ /* 0x0003e80000000800 */
[----:B------:R1:W-:Y:S01]  /*2520*/  STG.E desc[UR36][R4.64], R3 ;  /* 0x0000000304007986 */ /* 0x0003e2000c101924 */
[----:B------:R-:W-:Y:S05]  /*2530*/  BRA `(.L_x_44) ;  /* 0x0000006000707947 */ /* 0x000fea0003800000 */
.L_x_5:
[----:B------:R-:W-:Y:S02]  /*2540*/  ISETP.NE.AND P0, PT, R22, RZ, PT ;  /* 0x000000ff1600720c */ /* 0x000fe40003f05270 */
[C---:B------:R-:W-:Y:S02]  /*2550*/  ISETP.GE.U32.AND P1, PT, R3.reuse, 0x1000, PT ;  /* 0x000010000300780c */ /* 0x040fe40003f26070 */
[----:B------:R-:W-:-:S09]  /*2560*/  LOP3.LUT R41, R3, 0xfff, RZ, 0xc0, !PT ;  /* 0x00000fff03297812 */ /* 0x000fd200078ec0ff */
[----:B------:R-:W0:Y:S01]  /*2570*/  @!P0 LDS R11, [R10+0x4] ;  /* 0x000004000a0b8984 */ /* 0x000e220000000800 */
[----:B------:R-:W-:Y:S02]  /*2580*/  @!P0 VIADD R13, R9, 0x6814 ;  /* 0x00006814090d8836 */ /* 0x000fe40000000000 */
[----:B------:R-:W-:-:S03]  /*2590*/  @!P0 IMAD.MOV.U32 R15, RZ, RZ, 0x1 ;  /* 0x00000001ff0f8424 */ /* 0x000fc600078e00ff */
[----:B------:R-:W-:Y:S01]  /*25a0*/  @!P0 LEA R14, R8, R13, 0x18 ;  /* 0x0000000d080e8211 */ /* 0x000fe200078ec0ff */
[----:B0-----:R-:W-:-:S04]  /*25b0*/  @!P0 IMAD.WIDE R12, R11, 0x61a80, R26 ;  /* 0x00061a800b0c8825 */ /* 0x001fc800078e021a */
[----:B------:R-:W-:Y:S01]  /*25c0*/  @!P0 IMAD R11, R11, 0x200, R14 ;  /* 0x000002000b0b8824 */ /* 0x000fe200078e020e */
[----:B------:R0:W-:Y:S04]  /*25d0*/  @!P0 STG.E desc[UR36][R12.64], R15 ;  /* 0x0000000f0c008986 */ /* 0x0001e8000c101924 */
[----:B------:R0:W-:Y:S01]  /*25e0*/  @!P0 STS [R11], RZ ;  /* 0x000000ff0b008388 */ /* 0x0001e20000000800 */
[----:B------:R-:W-:Y:S05]  /*25f0*/  @!P1 BRA `(.L_x_49) ;  /* 0x0000000800dc9947 */ /* 0x000fea0003800000 */
[----:B0-----:R-:W0:Y:S01]  /*2600*/  LDS R11, [R10+0x4] ;  /* 0x000004000a0b7984 */ /* 0x001e220000000800 */
[----:B------:R-:W-:Y:S01]  /*2610*/  IADD3 R9, PT, PT, R9, 0x6814, RZ ;  /* 0x0000681409097810 */ /* 0x000fe20007ffe0ff */
[----:B------:R-:W-:Y:S01]  /*2620*/  IMAD.MOV.U32 R40, RZ, RZ, RZ ;  /* 0x000000ffff287224 */ /* 0x000fe200078e00ff */
[----:B------:R-:W-:Y:S02]  /*2630*/  SHF.R.U32.HI R43, RZ, 0xc, R3 ;  /* 0x0000000cff2b7819 */ /* 0x000fe40000011603 */
[----:B------:R-:W-:Y:S02]  /*2640*/  LEA R42, R8, R9, 0x18 ;  /* 0x00000009082a7211 */ /* 0x000fe400078ec0ff */
[----:B------:R-:W-:-:S03]  /*2650*/  VIMNMX.U32 R43, PT, PT, R43, 0x1, !PT ;  /* 0x000000012b2b7848 */ /* 0x000fc60007fe0000 */
[C---:B0-----:R-:W-:Y:S02]  /*2660*/  IMAD R42, R11.reuse, 0x200, R42 ;  /* 0x000002000b2a7824 */ /* 0x041fe400078e022a */
[----:B------:R-:W-:-:S07]  /*2670*/  IMAD.WIDE R8, R11, 0x61a80, R26 ;  /* 0x00061a800b087825 */ /* 0x000fce00078e021a */
.L_x_70:
        /* <DEDUP_REMOVED lines=9> */
[----:B0-----:R-:W-:Y:S01]  /*2710*/  LEA R46, R15, R14, 0x18 ;  /* 0x0000000e0f2e7211 */ /* 0x001fe200078ec0ff */
[C---:B--2---:R-:W-:Y:S01]  /*2720*/  IMAD R47, R40.reuse, 0x1000, R13 ;  /* 0x00001000282f7824 */ /* 0x044fe200078e020d */
[----:B------:R-:W-:-:S04]  /*2730*/  IADD3 R40, PT, PT, R40, 0x1, RZ ;  /* 0x0000000128287810 */ /* 0x000fc80007ffe0ff */
[----:B------:R-:W-:-:S13]  /*2740*/  ISETP.NE.AND P1, PT, R40, R43, PT ;  /* 0x0000002b2800720c */ /* 0x000fda0003f25270 */
.L_x_51:
[----:B0-----:R-:W0:Y:S01]  /*2750*/  LDC.64 R12, c[0x0][0x388] ;  /* 0x0000e200ff0c7b82 */ /* 0x001e220000000a00 */
[----:B------:R-:W-:-:S04]  /*2760*/  IMAD.IADD R15, R47, 0x1, R48 ;  /* 0x000000012f0f7824 */ /* 0x000fc800078e0230 */
[C---:B------:R-:W-:Y:S01]  /*2770*/  VIADD R39, R15.reuse, 0x40 ;  /* 0x000000400f277836 */ /* 0x040fe20000000000 */
[C---:B------:R-:W-:Y:S01]  /*2780*/  IADD3 R21, PT, PT, R15.reuse, 0x20, RZ ;  /* 0x000000200f157810 */ /* 0x040fe20007ffe0ff */
        /* <DEDUP_REMOVED lines=10> */
[----:B------:R-:W-:-:S02]  /*2830*/  ISETP.GE.U32.AND P2, PT, R48, 0xf80, PT ;  /* 0x00000f803000780c */ /* 0x000fc40003f46070 */
[----:B------:R-:W-:Y:S02]  /*2840*/  IADD3 R48, PT, PT, R48, 0x80, RZ ;  /* 0x0000008030307810 */ /* 0x000fe40007ffe0ff */
[----:B--2---:R0:W-:Y:S04]  /*2850*/  STS [R49], R44 ;  /* 0x0000002c31007388 */ /* 0x0041e80000000800 */
[----:B---3--:R0:W-:Y:S04]  /*2860*/  STS [R49+0x80], R14 ;  /* 0x0000800e31007388 */ /* 0x0081e80000000800 */
[----:B----4-:R0:W-:Y:S04]  /*2870*/  STS [R49+0x100], R20 ;  /* 0x0001001431007388 */ /* 0x0101e80000000800 */
[----:B-----5:R0:W-:Y:S01]  /*2880*/  STS [R49+0x180], R38 ;  /* 0x0001802631007388 */ /* 0x0201e20000000800 */
[----:B------:R-:W-:Y:S05]  /*2890*/  @!P2 BRA `(.L_x_51) ;  /* 0xfffffffc00aca947 */ /* 0x000fea000383ffff */
[----:B------:R-:W-:Y:S05]  /*28a0*/  BSYNC.RECONVERGENT B1 ;  /* 0x0000000000017941 */ /* 0x000fea0003800200 */
.L_x_50:
        /* <DEDUP_REMOVED lines=9> */
.L_x_60:
[----:B0-----:R-:W0:Y:S01]  /*2940*/  S2UR UR5, SR_CgaCtaId ;  /* 0x00000000000579c3 */ /* 0x001e220000008800 */
[----:B------:R-:W-:Y:S01]  /*2950*/  UMOV UR4, 0x400 ;  /* 0x0000040000047882 */ /* 0x000fe20000000000 */
[----:B------:R-:W-:Y:S01]  /*2960*/  IMAD.MOV.U32 R21, RZ, RZ, RZ ;  /* 0x000000ffff157224 */ /* 0x000fe200078e00ff */
[----:B------:R-:W-:Y:S01]  /*2970*/  UIADD3 UR4, UPT, UPT, UR4, 0x814, URZ ;  /* 0x0000081404047890 */ /* 0x000fe2000fffe0ff */
[----:B------:R-:W-:-:S03]  /*2980*/  MOV R38, R0 ;  /* 0x0000000000267202 */ /* 0x000fc60000000f00 */
[----:B0-----:R-:W-:-:S06]  /*2990*/  ULEA UR4, UR5, UR4, 0x18 ;  /* 0x0000000405047291 */ /* 0x001fcc000f8ec0ff */
[C---:B-1----:R-:W-:Y:S01]  /*29a0*/  LEA R15, R20.reuse, UR4, 0x2 ;  /* 0x00000004140f7c11 */ /* 0x042fe2000f8e10ff */
[----:B------:R-:W-:-:S04]  /*29b0*/  VIADD R20, R20, UR42 ;  /* 0x0000002a14147c36 */ /* 0x000fc80008000000 */
[----:B------:R0:W1:Y:S01]  /*29c0*/  LDS R14, [R15] ;  /* 0x000000000f0e7984 */ /* 0x0000620000000800 */
[----:B------:R-:W-:-:S13]  /*29d0*/  ISETP.GE.U32.AND P2, PT, R20, 0x1000, PT ;  /* 0x000010001400780c */ /* 0x000fda0003f46070 */
.L_x_55:
        /* <DEDUP_REMOVED lines=10> */
[----:B------:R-:W-:-:S05]  /*2a80*/  IMAD.WIDE.U32 R10, R21, 0x4, R12 ;  /* 0x00000004150a7825 */ /* 0x000fca00078e000c */
[----:B------:R-:W2:Y:S01]  /*2a90*/  LDG.E R39, desc[UR36][R10.64] ;  /* 0x000000240a277981 */ /* 0x000ea2000c1e1900 */
[----:B------:R-:W-:Y:S04]  /*2aa0*/  BSSY.RECONVERGENT B3, `(.L_x_56) ;  /* 0x000000e000037945 */ /* 0x000fe80003800200 */
[----:B------:R-:W-:Y:S01]  /*2ab0*/  BSSY.RELIABLE B4, `(.L_x_57) ;  /* 0x000000b000047945 */ /* 0x000fe20003800100 */
[----:B--2---:R-:W-:-:S04]  /*2ac0*/  ISETP.GE.U32.AND P3, PT, R39, R14, PT ;  /* 0x0000000e2700720c */ /* 0x004fc80003f66070 */
[----:B------:R-:W-:-:S04]  /*2ad0*/  SEL R38, RZ, 0x1, P3 ;  /* 0x00000001ff267807 */ /* 0x000fc80001800000 */
[----:B------:R-:W-:-:S04]  /*2ae0*/  IADD3 R21, PT, PT, R21, R38, RZ ;  /* 0x0000002615157210 */ /* 0x000fc80007ffe0ff */
[----:B------:R-:W-:-:S13]  /*2af0*/  ISETP.GE.AND P3, PT, R21, R0, PT ;  /* 0x000000001500720c */ /* 0x000fda0003f66270 */
[----:B------:R-:W-:Y:S05]  /*2b00*/  @P3 BRA `(.L_x_58) ;  /* 0x0000000000143947 */ /* 0x000fea0003800000 */
[----:B------:R-:W-:-:S06]  /*2b10*/  IMAD.WIDE.U32 R10, R38, 0x4, R10 ;  /* 0x00000004260a7825 */ /* 0x000fcc00078e000a */
[----:B------:R-:W2:Y:S02]  /*2b20*/  LDG.E R11, desc[UR36][R10.64] ;  /* 0x000000240a0b7981 */ /* 0x000ea4000c1e1900 */
[----:B--2---:R-:W-:-:S13]  /*2b30*/  ISETP.NE.AND P3, PT, R11, R14, PT ;  /* 0x0000000e0b00720c */ /* 0x004fda0003f65270 */
[----:B------:R-:W-:Y:S05]  /*2b40*/  @!P3 BREAK.RELIABLE B4 ;  /* 0x000000000004b942 */ /* 0x000fea0003800100 */
[----:B------:R-:W-:Y:S05]  /*2b50*/  @!P3 BRA `(.L_x_59) ;  /* 0x000000000008b947 */ /* 0x000fea0003800000 */
.L_x_58:
[----:B------:R-:W-:Y:S05]  /*2b60*/  BSYNC.RELIABLE B4 ;  /* 0x0000000000047941 */ /* 0x000fea0003800100 */
.L_x_57:
[----:B------:R1:W-:Y:S02]  /*2b70*/  STS [R15], RZ ;  /* 0x000000ff0f007388 */ /* 0x0003e40000000800 */
.L_x_59:
[----:B------:R-:W-:Y:S05]  /*2b80*/  BSYNC.RECONVERGENT B3 ;  /* 0x0000000000037941 */ /* 0x000fea0003800200 */
.L_x_56:
[----:B------:R-:W-:Y:S05]  /*2b90*/  @!P2 BRA `(.L_x_60) ;  /* 0xfffffffc0068a947 */ /* 0x000fea000383ffff */
[----:B------:R-:W-:Y:S05]  /*2ba0*/  BSYNC.RECONVERGENT B2 ;  /* 0x0000000000027941 */ /* 0x000fea0003800200 */
.L_x_54:
[----:B------:R-:W-:Y:S05]  /*2bb0*/  BRA `(.L_x_61) ;  /* 0x0000000000547947 */ /* 0x000fea0003800000 */
.L_x_53:
[----:B0-----:R0:W5:Y:S01]  /*2bc0*/  LDG.E R14, desc[UR36][R12.64] ;  /* 0x000000240c0e7981 */ /* 0x001162000c1e1900 */
[----:B------:R-:W-:-:S07]  /*2bd0*/  IMAD.MOV.U32 R15, RZ, RZ, R22 ;  /* 0x000000ffff0f7224 */ /* 0x000fce00078e0016 */
.L_x_66:
[C---:B-1----:R-:W-:Y:S01]  /*2be0*/  IMAD R20, R15.reuse, 0x4, R46 ;  /* 0x000000040f147824 */ /* 0x042fe200078e022e */
[----:B------:R-:W-:Y:S01]  /*2bf0*/  BSSY.RECONVERGENT B2, `(.L_x_62) ;  /* 0x0000010000027945 */ /* 0x000fe20003800200 */
[----:B------:R-:W-:-:S03]  /*2c00*/  VIADD R15, R15, UR42 ;  /* 0x0000002a0f0f7c36 */ /* 0x000fc60008000000 */
        /* <DEDUP_REMOVED lines=12> */
.L_x_64:
[----:B------:R-:W-:Y:S05]  /*2cd0*/  BSYNC.RELIABLE B3 ;  /* 0x0000000000037941 */ /* 0x000fea0003800100 */
.L_x_63:
[----:B------:R1:W-:Y:S02]  /*2ce0*/  STS [R20], RZ ;  /* 0x000000ff14007388 */ /* 0x0003e40000000800 */
.L_x_65:
[----:B------:R-:W-:Y:S05]  /*2cf0*/  BSYNC.RECONVERGENT B2 ;  /* 0x0000000000027941 */ /* 0x000fea0003800200 */
.L_x_62:
[----:B------:R-:W-:Y:S05]  /*2d00*/  @!P3 BRA `(.L_x_66) ;  /* 0xfffffffc00b4b947 */ /* 0x000fea000383ffff */
.L_x_61:
[----:B------:R-:W-:Y:S05]  /*2d10*/  BSYNC.RECONVERGENT B1 ;  /* 0x0000000000017941 */ /* 0x000fea0003800200 */
.L_x_52:
[----:B------:R-:W-:Y:S04]  /*2d20*/  BSSY.RECONVERGENT B1, `(.L_x_67) ;  /* 0x0000043000017945 */ /* 0x000fe80003800200 */
[----:B------:R-:W-:Y:S05]  /*2d30*/  @P0 BRA `(.L_x_68) ;  /* 0x0000000400040947 */ /* 0x000fea0003800000 */
[----:B------:R-:W2:Y:S01]  /*2d40*/  S2UR UR5, SR_CgaCtaId ;  /* 0x00000000000579c3 */ /* 0x000ea20000008800 */
[----:B------:R-:W-:Y:S02]  /*2d50*/  UMOV UR4, 0x400 ;  /* 0x0000040000047882 */ /* 0x000fe40000000000 */
[----:B------:R-:W-:-:S04]  /*2d60*/  UIADD3 UR4, UPT, UPT, UR4, 0x814, URZ ;  /* 0x0000081404047890 */ /* 0x000fc8000fffe0ff */
[----:B--2---:R-:W-:-:S03]  /*2d70*/  ULEA UR5, UR5, UR4, 0x18 ;  /* 0x0000000405057291 */ /* 0x004fc6000f8ec0ff */
[----:B------:R-:W-:-:S09]  /*2d80*/  UMOV UR4, URZ ;  /* 0x000000ff00047c82 */ /* 0x000fd20008000000 */
.L_x_69:
[----:B------:R-:W-:Y:S02]  /*2d90*/  ULEA UR6, UR4, UR5, 0x2 ;  /* 0x0000000504067291 */ /* 0x000fe4000f8e10ff */
[----:B------:R-:W-:-:S04]  /*2da0*/  UIADD3 UR4, UPT, UPT, UR4, 0x8, URZ ;  /* 0x0000000804047890 */ /* 0x000fc8000fffe0ff */
[----:B------:R-:W-:-:S03]  /*2db0*/  UISETP.NE.AND UP0, UPT, UR4, 0x1000, UPT ;  /* 0x000010000400788c */ /* 0x000fc6000bf05270 */
[----:B--2---:R-:W2:Y:S02]  /*2dc0*/  LDS R53, [UR6] ;  /* 0x00000006ff357984 */ /* 0x004ea40008000800 */
        /* <DEDUP_REMOVED lines=29> */
[----:B-1----:R-:W0:Y:S02]  /*2fa0*/  @P4 LDS R15, [R42] ;  /* 0x000000002a0f4984 */ /* 0x002e240000000800 */
[----:B0-----:R-:W-:-:S05]  /*2fb0*/  @P4 IADD3 R15, PT, PT, R15, 0x1, RZ ;  /* 0x000000010f0f4810 */ /* 0x001fca0007ffe0ff */
[----:B------:R-:W-:Y:S01]  /*2fc0*/  @P4 STS [R42], R15 ;  /* 0x0000000f2a004388 */ /* 0x000fe20000000800 */
[----:B------:R-:W-:-:S03]  /*2fd0*/  @P4 IMAD.WIDE.U32 R10, R15, 0x4, R8 ;  /* 0x000000040f0a4825 */ /* 0x000fc600078e0008 */
        /* <DEDUP_REMOVED lines=20> */
[----:B------:R2:W-:Y:S04]  /*3120*/  @P5 STS [R42], R50 ;  /* 0x000000322a005388 */ /* 0x0005e80000000800 */
[----:B------:R2:W-:Y:S01]  /*3130*/  @P5 STG.E desc[UR36][R20.64], R53 ;  /* 0x0000003514005986 */ /* 0x0005e2000c101924 */
[----:B------:R-:W-:Y:S05]  /*3140*/  BRA.U UP0, `(.L_x_69) ;  /* 0xfffffffd00107547 */ /* 0x000fea000b83ffff */
.L_x_68:
[----:B------:R-:W-:Y:S05]  /*3150*/  BSYNC.RECONVERGENT B1 ;  /* 0x0000000000017941 */ /* 0x000fea0003800200 */
.L_x_67:
[----:B------:R-:W-:Y:S05]  /*3160*/  @P1 BRA `(.L_x_70) ;  /* 0xfffffff400441947 */ /* 0x000fea000383ffff */
.L_x_49:
        /* <DEDUP_REMOVED lines=10> */
[----:B------:R-:W-:Y:S01]  /*3210*/  MOV R8, R22 ;  /* 0x0000001600087202 */ /* 0x000fe20000000f00 */
[----:B------:R-:W4:Y:S01]  /*3220*/  @P3 S2R R7, SR_CgaCtaId ;  /* 0x0000000000073919 */ /* 0x000f220000008800 */
[----:B------:R-:W-:Y:S01]  /*3230*/  @P3 MOV R6, 0x400 ;  /* 0x0000040000063802 */ /* 0x000fe20000000f00 */
[----:B---3--:R-:W-:-:S04]  /*3240*/  IMAD.IADD R9, R9, 0x1, R14 ;  /* 0x0000000109097824 */ /* 0x008fc800078e020e */
[----:B-1----:R-:W-:-:S04]  /*3250*/  @P3 IMAD.IADD R15, R9, 0x1, R8 ;  /* 0x00000001090f3824 */ /* 0x002fc800078e0208 */
[----:B0-----:R-:W-:-:S06]  /*3260*/  @P3 IMAD.WIDE.U32 R12, R15, 0x4, R12 ;  /* 0x000000040f0c3825 */ /* 0x001fcc00078e000c */
[----:B------:R-:W3:Y:S01]  /*3270*/  @P3 LDG.E R12, desc[UR36][R12.64] ;  /* 0x000000240c0c3981 */ /* 0x000ee2000c1e1900 */
[----:B------:R-:W-:Y:S01]  /*3280*/  @P3 VIADD R6, R6, 0x814 ;  /* 0x0000081406063836 */ /* 0x000fe20000000000 */
[----:B------:R-:W-:Y:S01]  /*3290*/  BSSY.RECONVERGENT B2, `(.L_x_73) ;  /* 0x0000025000027945 */ /* 0x000fe20003800200 */
[----:B------:R-:W-:-:S03]  /*32a0*/  PLOP3.LUT P0, PT, P3, PT, PT, 0x8, 0x80 ;  /* 0x000000000080781c */ /* 0x000fc60001f0e170 */
[----:B----4-:R-:W-:-:S04]  /*32b0*/  @P3 LEA R7, R7, R6, 0x18 ;  /* 0x0000000607073211 */ /* 0x010fc800078ec0ff */
[C---:B------:R-:W-:Y:S01]  /*32c0*/  @P3 LEA R7, R8.reuse, R7, 0x2 ;  /* 0x0000000708073211 */ /* 0x040fe200078e10ff */
[----:B------:R-:W-:-:S04]  /*32d0*/  @P3 VIADD R8, R8, 0x20 ;  /* 0x0000002008083836 */ /* 0x000fc80000000000 */
[C---:B------:R-:W-:Y:S01]  /*32e0*/  IMAD.IADD R6, R41.reuse, 0x1, -R8 ;  /* 0x0000000129067824 */ /* 0x040fe200078e0a08 */
[----:B------:R-:W-:-:S04]  /*32f0*/  ISETP.GT.U32.AND P1, PT, R41, R8, PT ;  /* 0x000000082900720c */ /* 0x000fc80003f24070 */
[----:B------:R-:W-:Y:S01]  /*3300*/  ISETP.LE.U32.OR P1, PT, R6, 0x60, !P1 ;  /* 0x000000600600780c */ /* 0x000fe20004f23470 */
[----:B---3--:R0:W-:-:S12]  /*3310*/  @P3 STS [R7], R12 ;  /* 0x0000000c07003388 */ /* 0x0081d80000000800 */
[----:B------:R-:W-:Y:S05]  /*3320*/  @P1 BRA `(.L_x_74) ;  /* 0x00000000006c1947 */ /* 0x000fea0003800000 */
[----:B0-----:R-:W0:Y:S01]  /*3330*/  S2R R7, SR_CgaCtaId ;  /* 0x0000000000077919 */ /* 0x001e220000008800 */
[----:B------:R-:W-:Y:S02]  /*3340*/  MOV R6, 0x400 ;  /* 0x0000040000067802 */ /* 0x000fe40000000f00 */
[----:B------:R-:W-:Y:S02]  /*3350*/  PLOP3.LUT P0, PT, PT, PT, PT, 0x8, 0x80 ;  /* 0x000000000080781c */ /* 0x000fe40003f0e170 */
[----:B------:R-:W-:Y:S01]  /*3360*/  IADD3 R39, PT, PT, R41, -0x60, RZ ;  /* 0xffffffa029277810 */ /* 0x000fe20007ffe0ff */
[----:B------:R-:W-:-:S05]  /*3370*/  VIADD R6, R6, 0x814 ;  /* 0x0000081406067836 */ /* 0x000fca0000000000 */
[----:B0-----:R-:W-:-:S07]  /*3380*/  LEA R43, R7, R6, 0x18 ;  /* 0x00000006072b7211 */ /* 0x001fce00078ec0ff */
.L_x_75:
        /* <DEDUP_REMOVED lines=13> */
[----:B------:R-:W-:-:S02]  /*3460*/  IMAD R21, R8, 0x4, R43 ;  /* 0x0000000408157824 */ /* 0x000fc400078e022b */
[----:B------:R-:W-:-:S05]  /*3470*/  VIADD R8, R8, 0x80 ;  /* 0x0000008008087836 */ /* 0x000fca0000000000 */
[----:B------:R-:W-:Y:S01]  /*3480*/  ISETP.GE.U32.AND P1, PT, R8, R39, PT ;  /* 0x000000270800720c */ /* 0x000fe20003f26070 */
[----:B--2---:R1:W-:Y:S04]  /*3490*/  STS [R21], R12 ;  /* 0x0000000c15007388 */ /* 0x0043e80000000800 */
[----:B---3--:R1:W-:Y:S04]  /*34a0*/  STS [R21+0x80], R14 ;  /* 0x0000800e15007388 */ /* 0x0083e80000000800 */
[----:B----4-:R1:W-:Y:S04]  /*34b0*/  STS [R21+0x100], R6 ;  /* 0x0001000615007388 */ /* 0x0103e80000000800 */
[----:B-----5:R1:W-:Y:S01]  /*34c0*/  STS [R21+0x180], R10 ;  /* 0x0001800a15007388 */ /* 0x0203e20000000800 */
[----:B------:R-:W-:Y:S05]  /*34d0*/  @!P1 BRA `(.L_x_75) ;  /* 0xfffffffc00ac9947 */ /* 0x000fea000383ffff */
.L_x_74:
[----:B------:R-:W-:Y:S05]  /*34e0*/  BSYNC.RECONVERGENT B2 ;  /* 0x0000000000027941 */ /* 0x000fea0003800200 */
.L_x_73:
[CC--:B------:R-:W-:Y:S01]  /*34f0*/  ISETP.GT.U32.AND P1, PT, R41.reuse, R8.reuse, PT ;  /* 0x000000082900720c */ /* 0x0c0fe20003f24070 */
[----:B------:R-:W-:Y:S01]  /*3500*/  BSSY.RECONVERGENT B2, `(.L_x_76) ;  /* 0x0000014000027945 */ /* 0x000fe20003800200 */
[----:B-1----:R-:W-:-:S04]  /*3510*/  IADD3 R6, PT, PT, R41, -R8, RZ ;  /* 0x8000000829067210 */ /* 0x002fc80007ffe0ff */
        /* <DEDUP_REMOVED lines=18> */
.L_x_77:
[----:B------:R-:W-:Y:S05]  /*3640*/  BSYNC.RECONVERGENT B2 ;  /* 0x0000000000027941 */ /* 0x000fea0003800200 */
.L_x_76:
[----:B------:R-:W-:-:S13]  /*3650*/  ISETP.LT.U32.OR P0, PT, R8, R41, P0 ;  /* 0x000000290800720c */ /* 0x000fda0000701470 */
[----:B------:R-:W-:Y:S05]  /*3660*/  @!P0 BRA `(.L_x_72) ;  /* 0x0000000000288947 */ /* 0x000fea0003800000 */
[----:B01----:R-:W0:Y:S01]  /*3670*/  LDC.64 R6, c[0x0][0x388] ;  /* 0x0000e200ff067b82 */ /* 0x003e220000000a00 */
[----:B------:R-:W-:-:S04]  /*3680*/  IMAD.IADD R9, R9, 0x1, R8 ;  /* 0x0000000109097824 */ /* 0x000fc800078e0208 */
        /* <DEDUP_REMOVED lines=8> */
.L_x_72:
[----:B------:R-:W-:Y:S05]  /*3710*/  BSYNC.RECONVERGENT B1 ;  /* 0x0000000000017941 */ /* 0x000fea0003800200 */
.L_x_71:
[----:B------:R-:W4:Y:S01]  /*3720*/  LDG.E R5, desc[UR36][R4.64] ;  /* 0x0000002404057981 */ /* 0x000f22000c1e1900 */
[----:B01-3--:R-:W4:Y:S01]  /*3730*/  LDC.64 R6, c[0x0][0x380] ;  /* 0x0000e000ff067b82 */ /* 0x00bf220000000a00 */
[----:B------:R-:W-:Y:S01]  /*3740*/  BSSY.RECONVERGENT B1, `(.L_x_78) ;  /* 0x0000031000017945 */ /* 0x000fe20003800200 */
[----:B----4-:R-:W-:-:S03]  /*3750*/  IMAD.WIDE.U32 R6, R5, 0x4, R6 ;  /* 0x0000000405067825 */ /* 0x010fc600078e0006 */
[----:B------:R-:W-:Y:S05]  /*3760*/  @P2 BRA `(.L_x_79) ;  /* 0x0000000000b82947 */ /* 0x000fea0003800000 */
[----:B------:R-:W3:Y:S01]  /*3770*/  LDG.E R6, desc[UR36][R6.64] ;  /* 0x0000002406067981 */ /* 0x000ee2000c1e1900 */
[----:B------:R-:W3:Y:S01]  /*3780*/  LDC.64 R4, c[0x0][0x388] ;  /* 0x0000e200ff047b82 */ /* 0x000ee20000000a00 */
[----:B------:R-:W-:Y:S02]  /*3790*/  MOV R8, R22 ;  /* 0x0000001600087202 */ /* 0x000fe40000000f00 */
[----:B---3--:R-:W-:-:S04]  /*37a0*/  LEA R4, P0, R6, R4, 0x2 ;  /* 0x0000000406047211 */ /* 0x008fc800078010ff */
[----:B------:R-:W-:-:S09]  /*37b0*/  LEA.HI.X R5, R6, R5, RZ, 0x2, P0 ;  /* 0x0000000506057211 */ /* 0x000fd200000f14ff */
.L_x_86:
        /* <DEDUP_REMOVED lines=9> */
[----:B------:R-:W-:Y:S02]  /*3850*/  IMAD.MOV.U32 R9, RZ, RZ, RZ ;  /* 0x000000ffff097224 */ /* 0x000fe400078e00ff */
[----:B------:R-:W-:-:S07]  /*3860*/  IMAD.MOV.U32 R10, RZ, RZ, R0 ;  /* 0x000000ffff0a7224 */ /* 0x000fce00078e0000 */
.L_x_81:
[----:B------:R-:W-:-:S04]  /*3870*/  SHF.R.U32.HI R11, RZ, 0x1, R10 ;  /* 0x00000001ff0b7819 */ /* 0x000fc8000001160a */
[----:B------:R-:W-:-:S05]  /*3880*/  IADD3 R7, PT, PT, R11, R9, RZ ;  /* 0x000000090b077210 */ /* 0x000fca0007ffe0ff */
        /* <DEDUP_REMOVED lines=8> */
.L_x_80:
[----:B------:R-:W-:-:S06]  /*3910*/  IMAD.WIDE.U32 R6, R9, 0x4, R4 ;  /* 0x0000000409067825 */ /* 0x000fcc00078e0004 */
[----:B------:R-:W1:Y:S01]  /*3920*/  LDG.E R6, desc[UR36][R6.64] ;  /* 0x0000002406067981 */ /* 0x000e62000c1e1900 */
[----:B------:R-:W-:Y:S01]  /*3930*/  VIADD R11, R9, 0x1 ;  /* 0x00000001090b7836 */ /* 0x000fe20000000000 */
[----:B------:R-:W-:Y:S01]  /*3940*/  IADD3 R8, PT, PT, R8, UR42, RZ ;  /* 0x0000002a08087c10 */ /* 0x000fe2000fffe0ff */
        /* <DEDUP_REMOVED lines=12> */
.L_x_84:
[----:B------:R-:W-:Y:S05]  /*3a10*/  BSYNC.RELIABLE B3 ;  /* 0x0000000000037941 */ /* 0x000fea0003800100 */
.L_x_83:
[----:B------:R1:W-:Y:S02]  /*3a20*/  STS [R14], RZ ;  /* 0x000000ff0e007388 */ /* 0x0003e40000000800 */
.L_x_85:
[----:B------:R-:W-:Y:S05]  /*3a30*/  BSYNC.RECONVERGENT B2 ;  /* 0x0000000000027941 */ /* 0x000fea0003800200 */
.L_x_82:
[----:B------:R-:W-:Y:S05]  /*3a40*/  @!P1 BRA `(.L_x_86) ;  /* 0xfffffffc005c9947 */ /* 0x000fea000383ffff */
.L_x_79:
[----:B------:R-:W-:Y:S05]  /*3a50*/  BSYNC.RECONVERGENT B1 ;  /* 0x0000000000017941 */ /* 0x000fea0003800200 */
.L_x_78:
[----:B------:R-:W-:-:S04]  /*3a60*/  ISETP.NE.AND P0, PT, R22, RZ, PT ;  /* 0x000000ff1600720c */ /* 0x000fc80003f05270 */
[----:B------:R-:W-:-:S13]  /*3a70*/  ISETP.EQ.OR P0, PT, R41, RZ, P0 ;  /* 0x000000ff2900720c */ /* 0x000fda0000702670 */
[----:B------:R-:W-:Y:S05]  /*3a80*/  @P0 BRA `(.L_x_44) ;  /* 0x0000004c001c0947 */ /* 0x000fea0003800000 */
[----:B------:R-:W3:Y:S01]  /*3a90*/  S2R R7, SR_CgaCtaId ;  /* 0x0000000000077919 */ /* 0x000ee20000008800 */
[----:B------:R-:W-:Y:S01]  /*3aa0*/  MOV R6, 0x400 ;  /* 0x0000040000067802 */ /* 0x000fe20000000f00 */
[----:B------:R-:W-:Y:S01]  /*3ab0*/  IMAD.MOV.U32 R38, RZ, RZ, RZ ;  /* 0x000000ffff267224 */ /* 0x000fe200078e00ff */
[----:B------:R-:W-:Y:S02]  /*3ac0*/  ISETP.GE.U32.AND P1, PT, R41, 0x8, PT ;  /* 0x000000082900780c */ /* 0x000fe40003f26070 */
[----:B------:R-:W-:Y:S01]  /*3ad0*/  LOP3.LUT R0, R3, 0x7, RZ, 0xc0, !PT ;  /* 0x0000000703007812 */ /* 0x000fe200078ec0ff */
[----:B------:R-:W-:-:S03]  /*3ae0*/  VIADD R4, R6, 0x6814 ;  /* 0x0000681406047836 */ /* 0x000fc60000000000 */
[----:B------:R-:W-:Y:S02]  /*3af0*/  ISETP.NE.AND P0, PT, R0, RZ, PT ;  /* 0x000000ff0000720c */ /* 0x000fe40003f05270 */
[C---:B---3--:R-:W-:Y:S02]  /*3b00*/  LEA R8, R7.reuse, R6, 0x18 ;  /* 0x0000000607087211 */ /* 0x048fe400078ec0ff */
[----:B------:R-:W-:-:S03]  /*3b10*/  LEA R4, R7, R4, 0x18 ;  /* 0x0000000407047211 */ /* 0x000fc600078ec0ff */
[----:B------:R-:W3:Y:S02]  /*3b20*/  LDS R5, [R8+0x4] ;  /* 0x0000040008057984 */ /* 0x000ee40000000800 */
[C---:B---3--:R-:W-:Y:S01]  /*3b30*/  LEA R39, R5.reuse, R4, 0x9 ;  /* 0x0000000405277211 */ /* 0x048fe200078e48ff */
[----:B------:R-:W-:Y:S01]  /*3b40*/  IMAD.WIDE R4, R5, 0x61a80, R26 ;  /* 0x00061a8005047825 */ /* 0x000fe200078e021a */
[----:B------:R-:W-:Y:S06]  /*3b50*/  @!P1 BRA `(.L_x_87) ;  /* 0x0000000400009947 */ /* 0x000fec0003800000 */
[----:B------:R-:W-:Y:S01]  /*3b60*/  VIADD R40, R6, 0x814 ;  /* 0x0000081406287836 */ /* 0x000fe20000000000 */
[----:B------:R-:W-:Y:S01]  /*3b70*/  LOP3.LUT R38, R3, 0xff8, RZ, 0xc0, !PT ;  /* 0x00000ff803267812 */ /* 0x000fe200078ec0ff */
[----:B------:R-:W-:-:S03]  /*3b80*/  IMAD.MOV.U32 R41, RZ, RZ, RZ ;  /* 0x000000ffff297224 */ /* 0x000fc600078e00ff */
[----:B------:R-:W-:-:S07]  /*3b90*/  LEA R40, R7, R40, 0x18 ;  /* 0x0000002807287211 */ /* 0x000fce00078ec0ff */
.L_x_88:
[C---:B------:R-:W-:Y:S01]  /*3ba0*/  IMAD R11, R41.reuse, 0x4, R40 ;  /* 0x00000004290b7824 */ /* 0x040fe200078e0228 */
[----:B------:R-:W-:-:S04]  /*3bb0*/  IADD3 R41, PT, PT, R41, 0x8, RZ ;  /* 0x0000000829297810 */ /* 0x000fc80007ffe0ff */
[----:B------:R-:W3:Y:S02]  /*3bc0*/  LDS R13, [R11] ;  /* 0x000000000b0d7984 */ /* 0x000ee40000000800 */
[----:B---3--:R-:W-:-:S13]  /*3bd0*/  ISETP.NE.AND P6, PT, R13, RZ, PT ;  /* 0x000000ff0d00720c */ /* 0x008fda0003fc5270 */
[----:B------:R-:W3:Y:S02]  /*3be0*/  @P6 LDS R6, [R39] ;  /* 0x0000000027066984 */ /* 0x000ee40000000800 */
[----:B---3--:R-:W-:-:S05]  /*3bf0*/  @P6 IADD3 R6, PT, PT, R6, 0x1, RZ ;  /* 0x0000000106066810 */ /* 0x008fca0007ffe0ff */
[----:B------:R3:W-:Y:S04]  /*3c00*/  @P6 STS [R39], R6 ;  /* 0x0000000627006388 */ /* 0x0007e80000000800 */
[----:B--2---:R-:W2:Y:S01]  /*3c10*/  LDS R42, [R11+0x4] ;  /* 0x000004000b2a7984 */ /* 0x004ea20000000800 */
[----:B---3--:R-:W-:-:S05]  /*3c20*/  @P6 IMAD.WIDE.U32 R6, R6, 0x4, R4 ;  /* 0x0000000406066825 */ /* 0x008fca00078e0004 */
[----:B------:R-:W-:Y:S01]  /*3c30*/  @P6 STG.E desc[UR36][R6.64], R13 ;  /* 0x0000000d06006986 */ /* 0x000fe2000c101924 */
[----:B--2---:R-:W-:-:S13]  /*3c40*/  ISETP.NE.AND P1, PT, R42, RZ, PT ;  /* 0x000000ff2a00720c */ /* 0x004fda0003f25270 */
[----:B01----:R-:W0:Y:S02]  /*3c50*/  @P1 LDS R14, [R39] ;  /* 0x00000000270e1984 */ /* 0x003e240000000800 */
        /* <DEDUP_REMOVED lines=22> */
[----:B------:R-:W-:Y:S01]  /*3dc0*/  @P4 STS [R39], R9 ;  /* 0x0000000927004388 */ /* 0x000fe20000000800 */
[----:B------:R-:W-:-:S03]  /*3dd0*/  @P4 IMAD.WIDE.U32 R6, R9, 0x4, R4 ;  /* 0x0000000409064825 */ /* 0x000fc600078e0004 */
        /* <DEDUP_REMOVED lines=18> */
[----:B0-----:R-:W-:-:S04]  /*3f00*/  @P1 VIADD R44, R44, 0x1 ;  /* 0x000000012c2c1836 */ /* 0x001fc80000000000 */
[----:B------:R-:W-:Y:S01]  /*3f10*/  @P1 IMAD.WIDE.U32 R14, R44, 0x4, R4 ;  /* 0x000000042c0e1825 */ /* 0x000fe200078e0004 */
[----:B------:R3:W-:Y:S04]  /*3f20*/  @P1 STS [R39], R44 ;  /* 0x0000002c27001388 */ /* 0x0007e80000000800 */
[----:B------:R3:W-:Y:S01]  /*3f30*/  @P1 STG.E desc[UR36][R14.64], R51 ;  /* 0x000000330e001986 */ /* 0x0007e2000c101924 */
[----:B------:R-:W-:-:S13]  /*3f40*/  ISETP.NE.AND P1, PT, R41, R38, PT ;  /* 0x000000262900720c */ /* 0x000fda0003f25270 */
[----:B---3--:R-:W-:Y:S05]  /*3f50*/  @P1 BRA `(.L_x_88) ;  /* 0xfffffffc00101947 */ /* 0x008fea000383ffff */
.L_x_87:
[----:B------:R-:W-:Y:S05]  /*3f60*/  @!P0 BRA `(.L_x_44) ;  /* 0x0000004400e48947 */ /* 0x000fea0003800000 */
[----:B------:R-:W-:Y:S02]  /*3f70*/  ISETP.GE.U32.AND P0, PT, R0, 0x4, PT ;  /* 0x000000040000780c */ /* 0x000fe40003f06070 */
[----:B--2---:R-:W-:-:S04]  /*3f80*/  LOP3.LUT R20, R3, 0x3, RZ, 0xc0, !PT ;  /* 0x0000000303147812 */ /* 0x004fc800078ec0ff */
[----:B------:R-:W-:-:S07]  /*3f90*/  ISETP.NE.AND P4, PT, R20, RZ, PT ;  /* 0x000000ff1400720c */ /* 0x000fce0003f85270 */
[----:B------:R-:W-:Y:S06]  /*3fa0*/  @!P0 BRA `(.L_x_89) ;  /* 0x0000000000888947 */ /* 0x000fec0003800000 */
[----:B------:R-:W2:Y:S01]  /*3fb0*/  S2R R7, SR_CgaCtaId ;  /* 0x0000000000077919 */ /* 0x000ea20000008800 */
[----:B------:R-:W-:-:S05]  /*3fc0*/  MOV R0, 0x400 ;  /* 0x0000040000007802 */ /* 0x000fca0000000f00 */
[----:B------:R-:W-:-:S05]  /*3fd0*/  VIADD R0, R0, 0x814 ;  /* 0x0000081400007836 */ /* 0x000fca0000000000 */
[----:B--2---:R-:W-:-:S05]  /*3fe0*/  LEA R7, R7, R0, 0x18 ;  /* 0x0000000007077211 */ /* 0x004fca00078ec0ff */
[C---:B------:R-:W-:Y:S02]  /*3ff0*/  IMAD R15, R38.reuse, 0x4, R7 ;  /* 0x00000004260f7824 */ /* 0x040fe400078e0207 */
[----:B------:R-:W-:-:S03]  /*4000*/  VIADD R38, R38, 0x4 ;  /* 0x0000000426267836 */ /* 0x000fc60000000000 */
[----:B------:R-:W2:Y:S02]  /*4010*/  LDS R21, [R15] ;  /* 0x000000000f157984 */ /* 0x000ea40000000800 */
[----:B--2---:R-:W-:-:S13]  /*4020*/  ISETP.NE.AND P0, PT, R21, RZ, PT ;  /* 0x000000ff1500720c */ /* 0x004fda0003f05270 */
[----:B------:R-:W2:Y:S02]  /*4030*/  @P0 LDS R6, [R39] ;  /* 0x0000000027060984 */ /* 0x000ea40000000800 */
[----:B--2---:R-:W-:-:S05]  /*4040*/  @P0 VIADD R6, R6, 0x1 ;  /* 0x0000000106060836 */ /* 0x004fca0000000000 */
[----:B------:R2:W-:Y:S04]  /*4050*/  @P0 STS [R39], R6 ;  /* 0x0000000627000388 */ /* 0x0005e80000000800 */
[----:B------:R-:W3:Y:S01]  /*4060*/  LDS R41, [R15+0x4] ;  /* 0x000004000f297984 */ /* 0x000ee20000000800 */
[----:B--2---:R-:W-:-:S05]  /*4070*/  @P0 IMAD.WIDE.U32 R6, R6, 0x4, R4 ;  /* 0x0000000406060825 */ /* 0x004fca00078e0004 */
[----:B------:R-:W-:Y:S01]  /*4080*/  @P0 STG.E desc[UR36][R6.64], R21 ;  /* 0x0000001506000986 */ /* 0x000fe2000c101924 */
[----:B---3--:R-:W-:-:S13]  /*4090*/  ISETP.NE.AND P1, PT, R41, RZ, PT ;  /* 0x000000ff2900720c */ /* 0x008fda0003f25270 */
[----:B------:R-:W2:Y:S02]  /*40a0*/  @P1 LDS R8, [R39] ;  /* 0x0000000027081984 */ /* 0x000ea40000000800 */
[----:B--2---:R-:W-:-:S05]  /*40b0*/  @P1 IADD3 R8, PT, PT, R8, 0x1, RZ ;  /* 0x0000000108081810 */ /* 0x004fca0007ffe0ff */
[----:B------:R2:W-:Y:S04]  /*40c0*/  @P1 STS [R39], R8 ;  /* 0x0000000827001388 */ /* 0x0005e80000000800 */
[----:B------:R-:W3:Y:S01]  /*40d0*/  LDS R43, [R15+0x8] ;  /* 0x000008000f2b7984 */ /* 0x000ee20000000800 */
[----:B--2---:R-:W-:-:S05]  /*40e0*/  @P1 IMAD.WIDE.U32 R8, R8, 0x4, R4 ;  /* 0x0000000408081825 */ /* 0x004fca00078e0004 */
[----:B------:R-:W-:Y:S01]  /*40f0*/  @P1 STG.E desc[UR36][R8.64], R41 ;  /* 0x0000002908001986 */ /* 0x000fe2000c101924 */
[----:B---3--:R-:W-:-:S13]  /*4100*/  ISETP.NE.AND P2, PT, R43, RZ, PT ;  /* 0x000000ff2b00720c */ /* 0x008fda0003f45270 */
[----:B------:R-:W2:Y:S02]  /*4110*/  @P2 LDS R0, [R39] ;  /* 0x0000000027002984 */ /* 0x000ea40000000800 */
[----:B--2---:R-:W-:-:S04]  /*4120*/  @P2 VIADD R0, R0, 0x1 ;  /* 0x0000000100002836 */ /* 0x004fc80000000000 */
[----:B------:R-:W-:Y:S01]  /*4130*/  @P2 IMAD.WIDE.U32 R10, R0, 0x4, R4 ;  /* 0x00000004000a2825 */ /* 0x000fe200078e0004 */
[----:B------:R-:W-:Y:S04]  /*4140*/  @P2 STS [R39], R0 ;  /* 0x0000000027002388 */ /* 0x000fe80000000800 */
[----:B------:R-:W2:Y:S04]  /*4150*/  LDS R45, [R15+0xc] ;  /* 0x00000c000f2d7984 */ /* 0x000ea80000000800 */
[----:B------:R-:W-:Y:S01]  /*4160*/  @P2 STG.E desc[UR36][R10.64], R43 ;  /* 0x0000002b0a002986 */ /* 0x000fe2000c101924 */
[----:B--2---:R-:W-:-:S13]  /*4170*/  ISETP.NE.AND P3, PT, R45, RZ, PT ;  /* 0x000000ff2d00720c */ /* 0x004fda0003f65270 */
[----:B01----:R-:W0:Y:S02]  /*4180*/  @P3 LDS R14, [R39] ;  /* 0x00000000270e3984 */ /* 0x003e240000000800 */
[----:B0-----:R-:W-:-:S04]  /*4190*/  @P3 VIADD R14, R14, 0x1 ;  /* 0x000000010e0e3836 */ /* 0x001fc80000000000 */
[----:B------:R-:W-:Y:S01]  /*41a0*/  @P3 IMAD.WIDE.U32 R12, R14, 0x4, R4 ;  /* 0x000000040e0c3825 */ /* 0x000fe200078e0004 */
[----:B------:R2:W-:Y:S04]  /*41b0*/  @P3 STS [R39], R14 ;  /* 0x0000000e27003388 */ /* 0x0005e80000000800 */
[----:B------:R2:W-:Y:S02]  /*41c0*/  @P3 STG.E desc[UR36][R12.64], R45 ;  /* 0x0000002d0c003986 */ /* 0x0005e4000c101924 */
.L_x_89:
[----:B------:R-:W-:Y:S05]  /*41d0*/  @!P4 BRA `(.L_x_44) ;  /* 0x000000440048c947 */ /* 0x000fea0003800000 */
[----:B------:R-:W-:Y:S02]  /*41e0*/  ISETP.NE.AND P0, PT, R20, 0x1, PT ;  /* 0x000000011400780c */ /* 0x000fe40003f05270 */
[----:B------:R-:W-:-:S04]  /*41f0*/  LOP3.LUT R3, R3, 0x1, RZ, 0xc0, !PT ;  /* 0x0000000103037812 */ /* 0x000fc800078ec0ff */
[----:B------:R-:W-:-:S07]  /*4200*/  ISETP.NE.U32.AND P2, PT, R3, 0x1, PT ;  /* 0x000000010300780c */ /* 0x000fce0003f45070 */
[----:B------:R-:W-:Y:S06]  /*4210*/  @!P0 BRA `(.L_x_90) ;  /* 0x0000000000508947 */ /* 0x000fec0003800000 */
[----:B------:R-:W3:Y:S01]  /*4220*/  S2R R3, SR_CgaCtaId ;  /* 0x0000000000037919 */ /* 0x000ee20000008800 */
[----:B------:R-:W-:-:S04]  /*4230*/  MOV R0, 0x400 ;  /* 0x0000040000007802 */ /* 0x000fc80000000f00 */
[----:B------:R-:W-:-:S04]  /*4240*/  IADD3 R0, PT, PT, R0, 0x814, RZ ;  /* 0x0000081400007810 */ /* 0x000fc80007ffe0ff */
[----:B---3--:R-:W-:-:S05]  /*4250*/  LEA R3, R3, R0, 0x18 ;  /* 0x0000000003037211 */ /* 0x008fca00078ec0ff */
[C---:B------:R-:W-:Y:S01]  /*4260*/  IMAD R10, R38.reuse, 0x4, R3 ;  /* 0x00000004260a7824 */ /* 0x040fe200078e0203 */
[----:B------:R-:W-:-:S04]  /*4270*/  IADD3 R38, PT, PT, R38, 0x2, RZ ;  /* 0x0000000226267810 */ /* 0x000fc80007ffe0ff */
[----:B------:R-:W3:Y:S02]  /*4280*/  LDS R11, [R10] ;  /* 0x000000000a0b7984 */ /* 0x000ee40000000800 */
[----:B---3--:R-:W-:-:S13]  /*4290*/  ISETP.NE.AND P0, PT, R11, RZ, PT ;  /* 0x000000ff0b00720c */ /* 0x008fda0003f05270 */
[----:B------:R-:W3:Y:S02]  /*42a0*/  @P0 LDS R0, [R39] ;  /* 0x0000000027000984 */ /* 0x000ee40000000800 */
[----:B---3--:R-:W-:-:S04]  /*42b0*/  @P0 VIADD R0, R0, 0x1 ;  /* 0x0000000100000836 */ /* 0x008fc80000000000 */
[----:B------:R-:W-:Y:S01]  /*42c0*/  @P0 IMAD.WIDE.U32 R6, R0, 0x4, R4 ;  /* 0x0000000400060825 */ /* 0x000fe200078e0004 */
[----:B------:R-:W-:Y:S04]  /*42d0*/  @P0 STS [R39], R0 ;  /* 0x0000000027000388 */ /* 0x000fe80000000800 */
[----:B--2---:R-:W2:Y:S04]  /*42e0*/  LDS R13, [R10+0x4] ;  /* 0x000004000a0d7984 */ /* 0x004ea80000000800 */
[----:B------:R-:W-:Y:S01]  /*42f0*/  @P0 STG.E desc[UR36][R6.64], R11 ;  /* 0x0000000b06000986 */ /* 0x000fe2000c101924 */
[----:B--2---:R-:W-:-:S13]  /*4300*/  ISETP.NE.AND P1, PT, R13, RZ, PT ;  /* 0x000000ff0d00720c */ /* 0x004fda0003f25270 */
[----:B------:R-:W2:Y:S02]  /*4310*/  @P1 LDS R3, [R39] ;  /* 0x0000000027031984 */ /* 0x000ea40000000800 */
[----:B--2---:R-:W-:-:S04]  /*4320*/  @P1 VIADD R3, R3, 0x1 ;  /* 0x0000000103031836 */ /* 0x004fc80000000000 */
[----:B------:R-:W-:Y:S01]  /*4330*/  @P1 IMAD.WIDE.U32 R8, R3, 0x4, R4 ;  /* 0x0000000403081825 */ /* 0x000fe200078e0004 */
[----:B------:R3:W-:Y:S04]  /*4340*/  @P1 STS [R39], R3 ;  /* 0x0000000327001388 */ /* 0x0007e80000000800 */
[----:B------:R3:W-:Y:S02]  /*4350*/  @P1 STG.E desc[UR36][R8.64], R13 ;  /* 0x0000000d08001986 */ /* 0x0007e4000c101924 */
.L_x_90:
[----:B------:R-:W-:Y:S05]  /*4360*/  @P2 BRA `(.L_x_44) ;  /* 0x0000004000e42947 */ /* 0x000fea0003800000 */
[----:B---3--:R-:W3:Y:S01]  /*4370*/  S2R R3, SR_CgaCtaId ;  /* 0x0000000000037919 */ /* 0x008ee20000008800 */
[----:B------:R-:W-:-:S05]  /*4380*/  MOV R0, 0x400 ;  /* 0x0000040000007802 */ /* 0x000fca0000000f00 */
[----:B------:R-:W-:-:S05]  /*4390*/  VIADD R0, R0, 0x814 ;  /* 0x0000081400007836 */ /* 0x000fca0000000000 */
[----:B---3--:R-:W-:-:S05]  /*43a0*/  LEA R3, R3, R0, 0x18 ;  /* 0x0000000003037211 */ /* 0x008fca00078ec0ff */
[----:B------:R-:W-:-:S05]  /*43b0*/  IMAD R38, R38, 0x4, R3 ;  /* 0x0000000426267824 */ /* 0x000fca00078e0203 */
[----:B------:R-:W3:Y:S02]  /*43c0*/  LDS R3, [R38] ;  /* 0x0000000026037984 */ /* 0x000ee40000000800 */
[----:B---3--:R-:W-:-:S13]  /*43d0*/  ISETP.NE.AND P0, PT, R3, RZ, PT ;  /* 0x000000ff0300720c */ /* 0x008fda0003f05270 */
[----:B------:R-:W-:Y:S05]  /*43e0*/  @!P0 BRA `(.L_x_44) ;  /* 0x0000004000c48947 */ /* 0x000fea0003800000 */
[----:B------:R-:W3:Y:S02]  /*43f0*/  LDS R0, [R39] ;  /* 0x0000000027007984 */ /* 0x000ee40000000800 */
[----:B---3--:R-:W-:-:S04]  /*4400*/  VIADD R0, R0, 0x1 ;  /* 0x0000000100007836 */ /* 0x008fc80000000000 */
[----:B------:R-:W-:Y:S01]  /*4410*/  IMAD.WIDE.U32 R4, R0, 0x4, R4 ;  /* 0x0000000400047825 */ /* 0x000fe200078e0004 */
[----:B------:R4:W-:Y:S04]  /*4420*/  STS [R39], R0 ;  /* 0x0000000027007388 */ /* 0x0009e80000000800 */
[----:B------:R4:W-:Y:S01]  /*4430*/  STG.E desc[UR36][R4.64], R3 ;  /* 0x0000000304007986 */ /* 0x0009e2000c101924 */
[----:B------:R-:W-:Y:S05]  /*4440*/  BRA `(.L_x_44) ;  /* 0x0000004000ac7947 */ /* 0x000fea0003800000 */
.L_x_4:
[----:B------:R-:W0:Y:S01]  /*4450*/  S2R R0, SR_CgaCtaId ;  /* 0x0000000000007919 */ /* 0x000e220000008800 */
[----:B------:R-:W-:Y:S01]  /*4460*/  MOV R3, 0x400 ;  /* 0x0000040000037802 */ /* 0x000fe20000000f00 */
[----:B------:R-:W1:Y:S08]  /*4470*/  LDC.64 R10, c[0x0][0x3c0] ;  /* 0x0000f000ff0a7b82 */ /* 0x000e700000000a00 */
[----:B------:R-:W2:Y:S01]  /*4480*/  LDC.64 R8, c[0x0][0x3c8] ;  /* 0x0000f200ff087b82 */ /* 0x000ea20000000a00 */
[----:B0-----:R-:W-:-:S05]  /*4490*/  LEA R14, R0, R3, 0x18 ;  /* 0x00000003000e7211 */ /* 0x001fca00078ec0ff */
[----:B------:R-:W1:Y:S02]  /*44a0*/  LDS R5, [R14+0xc] ;  /* 0x00000c000e057984 */ /* 0x000e640000000800 */
[----:B-1----:R-:W-:-:S04]  /*44b0*/  IMAD.WIDE.U32 R10, R5, 0x4, R10 ;  /* 0x00000004050a7825 */ /* 0x002fc800078e000a */
[----:B--2---:R-:W-:Y:S01]  /*44c0*/  IMAD.WIDE.U32 R8, R5, 0x4, R8 ;  /* 0x0000000405087825 */ /* 0x004fe200078e0008 */
[----:B------:R-:W2:Y:S01]  /*44d0*/  LDG.E R7, desc[UR36][R10.64] ;  /* 0x000000240a077981 */ /* 0x000ea2000c1e1900 */
[----:B------:R-:W0:Y:S03]  /*44e0*/  LDC.64 R4, c[0x0][0x390] ;  /* 0x0000e400ff047b82 */ /* 0x000e260000000a00 */
[----:B------:R-:W3:Y:S01]  /*44f0*/  LDG.E R21, desc[UR36][R8.64] ;  /* 0x0000002408157981 */ /* 0x000ee2000c1e1900 */
[C---:B--2---:R-:W-:Y:S01]  /*4500*/  IADD3 R13, PT, PT, R7.reuse, 0x1, RZ ;  /* 0x00000001070d7810 */ /* 0x044fe20007ffe0ff */
[----:B0-----:R-:W-:-:S04]  /*4510*/  IMAD.WIDE.U32 R6, R7, 0x4, R4 ;  /* 0x0000000407067825 */ /* 0x001fc800078e0004 */
[----:B---3--:R-:W-:Y:S02]  /*4520*/  VIADD R39, R21, 0x1 ;  /* 0x0000000115277836 */ /* 0x008fe40000000000 */
[--C-:B------:R-:W-:Y:S01]  /*4530*/  IMAD.WIDE.U32 R12, R13, 0x4, R4.reuse ;  /* 0x000000040d0c7825 */ /* 0x100fe200078e0004 */
[----:B------:R-:W2:Y:S03]  /*4540*/  LDG.E R7, desc[UR36][R6.64] ;  /* 0x0000002406077981 */ /* 0x000ea6000c1e1900 */
[--C-:B------:R-:W-:Y:S02]  /*4550*/  IMAD.WIDE.U32 R20, R21, 0x4, R4.reuse ;  /* 0x0000000415147825 */ /* 0x100fe400078e0004 */
[----:B------:R-:W2:Y:S02]  /*4560*/  LDG.E R12, desc[UR36][R12.64] ;  /* 0x000000240c0c7981 */ /* 0x000ea4000c1e1900 */
[----:B------:R-:W-:-:S02]  /*4570*/  IMAD.WIDE.U32 R38, R39, 0x4, R4 ;  /* 0x0000000427267825 */ /* 0x000fc400078e0004 */
[----:B------:R-:W3:Y:S04]  /*4580*/  LDG.E R20, desc[UR36][R20.64] ;  /* 0x0000002414147981 */ /* 0x000ee8000c1e1900 */
[----:B------:R-:W3:Y:S01]  /*4590*/  LDG.E R5, desc[UR36][R38.64] ;  /* 0x0000002426057981 */ /* 0x000ee2000c1e1900 */
[----:B--2---:R-:W-:Y:S02]  /*45a0*/  IMAD.IADD R44, R12, 0x1, -R7 ;  /* 0x000000010c2c7824 */ /* 0x004fe400078e0a07 */
[----:B---3--:R-:W-:-:S05]  /*45b0*/  IMAD.IADD R5, R5, 0x1, -R20 ;  /* 0x0000000105057824 */ /* 0x008fca00078e0a14 */
[----:B------:R-:W-:-:S13]  /*45c0*/  ISETP.GE.U32.AND P0, PT, R44, R5, PT ;  /* 0x000000052c00720c */ /* 0x000fda0003f06070 */
[----:B------:R-:W-:Y:S05]  /*45d0*/  @P0 BRA `(.L_x_91) ;  /* 0x0000002000280947 */ /* 0x000fea0003800000 */
[----:B------:R-:W0:Y:S01]  /*45e0*/  LDS R13, [R14+0x4] ;  /* 0x000004000e0d7984 */ /* 0x000e220000000800 */
[----:B------:R-:W-:Y:S02]  /*45f0*/  ISETP.NE.AND P0, PT, R22, 0x20, PT ;  /* 0x000000201600780c */ /* 0x000fe40003f05270 */
[C---:B------:R-:W-:Y:S02]  /*4600*/  ISETP.GE.U32.AND P1, PT, R44.reuse, 0x800, PT ;  /* 0x000008002c00780c */ /* 0x040fe40003f26070 */
[----:B------:R-:W-:-:S09]  /*4610*/  LOP3.LUT R42, R44, 0x7ff, RZ, 0xc0, !PT ;  /* 0x000007ff2c2a7812 */ /* 0x000fd200078ec0ff */
[----:B------:R-:W-:Y:S01]  /*4620*/  @!P0 IADD3 R7, PT, PT, R3, 0x7814, RZ ;  /* 0x0000781403078810 */ /* 0x000fe20007ffe0ff */
        /* <DEDUP_REMOVED lines=8> */
[----:B------:R-:W-:Y:S01]  /*46b0*/  VIADD R13, R3, 0x7814 ;  /* 0x00007814030d7836 */ /* 0x000fe20000000000 */
[----:B------:R-:W-:Y:S01]  /*46c0*/  SHF.R.U32.HI R3, RZ, 0xb, R44 ;  /* 0x0000000bff037819 */ /* 0x000fe2000001162c */
[----:B------:R-:W-:-:S03]  /*46d0*/  HFMA2 R4, -RZ, RZ, 0, 0 ;  /* 0x00000000ff047431 */ /* 0x000fc600000001ff */
[----:B------:R-:W-:Y:S02]  /*46e0*/  LEA R0, R0, R13, 0x18 ;  /* 0x0000000d00007211 */ /* 0x000fe400078ec0ff */
[----:B------:R-:W-:-:S03]  /*46f0*/  VIMNMX.U32 R3, PT, PT, R3, 0x1, !PT ;  /* 0x0000000103037848 */ /* 0x000fc60007fe0000 */
[C---:B0-----:R-:W-:Y:S02]  /*4700*/  IMAD R0, R7.reuse, 0x200, R0 ;  /* 0x0000020007007824 */ /* 0x041fe400078e0200 */
[----:B------:R-:W-:-:S07]  /*4710*/  IMAD.WIDE R6, R7, 0x4e200, R24 ;  /* 0x0004e20007067825 */ /* 0x000fce00078e0218 */
.L_x_114:
[----:B0-2---:R-:W2:Y:S01]  /*4720*/  LDG.E R15, desc[UR36][R10.64] ;  /* 0x000000240a0f7981 */ /* 0x005ea2000c1e1900 */
[----:B------:R-:W2:Y:S01]  /*4730*/  LDC.64 R12, c[0x0][0x390] ;  /* 0x0000e400ff0c7b82 */ /* 0x000ea20000000a00 */
[----:B------:R-:W0:Y:S01]  /*4740*/  S2R R45, SR_CgaCtaId ;  /* 0x00000000002d7919 */ /* 0x000e220000008800 */
[----:B--2---:R-:W-:-:S06]  /*4750*/  IMAD.WIDE.U32 R14, R15, 0x4, R12 ;  /* 0x000000040f0e7825 */ /* 0x004fcc00078e000c */
[----:B------:R-:W2:Y:S01]  /*4760*/  LDG.E R15, desc[UR36][R14.64] ;  /* 0x000000240e0f7981 */ /* 0x000ea2000c1e1900 */
[----:B------:R-:W-:Y:S01]  /*4770*/  ISETP.NE.AND P2, PT, R37, RZ, PT ;  /* 0x000000ff2500720c */ /* 0x000fe20003f45270 */
[----:B------:R-:W-:Y:S01]  /*4780*/  BSSY.RECONVERGENT B1, `(.L_x_93) ;  /* 0x000001b000017945 */ /* 0x000fe20003800200 */
[----:B------:R-:W-:Y:S01]  /*4790*/  MOV R20, 0x400 ;  /* 0x0000040000147802 */ /* 0x000fe20000000f00 */
[----:B------:R-:W-:-:S03]  /*47a0*/  IMAD.MOV.U32 R48, RZ, RZ, R23 ;  /* 0x000000ffff307224 */ /* 0x000fc600078e0017 */
[----:B---3--:R-:W-:Y:S01]  /*47b0*/  IADD3 R38, PT, PT, R20, 0x4814, RZ ;  /* 0x0000481414267810 */ /* 0x008fe20007ffe0ff */
[C---:B--2---:R-:W-:Y:S02]  /*47c0*/  IMAD R43, R4.reuse, 0x800, R15 ;  /* 0x00000800042b7824 */ /* 0x044fe400078e020f */
[----:B------:R-:W-:-:S05]  /*47d0*/  VIADD R4, R4, 0x1 ;  /* 0x0000000104047836 */ /* 0x000fca0000000000 */
[----:B------:R-:W-:Y:S01]  /*47e0*/  ISETP.NE.AND P1, PT, R4, R3, PT ;  /* 0x000000030400720c */ /* 0x000fe20003f25270 */
[----:B01----:R-:W-:-:S12]  /*47f0*/  @!P2 BRA `(.L_x_94) ;  /* 0x00000000004ca947 */ /* 0x003fd80003800000 */
[----:B------:R-:W0:Y:S01]  /*4800*/  LDC.64 R20, c[0x0][0x398] ;  /* 0x0000e600ff147b82 */ /* 0x000e220000000a00 */
[----:B------:R-:W-:-:S04]  /*4810*/  IMAD.IADD R39, R23, 0x1, R43 ;  /* 0x0000000117277824 */ /* 0x000fc800078e022b */
[----:B0-----:R-:W-:-:S06]  /*4820*/  IMAD.WIDE.U32 R14, R39, 0x4, R20 ;  /* 0x00000004270e7825 */ /* 0x001fcc00078e0014 */
[----:B------:R-:W2:Y:S01]  /*4830*/  LDG.E R15, desc[UR36][R14.64] ;  /* 0x000000240e0f7981 */ /* 0x000ea2000c1e1900 */
[----:B------:R-:W-:Y:S01]  /*4840*/  ISETP.NE.AND P2, PT, R37, 0x1, PT ;  /* 0x000000012500780c */ /* 0x000fe20003f45270 */
[----:B------:R-:W-:Y:S02]  /*4850*/  IMAD.MOV.U32 R48, RZ, RZ, R22 ;  /* 0x000000ffff307224 */ /* 0x000fe400078e0016 */
[----:B--2---:R0:W-:Y:S10]  /*4860*/  STS [R36+-0x80], R15 ;  /* 0xffff800f24007388 */ /* 0x0041f40000000800 */
[----:B------:R-:W-:Y:S05]  /*4870*/  @!P2 BRA `(.L_x_94) ;  /* 0x00000000002ca947 */ /* 0x000fea0003800000 */
[----:B------:R-:W-:Y:S02]  /*4880*/  ISETP.NE.AND P2, PT, R37, 0x2, PT ;  /* 0x000000022500780c */ /* 0x000fe40003f45270 */
[----:B0-----:R-:W-:-:S05]  /*4890*/  IADD3 R15, PT, PT, R43, R22, RZ ;  /* 0x000000162b0f7210 */ /* 0x001fca0007ffe0ff */
[----:B------:R-:W-:-:S06]  /*48a0*/  IMAD.WIDE.U32 R14, R15, 0x4, R20 ;  /* 0x000000040f0e7825 */ /* 0x000fcc00078e0014 */
[----:B------:R-:W-:Y:S01]  /*48b0*/  @P2 VIADD R39, R39, 0x40 ;  /* 0x0000004027272836 */ /* 0x000fe20000000000 */
[----:B------:R-:W2:Y:S03]  /*48c0*/  LDG.E R15, desc[UR36][R14.64] ;  /* 0x000000240e0f7981 */ /* 0x000ea6000c1e1900 */
[----:B------:R-:W-:-:S06]  /*48d0*/  @P2 IMAD.WIDE.U32 R20, R39, 0x4, R20 ;  /* 0x0000000427142825 */ /* 0x000fcc00078e0014 */
[----:B------:R-:W3:Y:S01]  /*48e0*/  @P2 LDG.E R21, desc[UR36][R20.64] ;  /* 0x0000002414152981 */ /* 0x000ee2000c1e1900 */
[----:B------:R-:W-:Y:S02]  /*48f0*/  IMAD.MOV.U32 R48, RZ, RZ, R34 ;  /* 0x000000ffff307224 */ /* 0x000fe400078e0022 */
[----:B------:R-:W-:Y:S01]  /*4900*/  @P2 IMAD.MOV.U32 R48, RZ, RZ, R35 ;  /* 0x000000ffff302224 */ /* 0x000fe200078e0023 */
[----:B--2---:R1:W-:Y:S04]  /*4910*/  STS [R36], R15 ;  /* 0x0000000f24007388 */ /* 0x0043e80000000800 */
[----:B---3--:R1:W-:Y:S02]  /*4920*/  @P2 STS [R36+0x80], R21 ;  /* 0x0000801524002388 */ /* 0x0083e40000000800 */
.L_x_94:
[----:B------:R-:W-:Y:S05]  /*4930*/  BSYNC.RECONVERGENT B1 ;  /* 0x0000000000017941 */ /* 0x000fea0003800200 */
.L_x_93:
[----:B------:R-:W-:Y:S01]  /*4940*/  BSSY.RECONVERGENT B1, `(.L_x_95) ;  /* 0x0000018000017945 */ /* 0x000fe20003800200 */
[----:B------:R-:W-:-:S07]  /*4950*/  LEA R45, R45, R38, 0x18 ;  /* 0x000000262d2d7211 */ /* 0x000fce00078ec0ff */
.L_x_96:
[----:B01----:R-:W0:Y:S01]  /*4960*/  LDC.64 R14, c[0x0][0x398] ;  /* 0x0000e600ff0e7b82 */ /* 0x003e220000000a00 */
[----:B------:R-:W-:-:S05]  /*4970*/  IADD3 R21, PT, PT, R43, R48, RZ ;  /* 0x000000302b157210 */ /* 0x000fca0007ffe0ff */
[C---:B------:R-:W-:Y:S02]  /*4980*/  VIADD R39, R21.reuse, 0x20 ;  /* 0x0000002015277836 */ /* 0x040fe40000000000 */
[C---:B------:R-:W-:Y:S02]  /*4990*/  VIADD R41, R21.reuse, 0x40 ;  /* 0x0000004015297836 */ /* 0x040fe40000000000 */
[C---:B--2---:R-:W-:Y:S02]  /*49a0*/  VIADD R49, R21.reuse, 0x60 ;  /* 0x0000006015317836 */ /* 0x044fe40000000000 */
[----:B0-----:R-:W-:-:S04]  /*49b0*/  IMAD.WIDE.U32 R46, R21, 0x4, R14 ;  /* 0x00000004152e7825 */ /* 0x001fc800078e000e */
[--C-:B------:R-:W-:Y:S02]  /*49c0*/  IMAD.WIDE.U32 R20, R39, 0x4, R14.reuse ;  /* 0x0000000427147825 */ /* 0x100fe400078e000e */
[----:B------:R0:W2:Y:S02]  /*49d0*/  LDG.E R46, desc[UR36][R46.64] ;  /* 0x000000242e2e7981 */ /* 0x0000a4000c1e1900 */
[--C-:B------:R-:W-:Y:S02]  /*49e0*/  IMAD.WIDE.U32 R38, R41, 0x4, R14.reuse ;  /* 0x0000000429267825 */ /* 0x100fe400078e000e */
[----:B------:R-:W3:Y:S02]  /*49f0*/  LDG.E R20, desc[UR36][R20.64] ;  /* 0x0000002414147981 */ /* 0x000ee4000c1e1900 */
[----:B------:R-:W-:Y:S02]  /*4a00*/  IMAD.WIDE.U32 R40, R49, 0x4, R14 ;  /* 0x0000000431287825 */ /* 0x000fe400078e000e */
[----:B------:R-:W4:Y:S04]  /*4a10*/  LDG.E R38, desc[UR36][R38.64] ;  /* 0x0000002426267981 */ /* 0x000f28000c1e1900 */
[----:B------:R-:W5:Y:S01]  /*4a20*/  LDG.E R40, desc[UR36][R40.64] ;  /* 0x0000002428287981 */ /* 0x000f62000c1e1900 */
[C---:B------:R-:W-:Y:S01]  /*4a30*/  LEA R49, R48.reuse, R45, 0x2 ;  /* 0x0000002d30317211 */ /* 0x040fe200078e10ff */
[----:B0-----:R-:W-:-:S05]  /*4a40*/  VIADD R47, R48, 0x60 ;  /* 0x00000060302f7836 */ /* 0x001fca0000000000 */
[----:B------:R-:W-:Y:S01]  /*4a50*/  ISETP.GE.U32.AND P2, PT, R47, 0x7e0, PT ;  /* 0x000007e02f00780c */ /* 0x000fe20003f46070 */
[----:B------:R-:W-:Y:S01]  /*4a60*/  VIADD R48, R48, 0x80 ;  /* 0x0000008030307836 */ /* 0x000fe20000000000 */
[----:B--2---:R2:W-:Y:S04]  /*4a70*/  STS [R49], R46 ;  /* 0x0000002e31007388 */ /* 0x0045e80000000800 */
[----:B---3--:R2:W-:Y:S04]  /*4a80*/  STS [R49+0x80], R20 ;  /* 0x0000801431007388 */ /* 0x0085e80000000800 */
[----:B----4-:R2:W-:Y:S04]  /*4a90*/  STS [R49+0x100], R38 ;  /* 0x0001002631007388 */ /* 0x0105e80000000800 */
[----:B-----5:R2:W-:Y:S01]  /*4aa0*/  STS [R49+0x180], R40 ;  /* 0x0001802831007388 */ /* 0x0205e20000000800 */
[----:B------:R-:W-:Y:S05]  /*4ab0*/  @!P2 BRA `(.L_x_96) ;  /* 0xfffffffc00a8a947 */ /* 0x000fea000383ffff */
[----:B------:R-:W-:Y:S05]  /*4ac0*/  BSYNC.RECONVERGENT B1 ;  /* 0x0000000000017941 */ /* 0x000fea0003800200 */
.L_x_95:
[----:B------:R-:W-:Y:S01]  /*4ad0*/  ISETP.GT.U32.AND P2, PT, R23, 0x7ff, PT ;  /* 0x000007ff1700780c */ /* 0x000fe20003f44070 */
[----:B------:R-:W-:-:S12]  /*4ae0*/  BSSY.RECONVERGENT B1, `(.L_x_97) ;  /* 0x0000045000017945 */ /* 0x000fd80003800200 */
[----:B------:R-:W-:Y:S05]  /*4af0*/  @P2 BRA `(.L_x_98) ;  /* 0x00000004000c2947 */ /* 0x000fea0003800000 */
[----:B------:R-:W3:Y:S01]  /*4b00*/  LDG.E R21, desc[UR36][R8.64] ;  /* 0x0000002408157981 */ /* 0x000ee2000c1e1900 */
[----:B------:R-:W-:Y:S01]  /*4b10*/  ISETP.GE.AND P2, PT, R5, 0x2, PT ;  /* 0x000000020500780c */ /* 0x000fe20003f46270 */
[----:B---3--:R-:W-:-:S06]  /*4b20*/  IMAD.WIDE.U32 R12, R21, 0x4, R12 ;  /* 0x00000004150c7825 */ /* 0x008fcc00078e000c */
[----:B------:R-:W3:Y:S02]  /*4b30*/  LDG.E R13, desc[UR36][R12.64] ;  /* 0x000000240c0d7981 */ /* 0x000ee4000c1e1900 */
[----:B---3--:R-:W-:-:S04]  /*4b40*/  IMAD.WIDE.U32 R14, R13, 0x4, R14 ;  /* 0x000000040d0e7825 */ /* 0x008fc800078e000e */
[----:B------:R-:W-:Y:S05]  /*4b50*/  @!P2 BRA `(.L_x_99) ;  /* 0x0000000000a0a947 */ /* 0x000fea0003800000 */
[----:B--2---:R-:W-:-:S07]  /*4b60*/  IMAD.MOV.U32 R38, RZ, RZ, R23 ;  /* 0x000000ffff267224 */ /* 0x004fce00078e0017 */
.L_x_105:
[----:B0-----:R-:W0:Y:S01]  /*4b70*/  S2UR UR5, SR_CgaCtaId ;  /* 0x00000000000579c3 */ /* 0x001e220000008800 */
[----:B------:R-:W-:Y:S01]  /*4b80*/  UMOV UR4, 0x400 ;  /* 0x0000040000047882 */ /* 0x000fe20000000000 */
[----:B------:R-:W-:Y:S01]  /*4b90*/  IMAD.MOV.U32 R39, RZ, RZ, RZ ;  /* 0x000000ffff277224 */ /* 0x000fe200078e00ff */
[----:B------:R-:W-:Y:S01]  /*4ba0*/  UIADD3 UR4, UPT, UPT, UR4, 0x4814, URZ ;  /* 0x0000481404047890 */ /* 0x000fe2000fffe0ff */
[----:B------:R-:W-:-:S03]  /*4bb0*/  IMAD.MOV.U32 R40, RZ, RZ, R5 ;  /* 0x000000ffff287224 */ /* 0x000fc600078e0005 */
[----:B0-----:R-:W-:-:S06]  /*4bc0*/  ULEA UR4, UR5, UR4, 0x18 ;  /* 0x0000000405047291 */ /* 0x001fcc000f8ec0ff */
[C---:B-1----:R-:W-:Y:S02]  /*4bd0*/  LEA R21, R38.reuse, UR4, 0x2 ;  /* 0x0000000426157c11 */ /* 0x042fe4000f8e10ff */
[----:B------:R-:W-:-:S03]  /*4be0*/  IADD3 R38, PT, PT, R38, UR42, RZ ;  /* 0x0000002a26267c10 */ /* 0x000fc6000fffe0ff */
[----:B------:R0:W1:Y:S01]  /*4bf0*/  LDS R20, [R21] ;  /* 0x0000000015147984 */ /* 0x0000620000000800 */
[----:B------:R-:W-:-:S13]  /*4c00*/  ISETP.GE.U32.AND P2, PT, R38, 0x800, PT ;  /* 0x000008002600780c */ /* 0x000fda0003f46070 */
.L_x_100:
[----:B------:R-:W-:-:S05]  /*4c10*/  SHF.R.U32.HI R41, RZ, 0x1, R40 ;  /* 0x00000001ff297819 */ /* 0x000fca0000011628 */
[----:B------:R-:W-:-:S04]  /*4c20*/  IMAD.IADD R13, R41, 0x1, R39 ;  /* 0x00000001290d7824 */ /* 0x000fc800078e0227 */
[----:B------:R-:W-:-:S06]  /*4c30*/  IMAD.WIDE.U32 R12, R13, 0x4, R14 ;  /* 0x000000040d0c7825 */ /* 0x000fcc00078e000e */
[----:B------:R-:W1:Y:S01]  /*4c40*/  LDG.E R13, desc[UR36][R12.64] ;  /* 0x000000240c0d7981 */ /* 0x000e62000c1e1900 */
[----:B------:R-:W-:-:S04]  /*4c50*/  IADD3 R40, PT, PT, -R41, R40, RZ ;  /* 0x0000002829287210 */ /* 0x000fc80007ffe1ff */
        /* <DEDUP_REMOVED lines=19> */
.L_x_103:
[----:B------:R-:W-:Y:S05]  /*4d90*/  BSYNC.RELIABLE B3 ;  /* 0x0000000000037941 */ /* 0x000fea0003800100 */
.L_x_102:
[----:B------:R1:W-:Y:S02]  /*4da0*/  STS [R21], RZ ;  /* 0x000000ff15007388 */ /* 0x0003e40000000800 */
.L_x_104:
[----:B------:R-:W-:Y:S05]  /*4db0*/  BSYNC.RECONVERGENT B2 ;  /* 0x0000000000027941 */ /* 0x000fea0003800200 */
.L_x_101:
[----:B------:R-:W-:Y:S05]  /*4dc0*/  @!P2 BRA `(.L_x_105) ;  /* 0xfffffffc0068a947 */ /* 0x000fea000383ffff */
[----:B------:R-:W-:Y:S05]  /*4dd0*/  BRA `(.L_x_98) ;  /* 0x0000000000547947 */ /* 0x000fea0003800000 */
.L_x_99:
[----:B--2---:R0:W5:Y:S01]  /*4de0*/  LDG.E R20, desc[UR36][R14.64] ;  /* 0x000000240e147981 */ /* 0x004162000c1e1900 */
[----:B------:R-:W-:-:S07]  /*4df0*/  IMAD.MOV.U32 R38, RZ, RZ, R23 ;  /* 0x000000ffff267224 */ /* 0x000fce00078e0017 */
.L_x_110:
[C---:B-1----:R-:W-:Y:S01]  /*4e00*/  LEA R21, R38.reuse, R45, 0x2 ;  /* 0x0000002d26157211 */ /* 0x042fe200078e10ff */
[----:B------:R-:W-:Y:S01]  /*4e10*/  VIADD R38, R38, UR42 ;  /* 0x0000002a26267c36 */ /* 0x000fe20008000000 */
        /* <DEDUP_REMOVED lines=13> */
.L_x_108:
[----:B------:R-:W-:Y:S05]  /*4ef0*/  BSYNC.RELIABLE B3 ;  /* 0x0000000000037941 */ /* 0x000fea0003800100 */
.L_x_107:
[----:B------:R1:W-:Y:S02]  /*4f00*/  STS [R21], RZ ;  /* 0x000000ff15007388 */ /* 0x0003e40000000800 */
.L_x_109:
[----:B------:R-:W-:Y:S05]  /*4f10*/  BSYNC.RECONVERGENT B2 ;  /* 0x0000000000027941 */ /* 0x000fea0003800200 */
.L_x_106:
[----:B------:R-:W-:Y:S05]  /*4f20*/  @!P3 BRA `(.L_x_110) ;  /* 0xfffffffc00b4b947 */ /* 0x000fea000383ffff */
.L_x_98:
[----:B------:R-:W-:Y:S05]  /*4f30*/  BSYNC.RECONVERGENT B1 ;  /* 0x0000000000017941 */ /* 0x000fea0003800200 */
.L_x_97:
[----:B------:R-:W-:Y:S04]  /*4f40*/  BSSY.RECONVERGENT B1, `(.L_x_111) ;  /* 0x0000043000017945 */ /* 0x000fe80003800200 */
[----:B------:R-:W-:Y:S05]  /*4f50*/  @P0 BRA `(.L_x_112) ;  /* 0x0000000400040947 */ /* 0x000fea0003800000 */
[----:B------:R-:W3:Y:S01]  /*4f60*/  S2UR UR5, SR_CgaCtaId ;  /* 0x00000000000579c3 */ /* 0x000ee20000008800 */
[----:B------:R-:W-:Y:S02]  /*4f70*/  UMOV UR4, 0x400 ;  /* 0x0000040000047882 */ /* 0x000fe40000000000 */
[----:B------:R-:W-:-:S04]  /*4f80*/  UIADD3 UR4, UPT, UPT, UR4, 0x4814, URZ ;  /* 0x0000481404047890 */ /* 0x000fc8000fffe0ff */
[----:B---3--:R-:W-:-:S03]  /*4f90*/  ULEA UR5, UR5, UR4, 0x18 ;  /* 0x0000000405057291 */ /* 0x008fc6000f8ec0ff */
[----:B------:R-:W-:-:S09]  /*4fa0*/  UMOV UR4, URZ ;  /* 0x000000ff00047c82 */ /* 0x000fd20008000000 */
.L_x_113:
[----:B------:R-:W-:Y:S02]  /*4fb0*/  ULEA UR6, UR4, UR5, 0x2 ;  /* 0x0000000504067291 */ /* 0x000fe4000f8e10ff */
[----:B------:R-:W-:-:S04]  /*4fc0*/  UIADD3 UR4, UPT, UPT, UR4, 0x8, URZ ;  /* 0x0000000804047890 */ /* 0x000fc8000fffe0ff */
[----:B------:R-:W-:-:S03]  /*4fd0*/  UISETP.NE.AND UP0, UPT, UR4, 0x800, UPT ;  /* 0x000008000400788c */ /* 0x000fc6000bf05270 */
[----:B---3--:R-:W3:Y:S02]  /*4fe0*/  LDS R51, [UR6] ;  /* 0x00000006ff337984 */ /* 0x008ee40008000800 */
[----:B---3--:R-:W-:-:S13]  /*4ff0*/  ISETP.NE.AND P3, PT, R51, RZ, PT ;  /* 0x000000ff3300720c */ /* 0x008fda0003f65270 */
[----:B------:R-:W0:Y:S02]  /*5000*/  @P3 LDS R12, [R0] ;  /* 0x00000000000c3984 */ /* 0x000e240000000800 */
[----:B0-----:R-:W-:-:S05]  /*5010*/  @P3 VIADD R15, R12, 0x1 ;  /* 0x000000010c0f3836 */ /* 0x001fca0000000000 */
[----:B------:R0:W-:Y:S04]  /*5020*/  @P3 STS [R0], R15 ;  /* 0x0000000f00003388 */ /* 0x0001e80000000800 */
[----:B--2---:R-:W2:Y:S01]  /*5030*/  LDS R20, [UR6+0x4] ;  /* 0x00000406ff147984 */ /* 0x004ea20008000800 */
        /* <DEDUP_REMOVED lines=51> */
.L_x_112:
[----:B------:R-:W-:Y:S05]  /*5370*/  BSYNC.RECONVERGENT B1 ;  /* 0x0000000000017941 */ /* 0x000fea0003800200 */
.L_x_111:
[----:B------:R-:W-:Y:S05]  /*5380*/  @P1 BRA `(.L_x_114) ;  /* 0xfffffff000e41947 */ /* 0x000fea000383ffff */
.L_x_92:
[----:B------:R-:W-:Y:S01]  /*5390*/  ISETP.GE.U32.AND P2, PT, R23, R42, PT ;  /* 0x0000002a1700720c */ /* 0x000fe20003f46070 */
[----:B------:R-:W-:-:S12]  /*53a0*/  BSSY.RECONVERGENT B1, `(.L_x_115) ;  /* 0x0000059000017945 */ /* 0x000fd80003800200 */
[----:B------:R-:W-:Y:S05]  /*53b0*/  @P2 BRA `(.L_x_116) ;  /* 0x00000004005c2947 */ /* 0x000fea0003800000 */
[----:B------:R-:W4:Y:S01]  /*53c0*/  LDG.E R11, desc[UR36][R10.64] ;  /* 0x000000240a0b7981 */ /* 0x000f22000c1e1900 */
[----:B0-----:R-:W4:Y:S01]  /*53d0*/  LDC.64 R6, c[0x0][0x390] ;  /* 0x0000e400ff067b82 */ /* 0x001f220000000a00 */
[----:B------:R-:W-:Y:S02]  /*53e0*/  ISETP.GE.U32.AND P3, PT, R23, R42, PT ;  /* 0x0000002a1700720c */ /* 0x000fe40003f66070 */
[----:B------:R-:W-:-:S11]  /*53f0*/  LOP3.LUT R15, R44, 0xfffff800, RZ, 0xc0, !PT ;  /* 0xfffff8002c0f7812 */ /* 0x000fd600078ec0ff */
[----:B------:R-:W0:Y:S01]  /*5400*/  @P3 LDC.64 R12, c[0x0][0x398] ;  /* 0x0000e600ff0c3b82 */ /* 0x000e220000000a00 */
[----:B----4-:R-:W-:-:S05]  /*5410*/  IMAD.WIDE.U32 R6, R11, 0x4, R6 ;  /* 0x000000040b067825 */ /* 0x010fca00078e0006 */
[----:B---3--:R-:W3:Y:S01]  /*5420*/  LDG.E R0, desc[UR36][R6.64] ;  /* 0x0000002406007981 */ /* 0x008ee2000c1e1900 */
[----:B------:R-:W-:Y:S01]  /*5430*/  IMAD.MOV.U32 R3, RZ, RZ, R23 ;  /* 0x000000ffff037224 */ /* 0x000fe200078e0017 */
[----:B------:R-:W4:Y:S01]  /*5440*/  @P3 S2R R11, SR_CgaCtaId ;  /* 0x00000000000b3919 */ /* 0x000f220000008800 */
[----:B---3--:R-:W-:-:S05]  /*5450*/  IMAD.IADD R0, R0, 0x1, R15 ;  /* 0x0000000100007824 */ /* 0x008fca00078e020f */
[----:B------:R-:W-:-:S05]  /*5460*/  @P3 IADD3 R15, PT, PT, R0, R3, RZ ;  /* 0x00000003000f3210 */ /* 0x000fca0007ffe0ff */
[----:B0-----:R-:W-:-:S06]  /*5470*/  @P3 IMAD.WIDE.U32 R12, R15, 0x4, R12 ;  /* 0x000000040f0c3825 */ /* 0x001fcc00078e000c */
[----:B------:R-:W3:Y:S01]  /*5480*/  @P3 LDG.E R12, desc[UR36][R12.64] ;  /* 0x000000240c0c3981 */ /* 0x000ee2000c1e1900 */
[----:B------:R-:W-:Y:S01]  /*5490*/  @P3 MOV R4, 0x400 ;  /* 0x0000040000043802 */ /* 0x000fe20000000f00 */
[----:B------:R-:W-:Y:S01]  /*54a0*/  BSSY.RECONVERGENT B2, `(.L_x_117) ;  /* 0x0000026000027945 */ /* 0x000fe20003800200 */
[----:B------:R-:W-:-:S03]  /*54b0*/  PLOP3.LUT P0, PT, P3, PT, PT, 0x8, 0x80 ;  /* 0x000000000080781c */ /* 0x000fc60001f0e170 */
[----:B------:R-:W-:-:S05]  /*54c0*/  @P3 VIADD R4, R4, 0x4814 ;  /* 0x0000481404043836 */ /* 0x000fca0000000000 */
[----:B----4-:R-:W-:-:S05]  /*54d0*/  @P3 LEA R4, R11, R4, 0x18 ;  /* 0x000000040b043211 */ /* 0x010fca00078ec0ff */
[C---:B------:R-:W-:Y:S02]  /*54e0*/  @P3 IMAD R7, R3.reuse, 0x4, R4 ;  /* 0x0000000403073824 */ /* 0x040fe400078e0204 */
[----:B------:R-:W-:-:S05]  /*54f0*/  @P3 VIADD R3, R3, 0x20 ;  /* 0x0000002003033836 */ /* 0x000fca0000000000 */
[CC--:B------:R-:W-:Y:S02]  /*5500*/  ISETP.GT.U32.AND P1, PT, R42.reuse, R3.reuse, PT ;  /* 0x000000032a00720c */ /* 0x0c0fe40003f24070 */
[----:B------:R-:W-:-:S04]  /*5510*/  IADD3 R4, PT, PT, R42, -R3, RZ ;  /* 0x800000032a047210 */ /* 0x000fc80007ffe0ff */
[----:B------:R-:W-:Y:S01]  /*5520*/  ISETP.LE.U32.OR P1, PT, R4, 0x60, !P1 ;  /* 0x000000600400780c */ /* 0x000fe20004f23470 */
[----:B---3--:R0:W-:-:S12]  /*5530*/  @P3 STS [R7], R12 ;  /* 0x0000000c07003388 */ /* 0x0081d80000000800 */
[----:B------:R-:W-:Y:S05]  /*5540*/  @P1 BRA `(.L_x_118) ;  /* 0x00000000006c1947 */ /* 0x000fea0003800000 */
[----:B0-----:R-:W2:Y:S01]  /*5550*/  S2R R7, SR_CgaCtaId ;  /* 0x0000000000077919 */ /* 0x001ea20000008800 */
[----:B------:R-:W-:Y:S02]  /*5560*/  MOV R4, 0x400 ;  /* 0x0000040000047802 */ /* 0x000fe40000000f00 */
[----:B------:R-:W-:-:S03]  /*5570*/  PLOP3.LUT P0, PT, PT, PT, PT, 0x8, 0x80 ;  /* 0x000000000080781c */ /* 0x000fc60003f0e170 */
[----:B------:R-:W-:Y:S02]  /*5580*/  VIADD R6, R4, 0x4814 ;  /* 0x0000481404067836 */ /* 0x000fe40000000000 */
[----:B------:R-:W-:-:S03]  /*5590*/  VIADD R4, R42, 0xffffffa0 ;  /* 0xffffffa02a047836 */ /* 0x000fc60000000000 */
[----:B--2---:R-:W-:-:S07]  /*55a0*/  LEA R20, R7, R6, 0x18 ;  /* 0x0000000607147211 */ /* 0x004fce00078ec0ff */
.L_x_119:
[----:B0-----:R-:W0:Y:S01]  /*55b0*/  LDC.64 R10, c[0x0][0x398] ;  /* 0x0000e600ff0a7b82 */ /* 0x001e220000000a00 */
[C-C-:B------:R-:W-:Y:S01]  /*55c0*/  IADD3 R15, PT, PT, R0.reuse, 0x20, R3.reuse ;  /* 0x00000020000f7810 */ /* 0x140fe20007ffe003 */
[C-C-:B------:R-:W-:Y:S01]  /*55d0*/  IMAD.IADD R13, R0.reuse, 0x1, R3.reuse ;  /* 0x00000001000d7824 */ /* 0x140fe200078e0203 */
[C-C-:B------:R-:W-:Y:S02]  /*55e0*/  IADD3 R7, PT, PT, R0.reuse, 0x40, R3.reuse ;  /* 0x0000004000077810 */ /* 0x140fe40007ffe003 */
[----:B-1----:R-:W-:Y:S01]  /*55f0*/  IADD3 R21, PT, PT, R0, 0x60, R3 ;  /* 0x0000006000157810 */ /* 0x002fe20007ffe003 */
        /* <DEDUP_REMOVED lines=8> */
[C---:B------:R-:W-:Y:S01]  /*5680*/  LEA R21, R3.reuse, R20, 0x2 ;  /* 0x0000001403157211 */ /* 0x040fe200078e10ff */
[----:B------:R-:W-:-:S05]  /*5690*/  VIADD R3, R3, 0x80 ;  /* 0x0000008003037836 */ /* 0x000fca0000000000 */
[----:B------:R-:W-:Y:S01]  /*56a0*/  ISETP.GE.U32.AND P1, PT, R3, R4, PT ;  /* 0x000000040300720c */ /* 0x000fe20003f26070 */
[----:B--2---:R0:W-:Y:S04]  /*56b0*/  STS [R21], R12 ;  /* 0x0000000c15007388 */ /* 0x0041e80000000800 */
[----:B---3--:R0:W-:Y:S04]  /*56c0*/  STS [R21+0x80], R14 ;  /* 0x0000800e15007388 */ /* 0x0081e80000000800 */
[----:B----4-:R0:W-:Y:S04]  /*56d0*/  STS [R21+0x100], R6 ;  /* 0x0001000615007388 */ /* 0x0101e80000000800 */
[----:B-----5:R0:W-:Y:S01]  /*56e0*/  STS [R21+0x180], R10 ;  /* 0x0001800a15007388 */ /* 0x0201e20000000800 */
[----:B------:R-:W-:Y:S05]  /*56f0*/  @!P1 BRA `(.L_x_119) ;  /* 0xfffffffc00ac9947 */ /* 0x000fea000383ffff */
.L_x_118:
[----:B------:R-:W-:Y:S05]  /*5700*/  BSYNC.RECONVERGENT B2 ;  /* 0x0000000000027941 */ /* 0x000fea0003800200 */
.L_x_117:
[C---:B------:R-:W-:Y:S01]  /*5710*/  IMAD.IADD R4, R42.reuse, 0x1, -R3 ;  /* 0x000000012a047824 */ /* 0x040fe200078e0a03 */
        /* <DEDUP_REMOVED lines=16> */
[C---:B------:R-:W-:Y:S02]  /*5820*/  LEA R13, R3.reuse, UR4, 0x2 ;  /* 0x00000004030d7c11 */ /* 0x040fe4000f8e10ff */
[----:B------:R-:W-:-:S03]  /*5830*/  IADD3 R3, PT, PT, R3, 0x40, RZ ;  /* 0x0000004003037810 */ /* 0x000fc60007ffe0ff */
[----:B---3--:R3:W-:Y:S04]  /*5840*/  STS [R13], R10 ;  /* 0x0000000a0d007388 */ /* 0x0087e80000000800 */
[----:B----4-:R3:W-:Y:S02]  /*5850*/  STS [R13+0x80], R6 ;  /* 0x000080060d007388 */ /* 0x0107e40000000800 */
.L_x_121:
[----:B------:R-:W-:Y:S05]  /*5860*/  BSYNC.RECONVERGENT B2 ;  /* 0x0000000000027941 */ /* 0x000fea0003800200 */
.L_x_120:
[----:B------:R-:W-:-:S13]  /*5870*/  ISETP.LT.U32.OR P0, PT, R3, R42, P0 ;  /* 0x0000002a0300720c */ /* 0x000fda0000701470 */
[----:B------:R-:W-:Y:S05]  /*5880*/  @!P0 BRA `(.L_x_116) ;  /* 0x0000000000288947 */ /* 0x000fea0003800000 */
[----:B0--3--:R-:W0:Y:S01]  /*5890*/  LDC.64 R6, c[0x0][0x398] ;  /* 0x0000e600ff067b82 */ /* 0x009e220000000a00 */
        /* <DEDUP_REMOVED lines=9> */
.L_x_116:
[----:B------:R-:W-:Y:S05]  /*5930*/  BSYNC.RECONVERGENT B1 ;  /* 0x0000000000017941 */ /* 0x000fea0003800200 */
.L_x_115:
[----:B------:R-:W5:Y:S01]  /*5940*/  LDG.E R9, desc[UR36][R8.64] ;  /* 0x0000002408097981 */ /* 0x000f62000c1e1900 */
[----:B0--3--:R-:W5:Y:S01]  /*5950*/  LDC.64 R10, c[0x0][0x390] ;  /* 0x0000e400ff0a7b82 */ /* 0x009f620000000a00 */
[----:B------:R-:W-:Y:S01]  /*5960*/  BSSY.RECONVERGENT B1, `(.L_x_122) ;  /* 0x0000031000017945 */ /* 0x000fe20003800200 */
[----:B-----5:R-:W-:-:S03]  /*5970*/  IMAD.WIDE.U32 R10, R9, 0x4, R10 ;  /* 0x00000004090a7825 */ /* 0x020fc600078e000a */
[----:B------:R-:W-:Y:S05]  /*5980*/  @P2 BRA `(.L_x_123) ;  /* 0x0000000000b82947 */ /* 0x000fea0003800000 */
[----:B------:R-:W3:Y:S01]  /*5990*/  LDG.E R10, desc[UR36][R10.64] ;  /* 0x000000240a0a7981 */ /* 0x000ee2000c1e1900 */
[----:B----4-:R-:W3:Y:S01]  /*59a0*/  LDC.64 R6, c[0x0][0x398] ;  /* 0x0000e600ff067b82 */ /* 0x010ee20000000a00 */
[----:B------:R-:W-:Y:S01]  /*59b0*/  IMAD.MOV.U32 R3, RZ, RZ, R23 ;  /* 0x000000ffff037224 */ /* 0x000fe200078e0017 */
[----:B---3--:R-:W-:-:S04]  /*59c0*/  LEA R6, P0, R10, R6, 0x2 ;  /* 0x000000060a067211 */ /* 0x008fc800078010ff */
[----:B------:R-:W-:-:S09]  /*59d0*/  LEA.HI.X R7, R10, R7, RZ, 0x2, P0 ;  /* 0x000000070a077211 */ /* 0x000fd200000f14ff */
.L_x_130:
[----:B0-----:R-:W0:Y:S01]  /*59e0*/  S2UR UR5, SR_CgaCtaId ;  /* 0x00000000000579c3 */ /* 0x001e220000008800 */
[----:B------:R-:W-:Y:S01]  /*59f0*/  UMOV UR4, 0x400 ;  /* 0x0000040000047882 */ /* 0x000fe20000000000 */
[----:B------:R-:W-:Y:S01]  /*5a00*/  ISETP.GE.AND P0, PT, R5, 0x2, PT ;  /* 0x000000020500780c */ /* 0x000fe20003f06270 */
[----:B------:R-:W-:Y:S01]  /*5a10*/  UIADD3 UR4, UPT, UPT, UR4, 0x4814, URZ ;  /* 0x0000481404047890 */ /* 0x000fe2000fffe0ff */
[----:B------:R-:W-:-:S03]  /*5a20*/  IMAD.MOV.U32 R11, RZ, RZ, RZ ;  /* 0x000000ffff0b7224 */ /* 0x000fc600078e00ff */
[----:B0-----:R-:W-:-:S06]  /*5a30*/  ULEA UR4, UR5, UR4, 0x18 ;  /* 0x0000000405047291 */ /* 0x001fcc000f8ec0ff */
[----:B---3--:R-:W-:-:S05]  /*5a40*/  LEA R10, R3, UR4, 0x2 ;  /* 0x00000004030a7c11 */ /* 0x008fca000f8e10ff */
[----:B------:R0:W3:Y:S01]  /*5a50*/  LDS R13, [R10] ;  /* 0x000000000a0d7984 */ /* 0x0000e20000000800 */
[----:B------:R-:W-:Y:S05]  /*5a60*/  @!P0 BRA `(.L_x_124) ;  /* 0x0000000000308947 */ /* 0x000fea0003800000 */
[----:B------:R-:W-:Y:S02]  /*5a70*/  HFMA2 R11, -RZ, RZ, 0, 0 ;  /* 0x00000000ff0b7431 */ /* 0x000fe400000001ff */
[----:B------:R-:W-:-:S07]  /*5a80*/  IMAD.MOV.U32 R0, RZ, RZ, R5 ;  /* 0x000000ffff007224 */ /* 0x000fce00078e0005 */
.L_x_125:
[----:B------:R-:W-:-:S05]  /*5a90*/  SHF.R.U32.HI R4, RZ, 0x1, R0 ;  /* 0x00000001ff047819 */ /* 0x000fca0000011600 */
[----:B------:R-:W-:-:S04]  /*5aa0*/  IMAD.IADD R9, R4, 0x1, R11 ;  /* 0x0000000104097824 */ /* 0x000fc800078e020b */
[----:B------:R-:W-:-:S06]  /*5ab0*/  IMAD.WIDE.U32 R8, R9, 0x4, R6 ;  /* 0x0000000409087825 */ /* 0x000fcc00078e0006 */
[----:B------:R-:W3:Y:S01]  /*5ac0*/  LDG.E R8, desc[UR36][R8.64] ;  /* 0x0000002408087981 */ /* 0x000ee2000c1e1900 */
[----:B------:R-:W-:-:S05]  /*5ad0*/  IMAD.IADD R0, R0, 0x1, -R4 ;  /* 0x0000000100007824 */ /* 0x000fca00078e0a04 */
[----:B------:R-:W-:Y:S02]  /*5ae0*/  ISETP.GT.AND P1, PT, R0, 0x1, PT ;  /* 0x000000010000780c */ /* 0x000fe40003f24270 */
[----:B---3--:R-:W-:-:S04]  /*5af0*/  ISETP.GE.U32.AND P0, PT, R8, R13, PT ;  /* 0x0000000d0800720c */ /* 0x008fc80003f06070 */
[----:B------:R-:W-:-:S04]  /*5b00*/  SEL R4, R4, RZ, !P0 ;  /* 0x000000ff04047207 */ /* 0x000fc80004000000 */
[----:B------:R-:W-:-:S03]  /*5b10*/  IADD3 R11, PT, PT, R4, R11, RZ ;  /* 0x0000000b040b7210 */ /* 0x000fc60007ffe0ff */
[----:B------:R-:W-:Y:S05]  /*5b20*/  @P1 BRA `(.L_x_125) ;  /* 0xfffffffc00d81947 */ /* 0x000fea000383ffff */
.L_x_124:
[----:B------:R-:W-:-:S06]  /*5b30*/  IMAD.WIDE.U32 R8, R11, 0x4, R6 ;  /* 0x000000040b087825 */ /* 0x000fcc00078e0006 */
[----:B------:R-:W3:Y:S01]  /*5b40*/  LDG.E R8, desc[UR36][R8.64] ;  /* 0x0000002408087981 */ /* 0x000ee2000c1e1900 */
[----:B------:R-:W-:Y:S01]  /*5b50*/  VIADD R0, R11, 0x1 ;  /* 0x000000010b007836 */ /* 0x000fe20000000000 */
[----:B------:R-:W-:Y:S01]  /*5b60*/  BSSY.RECONVERGENT B2, `(.L_x_126) ;  /* 0x000000f000027945 */ /* 0x000fe20003800200 */
[----:B------:R-:W-:-:S03]  /*5b70*/  VIADD R3, R3, UR42 ;  /* 0x0000002a03037c36 */ /* 0x000fc60008000000 */
[----:B------:R-:W-:Y:S02]  /*5b80*/  BSSY.RELIABLE B3, `(.L_x_127) ;  /* 0x000000b000037945 */ /* 0x000fe40003800100 */
[----:B------:R-:W-:Y:S02]  /*5b90*/  ISETP.GE.U32.AND P1, PT, R3, R42, PT ;  /* 0x0000002a0300720c */ /* 0x000fe40003f26070 */
[----:B---3--:R-:W-:-:S13]  /*5ba0*/  ISETP.GE.U32.AND P0, PT, R8, R13, PT ;  /* 0x0000000d0800720c */ /* 0x008fda0003f06070 */
        /* <DEDUP_REMOVED lines=8> */
.L_x_128:
[----:B------:R-:W-:Y:S05]  /*5c30*/  BSYNC.RELIABLE B3 ;  /* 0x0000000000037941 */ /* 0x000fea0003800100 */
.L_x_127:
[----:B------:R3:W-:Y:S02]  /*5c40*/  STS [R10], RZ ;  /* 0x000000ff0a007388 */ /* 0x0007e40000000800 */
.L_x_129:
[----:B------:R-:W-:Y:S05]  /*5c50*/  BSYNC.RECONVERGENT B2 ;  /* 0x0000000000027941 */ /* 0x000fea0003800200 */
.L_x_126:
[----:B------:R-:W-:Y:S05]  /*5c60*/  @!P1 BRA `(.L_x_130) ;  /* 0xfffffffc005c9947 */ /* 0x000fea000383ffff */
.L_x_123:
[----:B------:R-:W-:Y:S05]  /*5c70*/  BSYNC.RECONVERGENT B1 ;  /* 0x0000000000017941 */ /* 0x000fea0003800200 */
.L_x_122:
[----:B------:R-:W-:-:S04]  /*5c80*/  ISETP.NE.AND P0, PT, R42, RZ, PT ;  /* 0x000000ff2a00720c */ /* 0x000fc80003f05270 */
[----:B------:R-:W-:-:S13]  /*5c90*/  ISETP.NE.OR P0, PT, R22, 0x20, !P0 ;  /* 0x000000201600780c */ /* 0x000fda0004705670 */
[----:B------:R-:W-:Y:S05]  /*5ca0*/  @P0 BRA `(.L_x_44) ;  /* 0x0000002800940947 */ /* 0x000fea0003800000 */
[----:B------:R-:W5:Y:S01]  /*5cb0*/  S2R R39, SR_CgaCtaId ;  /* 0x0000000000277919 */ /* 0x000f620000008800 */
[----:B----4-:R-:W-:Y:S01]  /*5cc0*/  MOV R6, 0x400 ;  /* 0x0000040000067802 */ /* 0x010fe20000000f00 */
[----:B------:R-:W-:Y:S01]  /*5cd0*/  IMAD.MOV.U32 R3, RZ, RZ, RZ ;  /* 0x000000ffff037224 */ /* 0x000fe200078e00ff */
[----:B------:R-:W-:Y:S02]  /*5ce0*/  IADD3 R42, PT, PT, R42, -0x1, RZ ;  /* 0xffffffff2a2a7810 */ /* 0x000fe40007ffe0ff */
[----:B------:R-:W-:Y:S01]  /*5cf0*/  LOP3.LUT R0, R44, 0x7, RZ, 0xc0, !PT ;  /* 0x000000072c007812 */ /* 0x000fe200078ec0ff */
[----:B------:R-:W-:Y:S01]  /*5d00*/  VIADD R4, R6, 0x7814 ;  /* 0x0000781406047836 */ /* 0x000fe20000000000 */
[----:B------:R-:W-:Y:S02]  /*5d10*/  ISETP.GE.U32.AND P1, PT, R42, 0x7, PT ;  /* 0x000000072a00780c */ /* 0x000fe40003f26070 */
[----:B------:R-:W-:Y:S02]  /*5d20*/  ISETP.NE.AND P0, PT, R0, RZ, PT ;  /* 0x000000ff0000720c */ /* 0x000fe40003f05270 */
[----:B-----5:R-:W-:-:S02]  /*5d30*/  LEA R7, R39, R6, 0x18 ;  /* 0x0000000627077211 */ /* 0x020fc400078ec0ff */
[----:B------:R-:W-:-:S03]  /*5d40*/  LEA R4, R39, R4, 0x18 ;  /* 0x0000000427047211 */ /* 0x000fc600078ec0ff */
[----:B------:R-:W2:Y:S02]  /*5d50*/  LDS R5, [R7+0x4] ;  /* 0x0000040007057984 */ /* 0x000ea40000000800 */
[C---:B--2---:R-:W-:Y:S02]  /*5d60*/  IMAD R38, R5.reuse, 0x200, R4 ;  /* 0x0000020005267824 */ /* 0x044fe400078e0204 */
[----:B------:R-:W-:Y:S01]  /*5d70*/  IMAD.WIDE R4, R5, 0x4e200, R24 ;  /* 0x0004e20005047825 */ /* 0x000fe200078e0218 */
[----:B------:R-:W-:Y:S06]  /*5d80*/  @!P1 BRA `(.L_x_131) ;  /* 0x0000000400009947 */ /* 0x000fec0003800000 */
[----:B------:R-:W-:Y:S01]  /*5d90*/  IADD3 R6, PT, PT, R6, 0x4814, RZ ;  /* 0x0000481406067810 */ /* 0x000fe20007ffe0ff */
[----:B------:R-:W-:Y:S01]  /*5da0*/  IMAD.MOV.U32 R40, RZ, RZ, RZ ;  /* 0x000000ffff287224 */ /* 0x000fe200078e00ff */
[----:B------:R-:W-:Y:S02]  /*5db0*/  LOP3.LUT R3, R44, 0x7f8, RZ, 0xc0, !PT ;  /* 0x000007f82c037812 */ /* 0x000fe400078ec0ff */
[----:B------:R-:W-:-:S07]  /*5dc0*/  LEA R39, R39, R6, 0x18 ;  /* 0x0000000627277211 */ /* 0x000fce00078ec0ff */
.L_x_132:
[C---:B0--3--:R-:W-:Y:S02]  /*5dd0*/  IMAD R10, R40.reuse, 0x4, R39 ;  /* 0x00000004280a7824 */ /* 0x049fe400078e0227 */
[----:B------:R-:W-:-:S03]  /*5de0*/  VIADD R40, R40, 0x8 ;  /* 0x0000000828287836 */ /* 0x000fc60000000000 */
[----:B------:R-:W0:Y:S02]  /*5df0*/  LDS R8, [R10] ;  /* 0x000000000a087984 */ /* 0x000e240000000800 */
[----:B0-----:R-:W-:-:S13]  /*5e00*/  ISETP.NE.AND P6, PT, R8, RZ, PT ;  /* 0x000000ff0800720c */ /* 0x001fda0003fc5270 */
[----:B------:R-:W0:Y:S02]  /*5e10*/  @P6 LDS R6, [R38] ;  /* 0x0000000026066984 */ /* 0x000e240000000800 */
[----:B0-----:R-:W-:-:S05]  /*5e20*/  @P6 VIADD R7, R6, 0x1 ;  /* 0x0000000106076836 */ /* 0x001fca0000000000 */
[----:B------:R0:W-:Y:S04]  /*5e30*/  @P6 STS [R38], R7 ;  /* 0x0000000726006388 */ /* 0x0001e80000000800 */
[----:B------:R-:W2:Y:S01]  /*5e40*/  LDS R42, [R10+0x4] ;  /* 0x000004000a2a7984 */ /* 0x000ea20000000800 */
[----:B0-----:R-:W-:-:S05]  /*5e50*/  @P6 IMAD.WIDE.U32 R6, R7, 0x4, R4 ;  /* 0x0000000407066825 */ /* 0x001fca00078e0004 */
[----:B------:R-:W-:Y:S01]  /*5e60*/  @P6 STG.E desc[UR36][R6.64], R8 ;  /* 0x0000000806006986 */ /* 0x000fe2000c101924 */
[----:B--2---:R-:W-:-:S13]  /*5e70*/  ISETP.NE.AND P1, PT, R42, RZ, PT ;  /* 0x000000ff2a00720c */ /* 0x004fda0003f25270 */
[----:B------:R-:W0:Y:S02]  /*5e80*/  @P1 LDS R15, [R38] ;  /* 0x00000000260f1984 */ /* 0x000e240000000800 */
[----:B0-----:R-:W-:-:S05]  /*5e90*/  @P1 IADD3 R15, PT, PT, R15, 0x1, RZ ;  /* 0x000000010f0f1810 */ /* 0x001fca0007ffe0ff */
[----:B------:R0:W-:Y:S04]  /*5ea0*/  @P1 STS [R38], R15 ;  /* 0x0000000f26001388 */ /* 0x0001e80000000800 */
[----:B------:R-:W2:Y:S01]  /*5eb0*/  LDS R53, [R10+0x8] ;  /* 0x000008000a357984 */ /* 0x000ea20000000800 */
[----:B0-----:R-:W-:-:S05]  /*5ec0*/  @P1 IMAD.WIDE.U32 R14, R15, 0x4, R4 ;  /* 0x000000040f0e1825 */ /* 0x001fca00078e0004 */
[----:B------:R-:W-:Y:S01]  /*5ed0*/  @P1 STG.E desc[UR36][R14.64], R42 ;  /* 0x0000002a0e001986 */ /* 0x000fe2000c101924 */
[----:B--2---:R-:W-:-:S13]  /*5ee0*/  ISETP.NE.AND P2, PT, R53, RZ, PT ;  /* 0x000000ff3500720c */ /* 0x004fda0003f45270 */
[----:B-1----:R-:W0:Y:S02]  /*5ef0*/  @P2 LDS R21, [R38] ;  /* 0x0000000026152984 */ /* 0x002e240000000800 */
        /* <DEDUP_REMOVED lines=40> */
[----:B--2---:R-:W-:Y:S05]  /*6180*/  @P1 BRA `(.L_x_132) ;  /* 0xfffffffc00101947 */ /* 0x004fea000383ffff */
.L_x_131:
[----:B------:R-:W-:Y:S05]  /*6190*/  @!P0 BRA `(.L_x_44) ;  /* 0x0000002400588947 */ /* 0x000fea0003800000 */
[----:B------:R-:W-:Y:S02]  /*61a0*/  ISETP.GE.U32.AND P0, PT, R0, 0x4, PT ;  /* 0x000000040000780c */ /* 0x000fe40003f06070 */
[----:B------:R-:W-:-:S04]  /*61b0*/  LOP3.LUT R14, R44, 0x3, RZ, 0xc0, !PT ;  /* 0x000000032c0e7812 */ /* 0x000fc800078ec0ff */
[----:B------:R-:W-:-:S07]  /*61c0*/  ISETP.NE.AND P4, PT, R14, RZ, PT ;  /* 0x000000ff0e00720c */ /* 0x000fce0003f85270 */
[----:B------:R-:W-:Y:S06]  /*61d0*/  @!P0 BRA `(.L_x_133) ;  /* 0x0000000000888947 */ /* 0x000fec0003800000 */
[----:B------:R-:W2:Y:S01]  /*61e0*/  S2R R7, SR_CgaCtaId ;  /* 0x0000000000077919 */ /* 0x000ea20000008800 */
[----:B------:R-:W-:-:S04]  /*61f0*/  MOV R0, 0x400 ;  /* 0x0000040000007802 */ /* 0x000fc80000000f00 */
[----:B------:R-:W-:-:S04]  /*6200*/  IADD3 R0, PT, PT, R0, 0x4814, RZ ;  /* 0x0000481400007810 */ /* 0x000fc80007ffe0ff */
        /* <DEDUP_REMOVED lines=8> */
[----:B------:R-:W4:Y:S01]  /*6290*/  LDS R41, [R0+0x4] ;  /* 0x0000040000297984 */ /* 0x000f220000000800 */
[----:B--2---:R-:W-:-:S05]  /*62a0*/  @P0 IMAD.WIDE.U32 R6, R7, 0x4, R4 ;  /* 0x0000000407060825 */ /* 0x004fca00078e0004 */
[----:B------:R-:W-:Y:S01]  /*62b0*/  @P0 STG.E desc[UR36][R6.64], R39 ;  /* 0x0000002706000986 */ /* 0x000fe2000c101924 */
[----:B----4-:R-:W-:-:S13]  /*62c0*/  ISETP.NE.AND P1, PT, R41, RZ, PT ;  /* 0x000000ff2900720c */ /* 0x010fda0003f25270 */
        /* <DEDUP_REMOVED lines=8> */
[----:B--2---:R-:W-:-:S05]  /*6350*/  @P2 IADD3 R15, PT, PT, R15, 0x1, RZ ;  /* 0x000000010f0f2810 */ /* 0x004fca0007ffe0ff */
[----:B------:R-:W-:Y:S01]  /*6360*/  @P2 STS [R38], R15 ;  /* 0x0000000f26002388 */ /* 0x000fe20000000800 */
[----:B0--3--:R-:W-:-:S03]  /*6370*/  @P2 IMAD.WIDE.U32 R10, R15, 0x4, R4 ;  /* 0x000000040f0a2825 */ /* 0x009fc600078e0004 */
[----:B------:R-:W0:Y:S04]  /*6380*/  LDS R45, [R0+0xc] ;  /* 0x00000c00002d7984 */ /* 0x000e280000000800 */
[----:B------:R-:W-:Y:S01]  /*6390*/  @P2 STG.E desc[UR36][R10.64], R43 ;  /* 0x0000002b0a002986 */ /* 0x000fe2000c101924 */
[----:B0-----:R-:W-:-:S13]  /*63a0*/  ISETP.NE.AND P3, PT, R45, RZ, PT ;  /* 0x000000ff2d00720c */ /* 0x001fda0003f65270 */
[----:B-1----:R-:W0:Y:S02]  /*63b0*/  @P3 LDS R21, [R38] ;  /* 0x0000000026153984 */ /* 0x002e240000000800 */
[----:B0-----:R-:W-:-:S04]  /*63c0*/  @P3 VIADD R21, R21, 0x1 ;  /* 0x0000000115153836 */ /* 0x001fc80000000000 */
[----:B------:R-:W-:Y:S01]  /*63d0*/  @P3 IMAD.WIDE.U32 R12, R21, 0x4, R4 ;  /* 0x00000004150c3825 */ /* 0x000fe200078e0004 */
[----:B------:R2:W-:Y:S04]  /*63e0*/  @P3 STS [R38], R21 ;  /* 0x0000001526003388 */ /* 0x0005e80000000800 */
[----:B------:R2:W-:Y:S02]  /*63f0*/  @P3 STG.E desc[UR36][R12.64], R45 ;  /* 0x0000002d0c003986 */ /* 0x0005e4000c101924 */
.L_x_133:
[----:B------:R-:W-:Y:S05]  /*6400*/  @!P4 BRA `(.L_x_44) ;  /* 0x0000002000bcc947 */ /* 0x000fea0003800000 */
[----:B------:R-:W-:Y:S02]  /*6410*/  ISETP.NE.AND P0, PT, R14, 0x1, PT ;  /* 0x000000010e00780c */ /* 0x000fe40003f05270 */
[----:B------:R-:W-:-:S04]  /*6420*/  LOP3.LUT R44, R44, 0x1, RZ, 0xc0, !PT ;  /* 0x000000012c2c7812 */ /* 0x000fc800078ec0ff */
[----:B------:R-:W-:-:S07]  /*6430*/  ISETP.NE.U32.AND P2, PT, R44, 0x1, PT ;  /* 0x000000012c00780c */ /* 0x000fce0003f45070 */
[----:B------:R-:W-:Y:S06]  /*6440*/  @!P0 BRA `(.L_x_134) ;  /* 0x0000000000508947 */ /* 0x000fec0003800000 */
[----:B------:R-:W4:Y:S01]  /*6450*/  S2R R7, SR_CgaCtaId ;  /* 0x0000000000077919 */ /* 0x000f220000008800 */
[----:B------:R-:W-:-:S05]  /*6460*/  MOV R0, 0x400 ;  /* 0x0000040000007802 */ /* 0x000fca0000000f00 */
[----:B------:R-:W-:-:S05]  /*6470*/  VIADD R0, R0, 0x4814 ;  /* 0x0000481400007836 */ /* 0x000fca0000000000 */
[----:B----4-:R-:W-:-:S04]  /*6480*/  LEA R0, R7, R0, 0x18 ;  /* 0x0000000007007211 */ /* 0x010fc800078ec0ff */
[C---:B------:R-:W-:Y:S01]  /*6490*/  LEA R0, R3.reuse, R0, 0x2 ;  /* 0x0000000003007211 */ /* 0x040fe200078e10ff */
[----:B------:R-:W-:-:S04]  /*64a0*/  VIADD R3, R3, 0x2 ;  /* 0x0000000203037836 */ /* 0x000fc80000000000 */
[----:B------:R-:W4:Y:S02]  /*64b0*/  LDS R15, [R0] ;  /* 0x00000000000f7984 */ /* 0x000f240000000800 */
[----:B----4-:R-:W-:-:S13]  /*64c0*/  ISETP.NE.AND P0, PT, R15, RZ, PT ;  /* 0x000000ff0f00720c */ /* 0x010fda0003f05270 */
[----:B------:R-:W4:Y:S02]  /*64d0*/  @P0 LDS R11, [R38] ;  /* 0x00000000260b0984 */ /* 0x000f240000000800 */
[----:B----4-:R-:W-:-:S04]  /*64e0*/  @P0 VIADD R11, R11, 0x1 ;  /* 0x000000010b0b0836 */ /* 0x010fc80000000000 */
[----:B------:R-:W-:Y:S01]  /*64f0*/  @P0 IMAD.WIDE.U32 R6, R11, 0x4, R4 ;  /* 0x000000040b060825 */ /* 0x000fe200078e0004 */
[----:B------:R-:W-:Y:S04]  /*6500*/  @P0 STS [R38], R11 ;  /* 0x0000000b26000388 */ /* 0x000fe80000000800 */
[----:B-12---:R-:W1:Y:S04]  /*6510*/  LDS R21, [R0+0x4] ;  /* 0x0000040000157984 */ /* 0x006e680000000800 */
[----:B------:R-:W-:Y:S01]  /*6520*/  @P0 STG.E desc[UR36][R6.64], R15 ;  /* 0x0000000f06000986 */ /* 0x000fe2000c101924 */
[----:B-1----:R-:W-:-:S13]  /*6530*/  ISETP.NE.AND P1, PT, R21, RZ, PT ;  /* 0x000000ff1500720c */ /* 0x002fda0003f25270 */
[----:B------:R-:W1:Y:S02]  /*6540*/  @P1 LDS R13, [R38] ;  /* 0x00000000260d1984 */ /* 0x000e640000000800 */
[----:B-1----:R-:W-:-:S04]  /*6550*/  @P1 VIADD R13, R13, 0x1 ;  /* 0x000000010d0d1836 */ /* 0x002fc80000000000 */
[----:B------:R-:W-:Y:S01]  /*6560*/  @P1 IMAD.WIDE.U32 R8, R13, 0x4, R4 ;  /* 0x000000040d081825 */ /* 0x000fe200078e0004 */
[----:B------:R4:W-:Y:S04]  /*6570*/  @P1 STS [R38], R13 ;  /* 0x0000000d26001388 */ /* 0x0009e80000000800 */
[----:B------:R4:W-:Y:S02]  /*6580*/  @P1 STG.E desc[UR36][R8.64], R21 ;  /* 0x0000001508001986 */ /* 0x0009e4000c101924 */
.L_x_134:
[----:B------:R-:W-:Y:S05]  /*6590*/  @P2 BRA `(.L_x_44) ;  /* 0x0000002000582947 */ /* 0x000fea0003800000 */
[----:B------:R-:W5:Y:S01]  /*65a0*/  S2R R7, SR_CgaCtaId ;  /* 0x0000000000077919 */ /* 0x000f620000008800 */
[----:B------:R-:W-:-:S04]  /*65b0*/  MOV R0, 0x400 ;  /* 0x0000040000007802 */ /* 0x000fc80000000f00 */
[----:B------:R-:W-:-:S04]  /*65c0*/  IADD3 R0, PT, PT, R0, 0x4814, RZ ;  /* 0x0000481400007810 */ /* 0x000fc80007ffe0ff */
[----:B-----5:R-:W-:-:S05]  /*65d0*/  LEA R0, R7, R0, 0x18 ;  /* 0x0000000007007211 */ /* 0x020fca00078ec0ff */
[----:B------:R-:W-:-:S05]  /*65e0*/  IMAD R3, R3, 0x4, R0 ;  /* 0x0000000403037824 */ /* 0x000fca00078e0200 */
[----:B------:R-:W5:Y:S02]  /*65f0*/  LDS R7, [R3] ;  /* 0x0000000003077984 */ /* 0x000f640000000800 */
[----:B-----5:R-:W-:-:S13]  /*6600*/  ISETP.NE.AND P0, PT, R7, RZ, PT ;  /* 0x000000ff0700720c */ /* 0x020fda0003f05270 */
[----:B------:R-:W-:Y:S05]  /*6610*/  @!P0 BRA `(.L_x_44) ;  /* 0x0000002000388947 */ /* 0x000fea0003800000 */
[----:B------:R-:W5:Y:S02]  /*6620*/  LDS R3, [R38] ;  /* 0x0000000026037984 */ /* 0x000f640000000800 */
[----:B-----5:R-:W-:-:S04]  /*6630*/  VIADD R3, R3, 0x1 ;  /* 0x0000000103037836 */ /* 0x020fc80000000000 */
[----:B------:R-:W-:Y:S01]  /*6640*/  IMAD.WIDE.U32 R4, R3, 0x4, R4 ;  /* 0x0000000403047825 */ /* 0x000fe200078e0004 */
[----:B------:R0:W-:Y:S04]  /*6650*/  STS [R38], R3 ;  /* 0x0000000326007388 */ /* 0x0001e80000000800 */
[----:B------:R0:W-:Y:S01]  /*6660*/  STG.E desc[UR36][R4.64], R7 ;  /* 0x0000000704007986 */ /* 0x0001e2000c101924 */
[----:B------:R-:W-:Y:S05]  /*6670*/  BRA `(.L_x_44) ;  /* 0x0000002000207947 */ /* 0x000fea0003800000 */
.L_x_91:
[----:B------:R-:W-:Y:S02]  /*6680*/  ISETP.NE.AND P0, PT, R22, 0x20, PT ;  /* 0x000000201600780c */ /* 0x000fe40003f05270 */
[C---:B------:R-:W-:Y:S02]  /*6690*/  ISETP.GE.U32.AND P1, PT, R5.reuse, 0x800, PT ;  /* 0x000008000500780c */ /* 0x040fe40003f26070 */
[----:B------:R-:W-:-:S09]  /*66a0*/  LOP3.LUT R6, R5, 0x7ff, RZ, 0xc0, !PT ;  /* 0x000007ff05067812 */ /* 0x000fd200078ec0ff */
[----:B------:R-:W0:Y:S01]  /*66b0*/  @!P0 LDS R7, [R14+0x4] ;  /* 0x000004000e078984 */ /* 0x000e220000000800 */
[----:B------:R-:W-:Y:S01]  /*66c0*/  @!P0 VIADD R13, R3, 0x7814 ;  /* 0x00007814030d8836 */ /* 0x000fe20000000000 */
[----:B------:R-:W-:-:S04]  /*66d0*/  @!P0 MOV R15, 0x1 ;  /* 0x00000001000f8802 */ /* 0x000fc80000000f00 */
        /* <DEDUP_REMOVED lines=11> */
[----:B------:R-:W-:Y:S02]  /*6790*/  VIMNMX.U32 R3, PT, PT, R3, 0x1, !PT ;  /* 0x0000000103037848 */ /* 0x000fe40007fe0000 */
[C---:B0-----:R-:W-:Y:S01]  /*67a0*/  LEA R0, R13.reuse, R0, 0x9 ;  /* 0x000000000d007211 */ /* 0x041fe200078e48ff */
[----:B------:R-:W-:-:S07]  /*67b0*/  IMAD.WIDE R12, R13, 0x4e200, R24 ;  /* 0x0004e2000d0c7825 */ /* 0x000fce00078e0218 */
.L_x_157:
[----:B0-2---:R-:W2:Y:S01]  /*67c0*/  LDG.E R21, desc[UR36][R8.64] ;  /* 0x0000002408157981 */ /* 0x005ea2000c1e1900 */
[----:B------:R-:W2:Y:S01]  /*67d0*/  LDC.64 R14, c[0x0][0x390] ;  /* 0x0000e400ff0e7b82 */ /* 0x000ea20000000a00 */
[----:B------:R-:W0:Y:S01]  /*67e0*/  S2R R45, SR_CgaCtaId ;  /* 0x00000000002d7919 */ /* 0x000e220000008800 */
[----:B--2---:R-:W-:-:S05]  /*67f0*/  IMAD.WIDE.U32 R20, R21, 0x4, R14 ;  /* 0x0000000415147825 */ /* 0x004fca00078e000e */
[----:B------:R-:W2:Y:S01]  /*6800*/  LDG.E R7, desc[UR36][R20.64] ;  /* 0x0000002414077981 */ /* 0x000ea2000c1e1900 */
[----:B------:R-:W-:Y:S01]  /*6810*/  ISETP.NE.AND P2, PT, R37, RZ, PT ;  /* 0x000000ff2500720c */ /* 0x000fe20003f45270 */
[----:B------:R-:W-:Y:S01]  /*6820*/  BSSY.RECONVERGENT B1, `(.L_x_136) ;  /* 0x000001b000017945 */ /* 0x000fe20003800200 */
[----:B-1----:R-:W-:Y:S02]  /*6830*/  MOV R38, 0x400 ;  /* 0x0000040000267802 */ /* 0x002fe40000000f00 */
[----:B------:R-:W-:-:S03]  /*6840*/  MOV R48, R23 ;  /* 0x0000001700307202 */ /* 0x000fc60000000f00 */
[----:B---3--:R-:W-:Y:S02]  /*6850*/  VIADD R40, R38, 0x4814 ;  /* 0x0000481426287836 */ /* 0x008fe40000000000 */
[C---:B--2---:R-:W-:Y:S02]  /*6860*/  IMAD R7, R4.reuse, 0x800, R7 ;  /* 0x0000080004077824 */ /* 0x044fe400078e0207 */
[----:B------:R-:W-:-:S05]  /*6870*/  VIADD R4, R4, 0x1 ;  /* 0x0000000104047836 */ /* 0x000fca0000000000 */
[----:B------:R-:W-:Y:S01]  /*6880*/  ISETP.NE.AND P1, PT, R4, R3, PT ;  /* 0x000000030400720c */ /* 0x000fe20003f25270 */
[----:B0-----:R-:W-:-:S12]  /*6890*/  @!P2 BRA `(.L_x_137) ;  /* 0x00000000004ca947 */ /* 0x001fd80003800000 */
        /* <DEDUP_REMOVED lines=8> */
[----:B------:R-:W-:Y:S01]  /*6920*/  ISETP.NE.AND P2, PT, R37, 0x2, PT ;  /* 0x000000022500780c */ /* 0x000fe20003f45270 */
[----:B0-----:R-:W-:-:S04]  /*6930*/  IMAD.IADD R21, R7, 0x1, R22 ;  /* 0x0000000107157824 */ /* 0x001fc800078e0216 */
[----:B------:R-:W-:-:S06]  /*6940*/  IMAD.WIDE.U32 R20, R21, 0x4, R38 ;  /* 0x0000000415147825 */ /* 0x000fcc00078e0026 */
[----:B------:R-:W2:Y:S02]  /*6950*/  LDG.E R21, desc[UR36][R20.64] ;  /* 0x0000002414157981 */ /* 0x000ea4000c1e1900 */
[----:B------:R-:W-:-:S05]  /*6960*/  @P2 IADD3 R41, PT, PT, R41, 0x40, RZ ;  /* 0x0000004029292810 */ /* 0x000fca0007ffe0ff */
[----:B------:R-:W-:-:S06]  /*6970*/  @P2 IMAD.WIDE.U32 R38, R41, 0x4, R38 ;  /* 0x0000000429262825 */ /* 0x000fcc00078e0026 */
[----:B------:R-:W3:Y:S01]  /*6980*/  @P2 LDG.E R39, desc[UR36][R38.64] ;  /* 0x0000002426272981 */ /* 0x000ee2000c1e1900 */
[----:B------:R-:W-:Y:S02]  /*6990*/  IMAD.MOV.U32 R48, RZ, RZ, R34 ;  /* 0x000000ffff307224 */ /* 0x000fe400078e0022 */
[----:B------:R-:W-:Y:S01]  /*69a0*/  @P2 IMAD.MOV.U32 R48, RZ, RZ, R35 ;  /* 0x000000ffff302224 */ /* 0x000fe200078e0023 */
[----:B--2---:R1:W-:Y:S04]  /*69b0*/  STS [R36], R21 ;  /* 0x0000001524007388 */ /* 0x0043e80000000800 */
[----:B---3--:R1:W-:Y:S02]  /*69c0*/  @P2 STS [R36+0x80], R39 ;  /* 0x0000802724002388 */ /* 0x0083e40000000800 */
.L_x_137:
[----:B------:R-:W-:Y:S05]  /*69d0*/  BSYNC.RECONVERGENT B1 ;  /* 0x0000000000017941 */ /* 0x000fea0003800200 */
.L_x_136:
[----:B------:R-:W-:Y:S01]  /*69e0*/  BSSY.RECONVERGENT B1, `(.L_x_138) ;  /* 0x0000018000017945 */ /* 0x000fe20003800200 */
[----:B------:R-:W-:-:S07]  /*69f0*/  LEA R45, R45, R40, 0x18 ;  /* 0x000000282d2d7211 */ /* 0x000fce00078ec0ff */
.L_x_139:
[----:B01----:R-:W0:Y:S01]  /*6a00*/  LDC.64 R20, c[0x0][0x398] ;  /* 0x0000e600ff147b82 */ /* 0x003e220000000a00 */
[----:B------:R-:W-:-:S04]  /*6a10*/  IMAD.IADD R39, R7, 0x1, R48 ;  /* 0x0000000107277824 */ /* 0x000fc800078e0230 */
[C---:B------:R-:W-:Y:S01]  /*6a20*/  VIADD R43, R39.reuse, 0x40 ;  /* 0x00000040272b7836 */ /* 0x040fe20000000000 */
[C---:B------:R-:W-:Y:S01]  /*6a30*/  IADD3 R41, PT, PT, R39.reuse, 0x20, RZ ;  /* 0x0000002027297810 */ /* 0x040fe20007ffe0ff */
        /* <DEDUP_REMOVED lines=9> */
[C---:B------:R-:W-:Y:S01]  /*6ad0*/  IMAD R49, R48.reuse, 0x4, R45 ;  /* 0x0000000430317824 */ /* 0x040fe200078e022d */
[----:B0-----:R-:W-:-:S04]  /*6ae0*/  IADD3 R47, PT, PT, R48, 0x60, RZ ;  /* 0x00000060302f7810 */ /* 0x001fc80007ffe0ff */
        /* <DEDUP_REMOVED lines=8> */
.L_x_138:
        /* <DEDUP_REMOVED lines=9> */
[----:B------:R-:W-:-:S07]  /*6c00*/  IMAD.MOV.U32 R39, RZ, RZ, R23 ;  /* 0x000000ffff277224 */ /* 0x000fce00078e0017 */
.L_x_148:
[----:B0-----:R-:W0:Y:S01]  /*6c10*/  S2UR UR5, SR_CgaCtaId ;  /* 0x00000000000579c3 */ /* 0x001e220000008800 */
[----:B------:R-:W-:Y:S01]  /*6c20*/  UMOV UR4, 0x400 ;  /* 0x0000040000047882 */ /* 0x000fe20000000000 */
[----:B------:R-:W-:Y:S01]  /*6c30*/  HFMA2 R41, -RZ, RZ, 0, 0 ;  /* 0x00000000ff297431 */ /* 0x000fe200000001ff */
[----:B------:R-:W-:Y:S01]  /*6c40*/  UIADD3 UR4, UPT, UPT, UR4, 0x4814, URZ ;  /* 0x0000481404047890 */ /* 0x000fe2000fffe0ff */
[----:B--2---:R-:W-:-:S03]  /*6c50*/  IMAD.MOV.U32 R40, RZ, RZ, R44 ;  /* 0x000000ffff287224 */ /* 0x004fc600078e002c */
[----:B0-----:R-:W-:-:S06]  /*6c60*/  ULEA UR4, UR5, UR4, 0x18 ;  /* 0x0000000405047291 */ /* 0x001fcc000f8ec0ff */
[C---:B-1----:R-:W-:Y:S01]  /*6c70*/  LEA R38, R39.reuse, UR4, 0x2 ;  /* 0x0000000427267c11 */ /* 0x042fe2000f8e10ff */
[----:B------:R-:W-:-:S04]  /*6c80*/  VIADD R39, R39, UR42 ;  /* 0x0000002a27277c36 */ /* 0x000fc80008000000 */
[----:B------:R0:W1:Y:S01]  /*6c90*/  LDS R7, [R38] ;  /* 0x0000000026077984 */ /* 0x0000620000000800 */
[----:B------:R-:W-:-:S13]  /*6ca0*/  ISETP.GE.U32.AND P2, PT, R39, 0x800, PT ;  /* 0x000008002700780c */ /* 0x000fda0003f46070 */
.L_x_143:
        /* <DEDUP_REMOVED lines=24> */
.L_x_146:
[----:B------:R-:W-:Y:S05]  /*6e30*/  BSYNC.RELIABLE B3 ;  /* 0x0000000000037941 */ /* 0x000fea0003800100 */
.L_x_145:
[----:B------:R1:W-:Y:S02]  /*6e40*/  STS [R38], RZ ;  /* 0x000000ff26007388 */ /* 0x0003e40000000800 */
.L_x_147:
[----:B------:R-:W-:Y:S05]  /*6e50*/  BSYNC.RECONVERGENT B2 ;  /* 0x0000000000027941 */ /* 0x000fea0003800200 */
.L_x_144:
[----:B------:R-:W-:Y:S05]  /*6e60*/  @!P2 BRA `(.L_x_148) ;  /* 0xfffffffc0068a947 */ /* 0x000fea000383ffff */
[----:B------:R-:W-:Y:S05]  /*6e70*/  BRA `(.L_x_141) ;  /* 0x0000000000547947 */ /* 0x000fea0003800000 */
.L_x_142:
[----:B------:R0:W5:Y:S01]  /*6e80*/  LDG.E R7, desc[UR36][R20.64] ;  /* 0x0000002414077981 */ /* 0x000162000c1e1900 */
[----:B--2---:R-:W-:-:S07]  /*6e90*/  IMAD.MOV.U32 R38, RZ, RZ, R23 ;  /* 0x000000ffff267224 */ /* 0x004fce00078e0017 */
.L_x_153:
        /* <DEDUP_REMOVED lines=15> */
.L_x_151:
[----:B------:R-:W-:Y:S05]  /*6f90*/  BSYNC.RELIABLE B3 ;  /* 0x0000000000037941 */ /* 0x000fea0003800100 */
.L_x_150:
[----:B------:R1:W-:Y:S02]  /*6fa0*/  STS [R39], RZ ;  /* 0x000000ff27007388 */ /* 0x0003e40000000800 */
.L_x_152:
[----:B------:R-:W-:Y:S05]  /*6fb0*/  BSYNC.RECONVERGENT B2 ;  /* 0x0000000000027941 */ /* 0x000fea0003800200 */
.L_x_149:
[----:B------:R-:W-:Y:S05]  /*6fc0*/  @!P3 BRA `(.L_x_153) ;  /* 0xfffffffc00b4b947 */ /* 0x000fea000383ffff */
.L_x_141:
[----:B------:R-:W-:Y:S05]  /*6fd0*/  BSYNC.RECONVERGENT B1 ;  /* 0x0000000000017941 */ /* 0x000fea0003800200 */
.L_x_140:
[----:B------:R-:W-:Y:S04]  /*6fe0*/  BSSY.RECONVERGENT B1, `(.L_x_154) ;  /* 0x0000043000017945 */ /* 0x000fe80003800200 */
[----:B------:R-:W-:Y:S05]  /*6ff0*/  @P0 BRA `(.L_x_155) ;  /* 0x0000000400040947 */ /* 0x000fea0003800000 */
[----:B------:R-:W3:Y:S01]  /*7000*/  S2UR UR5, SR_CgaCtaId ;  /* 0x00000000000579c3 */ /* 0x000ee20000008800 */
[----:B------:R-:W-:Y:S02]  /*7010*/  UMOV UR4, 0x400 ;  /* 0x0000040000047882 */ /* 0x000fe40000000000 */
[----:B------:R-:W-:-:S04]  /*7020*/  UIADD3 UR4, UPT, UPT, UR4, 0x4814, URZ ;  /* 0x0000481404047890 */ /* 0x000fc8000fffe0ff */
[----:B---3--:R-:W-:-:S03]  /*7030*/  ULEA UR5, UR5, UR4, 0x18 ;  /* 0x0000000405057291 */ /* 0x008fc6000f8ec0ff */
[----:B------:R-:W-:-:S09]  /*7040*/  UMOV UR4, URZ ;  /* 0x000000ff00047c82 */ /* 0x000fd20008000000 */
.L_x_156:
        /* <DEDUP_REMOVED lines=8> */
[----:B-12---:R-:W1:Y:S01]  /*70d0*/  LDS R38, [UR6+0x4] ;  /* 0x00000406ff267984 */ /* 0x006e620008000800 */
[----:B0-----:R-:W-:-:S05]  /*70e0*/  @P3 IMAD.WIDE.U32 R20, R21, 0x4, R12 ;  /* 0x0000000415143825 */ /* 0x001fca00078e000c */
[----:B------:R-:W-:Y:S01]  /*70f0*/  @P3 STG.E desc[UR36][R20.64], R51 ;  /* 0x0000003314003986 */ /* 0x000fe2000c101924 */
[----:B-1----:R-:W-:-:S13]  /*7100*/  ISETP.NE.AND P6, PT, R38, RZ, PT ;  /* 0x000000ff2600720c */ /* 0x002fda0003fc5270 */
[----:B------:R-:W0:Y:S02]  /*7110*/  @P6 LDS R15, [R0] ;  /* 0x00000000000f6984 */ /* 0x000e240000000800 */
[----:B0-----:R-:W-:-:S05]  /*7120*/  @P6 VIADD R15, R15, 0x1 ;  /* 0x000000010f0f6836 */ /* 0x001fca0000000000 */
[----:B------:R0:W-:Y:S04]  /*7130*/  @P6 STS [R0], R15 ;  /* 0x0000000f00006388 */ /* 0x0001e80000000800 */
[----:B------:R-:W1:Y:S01]  /*7140*/  LDS R48, [UR6+0x8] ;  /* 0x00000806ff307984 */ /* 0x000e620008000800 */
        /* <DEDUP_REMOVED lines=11> */
[----:B0-----:R-:W-:-:S05]  /*7200*/  @P2 IADD3 R47, PT, PT, R47, 0x1, RZ ;  /* 0x000000012f2f2810 */ /* 0x001fca0007ffe0ff */
[----:B------:R0:W-:Y:S04]  /*7210*/  @P2 STS [R0], R47 ;  /* 0x0000002f00002388 */ /* 0x0001e80000000800 */
[----:B------:R-:W1:Y:S01]  /*7220*/  LDS R7, [UR6+0x10] ;  /* 0x00001006ff077984 */ /* 0x000e620008000800 */
[----:B0-----:R-:W-:-:S05]  /*7230*/  @P2 IMAD.WIDE.U32 R46, R47, 0x4, R12 ;  /* 0x000000042f2e2825 */ /* 0x001fca00078e000c */
[----:B------:R-:W-:Y:S01]  /*7240*/  @P2 STG.E desc[UR36][R46.64], R53 ;  /* 0x000000352e002986 */ /* 0x000fe2000c101924 */
[----:B-1----:R-:W-:-:S13]  /*7250*/  ISETP.NE.AND P4, PT, R7, RZ, PT ;  /* 0x000000ff0700720c */ /* 0x002fda0003f85270 */
        /* <DEDUP_REMOVED lines=27> */
.L_x_155:
[----:B------:R-:W-:Y:S05]  /*7410*/  BSYNC.RECONVERGENT B1 ;  /* 0x0000000000017941 */ /* 0x000fea0003800200 */
.L_x_154:
[----:B------:R-:W-:Y:S05]  /*7420*/  @P1 BRA `(.L_x_157) ;  /* 0xfffffff000e41947 */ /* 0x000fea000383ffff */
.L_x_135:
        /* <DEDUP_REMOVED lines=11> */
[----:B------:R-:W-:Y:S01]  /*74e0*/  @P3 MOV R4, 0x400 ;  /* 0x0000040000043802 */ /* 0x000fe20000000f00 */
[----:B---3--:R-:W-:-:S04]  /*74f0*/  IMAD.IADD R0, R0, 0x1, R7 ;  /* 0x0000000100007824 */ /* 0x008fc800078e0207 */
[----:B------:R-:W-:-:S04]  /*7500*/  @P3 IMAD.IADD R7, R0, 0x1, R3 ;  /* 0x0000000100073824 */ /* 0x000fc800078e0203 */
[----:B0-----:R-:W-:-:S06]  /*7510*/  @P3 IMAD.WIDE.U32 R14, R7, 0x4, R14 ;  /* 0x00000004070e3825 */ /* 0x001fcc00078e000e */
[----:B------:R-:W3:Y:S01]  /*7520*/  @P3 LDG.E R14, desc[UR36][R14.64] ;  /* 0x000000240e0e3981 */ /* 0x000ee2000c1e1900 */
[----:B------:R-:W-:Y:S01]  /*7530*/  @P3 IADD3 R4, PT, PT, R4, 0x4814, RZ ;  /* 0x0000481404043810 */ /* 0x000fe20007ffe0ff */
[----:B------:R-:W-:Y:S01]  /*7540*/  BSSY.RECONVERGENT B2, `(.L_x_160) ;  /* 0x0000026000027945 */ /* 0x000fe20003800200 */
[----:B------:R-:W-:Y:S01]  /*7550*/  PLOP3.LUT P0, PT, P3, PT, PT, 0x8, 0x80 ;  /* 0x000000000080781c */ /* 0x000fe20001f0e170 */
[----:B------:R-:W0:Y:S02]  /*7560*/  @P3 S2R R7, SR_CgaCtaId ;  /* 0x0000000000073919 */ /* 0x000e240000008800 */
[----:B0-----:R-:W-:-:S05]  /*7570*/  @P3 LEA R4, R7, R4, 0x18 ;  /* 0x0000000407043211 */ /* 0x001fca00078ec0ff */
[C---:B------:R-:W-:Y:S02]  /*7580*/  @P3 IMAD R7, R3.reuse, 0x4, R4 ;  /* 0x0000000403073824 */ /* 0x040fe400078e0204 */
[----:B------:R-:W-:-:S04]  /*7590*/  @P3 VIADD R3, R3, 0x20 ;  /* 0x0000002003033836 */ /* 0x000fc80000000000 */
[C---:B------:R-:W-:Y:S01]  /*75a0*/  IMAD.IADD R4, R6.reuse, 0x1, -R3 ;  /* 0x0000000106047824 */ /* 0x040fe200078e0a03 */
[----:B------:R-:W-:-:S04]  /*75b0*/  ISETP.GT.U32.AND P1, PT, R6, R3, PT ;  /* 0x000000030600720c */ /* 0x000fc80003f24070 */
[----:B------:R-:W-:Y:S01]  /*75c0*/  ISETP.LE.U32.OR P1, PT, R4, 0x60, !P1 ;  /* 0x000000600400780c */ /* 0x000fe20004f23470 */
[----:B---3--:R0:W-:-:S12]  /*75d0*/  @P3 STS [R7], R14 ;  /* 0x0000000e07003388 */ /* 0x0081d80000000800 */
[----:B------:R-:W-:Y:S05]  /*75e0*/  @P1 BRA `(.L_x_161) ;  /* 0x00000000006c1947 */ /* 0x000fea0003800000 */
[----:B------:R-:W1:Y:S01]  /*75f0*/  S2R R8, SR_CgaCtaId ;  /* 0x0000000000087919 */ /* 0x000e620000008800 */
[----:B------:R-:W-:Y:S02]  /*7600*/  MOV R4, 0x400 ;  /* 0x0000040000047802 */ /* 0x000fe40000000f00 */
[----:B------:R-:W-:Y:S02]  /*7610*/  PLOP3.LUT P0, PT, PT, PT, PT, 0x8, 0x80 ;  /* 0x000000000080781c */ /* 0x000fe40003f0e170 */
[----:B0-----:R-:W-:Y:S01]  /*7620*/  IADD3 R7, PT, PT, R4, 0x4814, RZ ;  /* 0x0000481404077810 */ /* 0x001fe20007ffe0ff */
[----:B------:R-:W-:-:S03]  /*7630*/  VIADD R4, R6, 0xffffffa0 ;  /* 0xffffffa006047836 */ /* 0x000fc60000000000 */
[----:B-12---:R-:W-:-:S07]  /*7640*/  LEA R38, R8, R7, 0x18 ;  /* 0x0000000708267211 */ /* 0x006fce00078ec0ff */
.L_x_162:
[----:B0-----:R-:W0:Y:S01]  /*7650*/  LDC.64 R12, c[0x0][0x398] ;  /* 0x0000e600ff0c7b82 */ /* 0x001e220000000a00 */
[C-C-:B------:R-:W-:Y:S01]  /*7660*/  IADD3 R21, PT, PT, R0.reuse, 0x20, R3.reuse ;  /* 0x0000002000157810 */ /* 0x140fe20007ffe003 */
[C-C-:B------:R-:W-:Y:S01]  /*7670*/  IMAD.IADD R15, R0.reuse, 0x1, R3.reuse ;  /* 0x00000001000f7824 */ /* 0x140fe200078e0203 */
[C-C-:B------:R-:W-:Y:S02]  /*7680*/  IADD3 R9, PT, PT, R0.reuse, 0x40, R3.reuse ;  /* 0x0000004000097810 */ /* 0x140fe40007ffe003 */
[----:B------:R-:W-:Y:S01]  /*7690*/  IADD3 R7, PT, PT, R0, 0x60, R3 ;  /* 0x0000006000077810 */ /* 0x000fe20007ffe003 */
        /* <DEDUP_REMOVED lines=16> */
.L_x_161:
[----:B------:R-:W-:Y:S05]  /*77a0*/  BSYNC.RECONVERGENT B2 ;  /* 0x0000000000027941 */ /* 0x000fea0003800200 */
.L_x_160:
        /* <DEDUP_REMOVED lines=21> */
.L_x_164:
[----:B------:R-:W-:Y:S05]  /*7900*/  BSYNC.RECONVERGENT B2 ;  /* 0x0000000000027941 */ /* 0x000fea0003800200 */
.L_x_163:
[----:B------:R-:W-:-:S13]  /*7910*/  ISETP.LT.U32.OR P0, PT, R3, R6, P0 ;  /* 0x000000060300720c */ /* 0x000fda0000701470 */
[----:B------:R-:W-:Y:S05]  /*7920*/  @!P0 BRA `(.L_x_159) ;  /* 0x0000000000288947 */ /* 0x000fea0003800000 */
[----:B0--3--:R-:W0:Y:S01]  /*7930*/  LDC.64 R8, c[0x0][0x398] ;  /* 0x0000e600ff087b82 */ /* 0x009e220000000a00 */
        /* <DEDUP_REMOVED lines=9> */
.L_x_159:
[----:B------:R-:W-:Y:S05]  /*79d0*/  BSYNC.RECONVERGENT B1 ;  /* 0x0000000000017941 */ /* 0x000fea0003800200 */
.L_x_158:
        /* <DEDUP_REMOVED lines=10> */
.L_x_173:
        /* <DEDUP_REMOVED lines=9> */
[----:B------:R-:W-:Y:S01]  /*7b10*/  IMAD.MOV.U32 R7, RZ, RZ, RZ ;  /* 0x000000ffff077224 */ /* 0x000fe200078e00ff */
[----:B------:R-:W-:-:S07]  /*7b20*/  MOV R0, R44 ;  /* 0x0000002c00007202 */ /* 0x000fce0000000f00 */
.L_x_168:
[----:B------:R-:W-:-:S05]  /*7b30*/  SHF.R.U32.HI R4, RZ, 0x1, R0 ;  /* 0x00000001ff047819 */ /* 0x000fca0000011600 */
[----:B------:R-:W-:-:S04]  /*7b40*/  IMAD.IADD R11, R4, 0x1, R7 ;  /* 0x00000001040b7824 */ /* 0x000fc800078e0207 */
[----:B------:R-:W-:-:S06]  /*7b50*/  IMAD.WIDE.U32 R10, R11, 0x4, R8 ;  /* 0x000000040b0a7825 */ /* 0x000fcc00078e0008 */
[----:B------:R-:W3:Y:S01]  /*7b60*/  LDG.E R10, desc[UR36][R10.64] ;  /* 0x000000240a0a7981 */ /* 0x000ee2000c1e1900 */
[----:B------:R-:W-:-:S05]  /*7b70*/  IMAD.IADD R0, R0, 0x1, -R4 ;  /* 0x0000000100007824 */ /* 0x000fca00078e0a04 */
[----:B------:R-:W-:Y:S02]  /*7b80*/  ISETP.GT.AND P1, PT, R0, 0x1, PT ;  /* 0x000000010000780c */ /* 0x000fe40003f24270 */
[----:B---3--:R-:W-:-:S04]  /*7b90*/  ISETP.GE.U32.AND P0, PT, R10, R15, PT ;  /* 0x0000000f0a00720c */ /* 0x008fc80003f06070 */
[----:B------:R-:W-:-:S05]  /*7ba0*/  SEL R4, R4, RZ, !P0 ;  /* 0x000000ff04047207 */ /* 0x000fca0004000000 */
[----:B------:R-:W-:Y:S02]  /*7bb0*/  IMAD.IADD R7, R4, 0x1, R7 ;  /* 0x0000000104077824 */ /* 0x000fe400078e0207 */
[----:B------:R-:W-:Y:S05]  /*7bc0*/  @P1 BRA `(.L_x_168) ;  /* 0xfffffffc00d81947 */ /* 0x000fea000383ffff */
.L_x_167:
[----:B------:R-:W-:-:S06]  /*7bd0*/  IMAD.WIDE.U32 R10, R7, 0x4, R8 ;  /* 0x00000004070a7825 */ /* 0x000fcc00078e0008 */
[----:B------:R-:W3:Y:S01]  /*7be0*/  LDG.E R10, desc[UR36][R10.64] ;  /* 0x000000240a0a7981 */ /* 0x000ee2000c1e1900 */
[----:B------:R-:W-:Y:S01]  /*7bf0*/  IADD3 R13, PT, PT, R7, 0x1, RZ ;  /* 0x00000001070d7810 */ /* 0x000fe20007ffe0ff */
[----:B------:R-:W-:Y:S01]  /*7c00*/  VIADD R3, R3, UR42 ;  /* 0x0000002a03037c36 */ /* 0x000fe20008000000 */
[----:B------:R-:W-:Y:S04]  /*7c10*/  BSSY.RECONVERGENT B2, `(.L_x_169) ;  /* 0x000000e000027945 */ /* 0x000fe80003800200 */
[----:B------:R-:W-:Y:S01]  /*7c20*/  BSSY.RELIABLE B3, `(.L_x_170) ;  /* 0x000000b000037945 */ /* 0x000fe20003800100 */
        /* <DEDUP_REMOVED lines=10> */
.L_x_171:
[----:B------:R-:W-:Y:S05]  /*7cd0*/  BSYNC.RELIABLE B3 ;  /* 0x0000000000037941 */ /* 0x000fea0003800100 */
.L_x_170:
[----:B------:R3:W-:Y:S02]  /*7ce0*/  STS [R12], RZ ;  /* 0x000000ff0c007388 */ /* 0x0007e40000000800 */
.L_x_172:
[----:B------:R-:W-:Y:S05]  /*7cf0*/  BSYNC.RECONVERGENT B2 ;  /* 0x0000000000027941 */ /* 0x000fea0003800200 */
.L_x_169:
[----:B------:R-:W-:Y:S05]  /*7d00*/  @!P1 BRA `(.L_x_173) ;  /* 0xfffffffc005c9947 */ /* 0x000fea000383ffff */
.L_x_166:
[----:B------:R-:W-:Y:S05]  /*7d10*/  BSYNC.RECONVERGENT B1 ;  /* 0x0000000000017941 */ /* 0x000fea0003800200 */
.L_x_165:
[----:B------:R-:W-:-:S04]  /*7d20*/  ISETP.NE.AND P0, PT, R6, RZ, PT ;  /* 0x000000ff0600720c */ /* 0x000fc80003f05270 */
[----:B------:R-:W-:-:S13]  /*7d30*/  ISETP.NE.OR P0, PT, R22, 0x20, !P0 ;  /* 0x000000201600780c */ /* 0x000fda0004705670 */
[----:B------:R-:W-:Y:S05]  /*7d40*/  @P0 BRA `(.L_x_44) ;  /* 0x00000008006c0947 */ /* 0x000fea0003800000 */
[----:B------:R-:W5:Y:S01]  /*7d50*/  S2R R9, SR_CgaCtaId ;  /* 0x0000000000097919 */ /* 0x000f620000008800 */
[----:B----4-:R-:W-:Y:S01]  /*7d60*/  MOV R8, 0x400 ;  /* 0x0000040000087802 */ /* 0x010fe20000000f00 */
[----:B------:R-:W-:Y:S01]  /*7d70*/  VIADD R6, R6, 0xffffffff ;  /* 0xffffffff06067836 */ /* 0x000fe20000000000 */
[----:B------:R-:W-:Y:S01]  /*7d80*/  LOP3.LUT R0, R5, 0x7, RZ, 0xc0, !PT ;  /* 0x0000000705007812 */ /* 0x000fe200078ec0ff */
[----:B------:R-:W-:Y:S01]  /*7d90*/  IMAD.MOV.U32 R3, RZ, RZ, RZ ;  /* 0x000000ffff037224 */ /* 0x000fe200078e00ff */
[----:B------:R-:W-:Y:S02]  /*7da0*/  IADD3 R4, PT, PT, R8, 0x7814, RZ ;  /* 0x0000781408047810 */ /* 0x000fe40007ffe0ff */
[----:B------:R-:W-:Y:S02]  /*7db0*/  ISETP.GE.U32.AND P1, PT, R6, 0x7, PT ;  /* 0x000000070600780c */ /* 0x000fe40003f26070 */
[----:B------:R-:W-:Y:S02]  /*7dc0*/  ISETP.NE.AND P0, PT, R0, RZ, PT ;  /* 0x000000ff0000720c */ /* 0x000fe40003f05270 */
[----:B-----5:R-:W-:-:S02]  /*7dd0*/  LEA R10, R9, R8, 0x18 ;  /* 0x00000008090a7211 */ /* 0x020fc400078ec0ff */
[----:B------:R-:W-:-:S03]  /*7de0*/  LEA R4, R9, R4, 0x18 ;  /* 0x0000000409047211 */ /* 0x000fc600078ec0ff */
[----:B------:R-:W4:Y:S02]  /*7df0*/  LDS R7, [R10+0x4] ;  /* 0x000004000a077984 */ /* 0x000f240000000800 */
[C---:B----4-:R-:W-:Y:S02]  /*7e00*/  IMAD R4, R7.reuse, 0x200, R4 ;  /* 0x0000020007047824 */ /* 0x050fe400078e0204 */
[----:B------:R-:W-:Y:S01]  /*7e10*/  IMAD.WIDE R6, R7, 0x4e200, R24 ;  /* 0x0004e20007067825 */ /* 0x000fe200078e0218 */
[----:B------:R-:W-:Y:S06]  /*7e20*/  @!P1 BRA `(.L_x_174) ;  /* 0x0000000400009947 */ /* 0x000fec0003800000 */
[----:B--2---:R-:W-:Y:S02]  /*7e30*/  VIADD R40, R8, 0x4814 ;  /* 0x0000481408287836 */ /* 0x004fe40000000000 */
[----:B------:R-:W-:Y:S01]  /*7e40*/  HFMA2 R41, -RZ, RZ, 0, 0 ;  /* 0x00000000ff297431 */ /* 0x000fe200000001ff */
[----:B------:R-:W-:Y:S02]  /*7e50*/  LOP3.LUT R3, R5, 0x7f8, RZ, 0xc0, !PT ;  /* 0x000007f805037812 */ /* 0x000fe400078ec0ff */
[----:B------:R-:W-:-:S07]  /*7e60*/  LEA R40, R9, R40, 0x18 ;  /* 0x0000002809287211 */ /* 0x000fce00078ec0ff */
.L_x_175:
        /* <DEDUP_REMOVED lines=12> */
[----:B0-----:R-:W-:-:S05]  /*7f30*/  @P1 VIADD R21, R21, 0x1 ;  /* 0x0000000115151836 */ /* 0x001fca0000000000 */
[----:B------:R0:W-:Y:S04]  /*7f40*/  @P1 STS [R4], R21 ;  /* 0x0000001504001388 */ /* 0x0001e80000000800 */
[----:B------:R-:W2:Y:S01]  /*7f50*/  LDS R42, [R12+0x8] ;  /* 0x000008000c2a7984 */ /* 0x000ea20000000800 */
[----:B0-----:R-:W-:-:S05]  /*7f60*/  @P1 IMAD.WIDE.U32 R20, R21, 0x4, R6 ;  /* 0x0000000415141825 */ /* 0x001fca00078e0006 */
[----:B------:R-:W-:Y:S01]  /*7f70*/  @P1 STG.E desc[UR36][R20.64], R44 ;  /* 0x0000002c14001986 */ /* 0x000fe2000c101924 */
[----:B--2---:R-:W-:-:S13]  /*7f80*/  ISETP.NE.AND P2, PT, R42, RZ, PT ;  /* 0x000000ff2a00720c */ /* 0x004fda0003f45270 */
[----:B-1----:R-:W0:Y:S02]  /*7f90*/  @P2 LDS R39, [R4] ;  /* 0x0000000004272984 */ /* 0x002e240000000800 */
        /* <DEDUP_REMOVED lines=40> */
[----:B----4-:R-:W-:Y:S05]  /*8220*/  @P1 BRA `(.L_x_175) ;  /* 0xfffffffc00101947 */ /* 0x010fea000383ffff */
.L_x_174:
[----:B------:R-:W-:Y:S05]  /*8230*/  @!P0 BRA `(.L_x_44) ;  /* 0x0000000400308947 */ /* 0x000fea0003800000 */
[----:B------:R-:W-:Y:S02]  /*8240*/  ISETP.GE.U32.AND P0, PT, R0, 0x4, PT ;  /* 0x000000040000780c */ /* 0x000fe40003f06070 */
[----:B------:R-:W-:-:S04]  /*8250*/  LOP3.LUT R20, R5, 0x3, RZ, 0xc0, !PT ;  /* 0x0000000305147812 */ /* 0x000fc800078ec0ff */
[----:B------:R-:W-:-:S07]  /*8260*/  ISETP.NE.AND P4, PT, R20, RZ, PT ;  /* 0x000000ff1400720c */ /* 0x000fce0003f85270 */
        /* <DEDUP_REMOVED lines=10> */
[----:B----4-:R-:W-:-:S05]  /*8310*/  @P0 VIADD R9, R9, 0x1 ;  /* 0x0000000109090836 */ /* 0x010fca0000000000 */
[----:B------:R4:W-:Y:S04]  /*8320*/  @P0 STS [R4], R9 ;  /* 0x0000000904000388 */ /* 0x0009e80000000800 */
[----:B------:R-:W5:Y:S01]  /*8330*/  LDS R43, [R0+0x4] ;  /* 0x00000400002b7984 */ /* 0x000f620000000800 */
[----:B----4-:R-:W-:-:S05]  /*8340*/  @P0 IMAD.WIDE.U32 R8, R9, 0x4, R6 ;  /* 0x0000000409080825 */ /* 0x010fca00078e0006 */
[----:B------:R-:W-:Y:S01]  /*8350*/  @P0 STG.E desc[UR36][R8.64], R41 ;  /* 0x0000002908000986 */ /* 0x000fe2000c101924 */
[----:B-----5:R-:W-:-:S13]  /*8360*/  ISETP.NE.AND P1, PT, R43, RZ, PT ;  /* 0x000000ff2b00720c */ /* 0x020fda0003f25270 */
        /* <DEDUP_REMOVED lines=8> */
[----:B----4-:R-:W-:-:S04]  /*83f0*/  @P2 VIADD R21, R21, 0x1 ;  /* 0x0000000115152836 */ /* 0x010fc80000000000 */
[----:B0--3--:R-:W-:Y:S01]  /*8400*/  @P2 IMAD.WIDE.U32 R12, R21, 0x4, R6 ;  /* 0x00000004150c2825 */ /* 0x009fe200078e0006 */
[----:B------:R-:W-:Y:S04]  /*8410*/  @P2 STS [R4], R21 ;  /* 0x0000001504002388 */ /* 0x000fe80000000800 */
[----:B------:R-:W0:Y:S04]  /*8420*/  LDS R47, [R0+0xc] ;  /* 0x00000c00002f7984 */ /* 0x000e280000000800 */
[----:B------:R-:W-:Y:S01]  /*8430*/  @P2 STG.E desc[UR36][R12.64], R45 ;  /* 0x0000002d0c002986 */ /* 0x000fe2000c101924 */
[----:B0-----:R-:W-:-:S13]  /*8440*/  ISETP.NE.AND P3, PT, R47, RZ, PT ;  /* 0x000000ff2f00720c */ /* 0x001fda0003f65270 */
[----:B-1----:R-:W0:Y:S02]  /*8450*/  @P3 LDS R39, [R4] ;  /* 0x0000000004273984 */ /* 0x002e240000000800 */
[----:B0-----:R-:W-:-:S05]  /*8460*/  @P3 IADD3 R39, PT, PT, R39, 0x1, RZ ;  /* 0x0000000127273810 */ /* 0x001fca0007ffe0ff */
[----:B------:R-:W-:Y:S01]  /*8470*/  @P3 IMAD.WIDE.U32 R14, R39, 0x4, R6 ;  /* 0x00000004270e3825 */ /* 0x000fe200078e0006 */
[----:B------:R4:W-:Y:S04]  /*8480*/  @P3 STS [R4], R39 ;  /* 0x0000002704003388 */ /* 0x0009e80000000800 */
[----:B------:R4:W-:Y:S02]  /*8490*/  @P3 STG.E desc[UR36][R14.64], R47 ;  /* 0x0000002f0e003986 */ /* 0x0009e4000c101924 */
.L_x_176:
[----:B------:R-:W-:Y:S05]  /*84a0*/  @!P4 BRA `(.L_x_44) ;  /* 0x000000000094c947 */ /* 0x000fea0003800000 */
[----:B------:R-:W-:Y:S02]  /*84b0*/  ISETP.NE.AND P0, PT, R20, 0x1, PT ;  /* 0x000000011400780c */ /* 0x000fe40003f05270 */
[----:B------:R-:W-:-:S04]  /*84c0*/  LOP3.LUT R5, R5, 0x1, RZ, 0xc0, !PT ;  /* 0x0000000105057812 */ /* 0x000fc800078ec0ff */
[----:B------:R-:W-:-:S07]  /*84d0*/  ISETP.NE.U32.AND P2, PT, R5, 0x1, PT ;  /* 0x000000010500780c */ /* 0x000fce0003f45070 */
[----:B------:R-:W-:Y:S06]  /*84e0*/  @!P0 BRA `(.L_x_177) ;  /* 0x0000000000508947 */ /* 0x000fec0003800000 */
[----:B------:R-:W5:Y:S01]  /*84f0*/  S2R R5, SR_CgaCtaId ;  /* 0x0000000000057919 */ /* 0x000f620000008800 */
[----:B------:R-:W-:-:S05]  /*8500*/  MOV R0, 0x400 ;  /* 0x0000040000007802 */ /* 0x000fca0000000f00 */
[----:B------:R-:W-:-:S05]  /*8510*/  VIADD R0, R0, 0x4814 ;  /* 0x0000481400007836 */ /* 0x000fca0000000000 */
[----:B-----5:R-:W-:-:S05]  /*8520*/  LEA R0, R5, R0, 0x18 ;  /* 0x0000000005007211 */ /* 0x020fca00078ec0ff */
[C---:B------:R-:W-:Y:S02]  /*8530*/  IMAD R0, R3.reuse, 0x4, R0 ;  /* 0x0000000403007824 */ /* 0x040fe400078e0200 */
[----:B------:R-:W-:-:S03]  /*8540*/  VIADD R3, R3, 0x2 ;  /* 0x0000000203037836 */ /* 0x000fc60000000000 */
[----:B----4-:R-:W4:Y:S02]  /*8550*/  LDS R15, [R0] ;  /* 0x00000000000f7984 */ /* 0x010f240000000800 */
[----:B----4-:R-:W-:-:S13]  /*8560*/  ISETP.NE.AND P0, PT, R15, RZ, PT ;  /* 0x000000ff0f00720c */ /* 0x010fda0003f05270 */
[----:B------:R-:W4:Y:S02]  /*8570*/  @P0 LDS R5, [R4] ;  /* 0x0000000004050984 */ /* 0x000f240000000800 */
[----:B----4-:R-:W-:-:S05]  /*8580*/  @P0 IADD3 R5, PT, PT, R5, 0x1, RZ ;  /* 0x0000000105050810 */ /* 0x010fca0007ffe0ff */
[----:B------:R-:W-:Y:S01]  /*8590*/  @P0 STS [R4], R5 ;  /* 0x0000000504000388 */ /* 0x000fe20000000800 */
[----:B------:R-:W-:-:S03]  /*85a0*/  @P0 IMAD.WIDE.U32 R8, R5, 0x4, R6 ;  /* 0x0000000405080825 */ /* 0x000fc600078e0006 */
[----:B------:R-:W4:Y:S04]  /*85b0*/  LDS R21, [R0+0x4] ;  /* 0x0000040000157984 */ /* 0x000f280000000800 */
[----:B------:R-:W-:Y:S01]  /*85c0*/  @P0 STG.E desc[UR36][R8.64], R15 ;  /* 0x0000000f08000986 */ /* 0x000fe2000c101924 */
[----:B----4-:R-:W-:-:S13]  /*85d0*/  ISETP.NE.AND P1, PT, R21, RZ, PT ;  /* 0x000000ff1500720c */ /* 0x010fda0003f25270 */
[----:B------:R-:W4:Y:S02]  /*85e0*/  @P1 LDS R13, [R4] ;  /* 0x00000000040d1984 */ /* 0x000f240000000800 */
[----:B----4-:R-:W-:-:S04]  /*85f0*/  @P1 VIADD R13, R13, 0x1 ;  /* 0x000000010d0d1836 */ /* 0x010fc80000000000 */
[----:B------:R-:W-:Y:S01]  /*8600*/  @P1 IMAD.WIDE.U32 R10, R13, 0x4, R6 ;  /* 0x000000040d0a1825 */ /* 0x000fe200078e0006 */
[----:B------:R4:W-:Y:S04]  /*8610*/  @P1 STS [R4], R13 ;  /* 0x0000000d04001388 */ /* 0x0009e80000000800 */
[----:B------:R4:W-:Y:S02]  /*8620*/  @P1 STG.E desc[UR36][R10.64], R21 ;  /* 0x000000150a001986 */ /* 0x0009e4000c101924 */
.L_x_177:
[----:B------:R-:W-:Y:S05]  /*8630*/  @P2 BRA `(.L_x_44) ;  /* 0x0000000000302947 */ /* 0x000fea0003800000 */
[----:B------:R-:W5:Y:S01]  /*8640*/  S2R R5, SR_CgaCtaId ;  /* 0x0000000000057919 */ /* 0x000f620000008800 */
[----:B------:R-:W-:-:S05]  /*8650*/  MOV R0, 0x400 ;  /* 0x0000040000007802 */ /* 0x000fca0000000f00 */
[----:B------:R-:W-:-:S05]  /*8660*/  VIADD R0, R0, 0x4814 ;  /* 0x0000481400007836 */ /* 0x000fca0000000000 */
[----:B-----5:R-:W-:-:S04]  /*8670*/  LEA R0, R5, R0, 0x18 ;  /* 0x0000000005007211 */ /* 0x020fc800078ec0ff */
[----:B------:R-:W-:-:S06]  /*8680*/  LEA R3, R3, R0, 0x2 ;  /* 0x0000000003037211 */ /* 0x000fcc00078e10ff */
[----:B------:R-:W5:Y:S02]  /*8690*/  LDS R3, [R3] ;  /* 0x0000000003037984 */ /* 0x000f640000000800 */
[----:B-----5:R-:W-:-:S13]  /*86a0*/  ISETP.NE.AND P0, PT, R3, RZ, PT ;  /* 0x000000ff0300720c */ /* 0x020fda0003f05270 */
[----:B------:R-:W5:Y:S02]  /*86b0*/  @P0 LDS R5, [R4] ;  /* 0x0000000004050984 */ /* 0x000f640000000800 */
[----:B-----5:R-:W-:-:S04]  /*86c0*/  @P0 VIADD R5, R5, 0x1 ;  /* 0x0000000105050836 */ /* 0x020fc80000000000 */
[----:B------:R-:W-:Y:S01]  /*86d0*/  @P0 IMAD.WIDE.U32 R6, R5, 0x4, R6 ;  /* 0x0000000405060825 */ /* 0x000fe200078e0006 */
[----:B------:R0:W-:Y:S04]  /*86e0*/  @P0 STS [R4], R5 ;  /* 0x0000000504000388 */ /* 0x0001e80000000800 */
[----:B------:R0:W-:Y:S02]  /*86f0*/  @P0 STG.E desc[UR36][R6.64], R3 ;  /* 0x0000000306000986 */ /* 0x0001e4000c101924 */
.L_x_44:
[----:B------:R-:W-:Y:S05]  /*8700*/  BSYNC.RECONVERGENT B0 ;  /* 0x0000000000007941 */ /* 0x000fea0003800200 */
.L_x_3:
[----:B------:R-:W5:Y:S08]  /*8710*/  S2UR UR5, SR_CgaCtaId ;  /* 0x00000000000579c3 */ /* 0x000f700000008800 */
[----:B------:R-:W-:Y:S01]  /*8720*/  BAR.SYNC.DEFER_BLOCKING 0x0 ;  /* 0x0000000000007b1d */ /* 0x000fe20000010000 */
[----:B------:R-:W-:-:S05]  /*8730*/  ISETP.NE.AND P0, PT, R22, RZ, PT ;  /* 0x000000ff1600720c */ /* 0x000fca0003f05270 */
[----:B------:R-:W-:Y:S01]  /*8740*/  UMOV UR4, 0x400 ;  /* 0x0000040000047882 */ /* 0x000fe20000000000 */
[----:B------:R-:W-:Y:S01]  /*8750*/  BSSY.RECONVERGENT B0, `(.L_x_178) ;  /* 0x000001c000007945 */ /* 0x000fe20003800200 */
[----:B-----5:R-:W-:-:S06]  /*8760*/  ULEA UR10, UR5, UR4, 0x18 ;  /* 0x00000004050a7291 */ /* 0x020fcc000f8ec0ff */
[----:B------:R-:W-:Y:S06]  /*8770*/  @P0 BRA `(.L_x_179) ;  /* 0x0000000000640947 */ /* 0x000fec0003800000 */
[----:B01--4-:R-:W0:Y:S02]  /*8780*/  LDC.64 R4, c[0x0][0x3b0] ;  /* 0x0000ec00ff047b82 */ /* 0x013e240000000a00 */
[----:B0-----:R-:W4:Y:S06]  /*8790*/  LDG.E R4, desc[UR36][R4.64] ;  /* 0x0000002404047981 */ /* 0x001f2c000c1e1900 */
[----:B------:R-:W0:Y:S01]  /*87a0*/  S2UR UR7, SR_CgaCtaId ;  /* 0x00000000000779c3 */ /* 0x000e220000008800 */
[----:B------:R-:W-:Y:S02]  /*87b0*/  UMOV UR6, 0x400 ;  /* 0x0000040000067882 */ /* 0x000fe40000000000 */
[----:B------:R-:W-:-:S02]  /*87c0*/  UIADD3 UR8, UPT, UPT, UR6, 0x6814, URZ ;  /* 0x0000681406087890 */ /* 0x000fc4000fffe0ff */
[----:B0-----:R-:W-:Y:S02]  /*87d0*/  ULEA UR9, UR7, UR6, 0x18 ;  /* 0x0000000607097291 */ /* 0x001fe4000f8ec0ff */
[----:B------:R-:W-:-:S07]  /*87e0*/  ULEA UR8, UR7, UR8, 0x18 ;  /* 0x0000000807087291 */ /* 0x000fce000f8ec0ff */
[----:B------:R-:W3:Y:S02]  /*87f0*/  LDS R0, [UR9+0x4] ;  /* 0x00000409ff007984 */ /* 0x000ee40008000800 */
[----:B---3--:R-:W-:-:S06]  /*8800*/  LEA R3, R0, UR8, 0x9 ;  /* 0x0000000800037c11 */ /* 0x008fcc000f8e48ff */
[----:B------:R-:W4:Y:S02]  /*8810*/  LDS R3, [R3] ;  /* 0x0000000003037984 */ /* 0x000f240000000800 */
[----:B----4-:R-:W-:-:S13]  /*8820*/  ISETP.GE.U32.AND P0, PT, R3, R4, PT ;  /* 0x000000040300720c */ /* 0x010fda0003f06070 */
[----:B------:R-:W-:Y:S05]  /*8830*/  @!P0 BRA `(.L_x_179) ;  /* 0x0000000000348947 */ /* 0x000fea0003800000 */
[----:B------:R-:W0:Y:S02]  /*8840*/  LDC.64 R4, c[0x0][0x3a8] ;  /* 0x0000ea00ff047b82 */ /* 0x000e240000000a00 */
[----:B0-----:R-:W3:Y:S01]  /*8850*/  LDG.E R5, desc[UR36][R4.64] ;  /* 0x0000002404057981 */ /* 0x001ee2000c1e1900 */
[----:B------:R-:W-:-:S04]  /*8860*/  UIADD3 UR6, UPT, UPT, UR6, 0x7814, URZ ;  /* 0x0000781406067890 */ /* 0x000fc8000fffe0ff */
[----:B------:R-:W-:-:S06]  /*8870*/  ULEA UR6, UR7, UR6, 0x18 ;  /* 0x0000000607067291 */ /* 0x000fcc000f8ec0ff */
[----:B------:R-:W-:-:S06]  /*8880*/  LEA R3, R0, UR6, 0x9 ;  /* 0x0000000600037c11 */ /* 0x000fcc000f8e48ff */
[----:B------:R-:W0:Y:S01]  /*8890*/  LDS R3, [R3] ;  /* 0x0000000003037984 */ /* 0x000e220000000800 */
[----:B---3--:R-:W-:-:S04]  /*88a0*/  IADD3 R6, PT, PT, R5, -0x2, -R0 ;  /* 0xfffffffe05067810 */ /* 0x008fc80007ffe800 */
[----:B0-----:R-:W-:-:S13]  /*88b0*/  ISETP.GE.U32.AND P0, PT, R3, R6, PT ;  /* 0x000000060300720c */ /* 0x001fda0003f06070 */
[----:B------:R-:W0:Y:S01]  /*88c0*/  @P0 LDS R6, [UR9] ;  /* 0x00000009ff060984 */ /* 0x000e220008000800 */
[----:B------:R-:W-:-:S05]  /*88d0*/  @P0 VIADD R0, R0, 0x1 ;  /* 0x0000000100000836 */ /* 0x000fca0000000000 */
[----:B------:R1:W-:Y:S01]  /*88e0*/  @P0 STS [UR9+0x4], R0 ;  /* 0x00000400ff000988 */ /* 0x0003e20008000809 */
[----:B0-----:R-:W-:-:S05]  /*88f0*/  @P0 VIADD R6, R6, 0x1 ;  /* 0x0000000106060836 */ /* 0x001fca0000000000 */
[----:B------:R1:W-:Y:S02]  /*8900*/  @P0 STS [UR9], R6 ;  /* 0x00000006ff000988 */ /* 0x0003e40008000809 */
.L_x_179:
[----:B------:R-:W-:Y:S05]  /*8910*/  BSYNC.RECONVERGENT B0 ;  /* 0x0000000000007941 */ /* 0x000fea0003800200 */
.L_x_178:
[----:B------:R-:W-:Y:S06]  /*8920*/  BAR.SYNC.DEFER_BLOCKING 0x0 ;  /* 0x0000000000007b1d */ /* 0x000fec0000010000 */
[----:B-1--4-:R-:W1:Y:S02]  /*8930*/  LDS R0, [UR10] ;  /* 0x0000000aff007984 */ /* 0x012e640008000800 */
[----:B-1----:R-:W-:-:S13]  /*8940*/  ISETP.NE.AND P0, PT, R0, RZ, PT ;  /* 0x000000ff0000720c */ /* 0x002fda0003f05270 */
[----:B------:R-:W-:Y:S05]  /*8950*/  @!P0 BRA `(.L_x_180) ;  /* 0x000000e400c08947 */ /* 0x000fea0003800000 */
.L_x_478:
[----:B0123--:R-:W0:Y:S01]  /*8960*/  S2R R3, SR_CgaCtaId ;  /* 0x0000000000037919 */ /* 0x00fe220000008800 */
[----:B------:R-:W-:Y:S01]  /*8970*/  MOV R0, 0x400 ;  /* 0x0000040000007802 */ /* 0x000fe20000000f00 */
[----:B------:R-:W-:Y:S03]  /*8980*/  BAR.SYNC.DEFER_BLOCKING 0x0 ;  /* 0x0000000000007b1d */ /* 0x000fe60000010000 */
[----:B0-----:R-:W-:-:S05]  /*8990*/  LEA R5, R3, R0, 0x18 ;  /* 0x0000000003057211 */ /* 0x001fca00078ec0ff */
[----:B------:R-:W0:Y:S01]  /*89a0*/  LDS R7, [R5+0x4] ;  /* 0x0000040005077984 */ /* 0x000e220000000800 */
[----:B------:R-:W-:Y:S01]  /*89b0*/  ISETP.NE.AND P0, PT, R22, RZ, PT ;  /* 0x000000ff1600720c */ /* 0x000fe20003f05270 */
[----:B------:R-:W-:Y:S01]  /*89c0*/  BSSY.RECONVERGENT B0, `(.L_x_181) ;  /* 0x000001e000007945 */ /* 0x000fe20003800200 */
[----:B0-----:R-:W-:-:S05]  /*89d0*/  IMAD.WIDE R6, R7, 0xc, R28 ;  /* 0x0000000c07067825 */ /* 0x001fca00078e021c */
[----:B------:R0:W5:Y:S01]  /*89e0*/  LDG.E R4, desc[UR36][R6.64] ;  /* 0x0000002406047981 */ /* 0x000162000c1e1900 */
[----:B------:R-:W-:Y:S06]  /*89f0*/  BAR.SYNC.DEFER_BLOCKING 0x0 ;  /* 0x0000000000007b1d */ /* 0x000fec0000010000 */
[----:B----4-:R-:W-:Y:S05]  /*8a00*/  @P0 BRA `(.L_x_182) ;  /* 0x0000000000640947 */ /* 0x010fea0003800000 */
[----:B--2---:R-:W0:Y:S01]  /*8a10*/  LDS R13, [R5+0x4] ;  /* 0x00000400050d7984 */ /* 0x004e220000000800 */
[----:B-----5:R-:W-:-:S03]  /*8a20*/  ISETP.NE.AND P0, PT, R4, RZ, PT ;  /* 0x000000ff0400720c */ /* 0x020fc60003f05270 */
[----:B------:R-:W1:Y:S01]  /*8a30*/  LDS R9, [R5+0x8] ;  /* 0x0000080005097984 */ /* 0x000e620000000800 */
[----:B0-----:R-:W-:-:S09]  /*8a40*/  IMAD.WIDE R6, R13, 0xc, R28 ;  /* 0x0000000c0d067825 */ /* 0x001fd200078e021c */
[----:B------:R-:W2:Y:S01]  /*8a50*/  @P0 LDG.E R15, desc[UR36][R6.64+0x4] ;  /* 0x00000424060f0981 */ /* 0x000ea2000c1e1900 */
[----:B------:R-:W-:Y:S01]  /*8a60*/  @!P0 IADD3 R8, PT, PT, R0, 0x7814, RZ ;  /* 0x0000781400088810 */ /* 0x000fe20007ffe0ff */
[----:B------:R-:W-:-:S03]  /*8a70*/  @!P0 IMAD.WIDE R10, R13, 0x4e200, R24 ;  /* 0x0004e2000d0a8825 */ /* 0x000fc600078e0218 */
[----:B------:R-:W-:Y:S01]  /*8a80*/  @!P0 LEA R8, R3, R8, 0x18 ;  /* 0x0000000803088211 */ /* 0x000fe200078ec0ff */
[----:B------:R-:W-:-:S04]  /*8a90*/  IMAD.MOV.U32 R14, RZ, RZ, 0x80 ;  /* 0x00000080ff0e7424 */ /* 0x000fc800078e00ff */
[----:B------:R-:W-:-:S04]  /*8aa0*/  @!P0 IMAD R8, R13, 0x200, R8 ;  /* 0x000002000d088824 */ /* 0x000fc800078e0208 */
[----:B-1----:R-:W-:-:S05]  /*8ab0*/  @!P0 IMAD R12, R9, 0x4, R8 ;  /* 0x00000004090c8824 */ /* 0x002fca00078e0208 */
[----:B------:R-:W0:Y:S02]  /*8ac0*/  @!P0 LDS R21, [R12+-0x200] ;  /* 0xfffe00000c158984 */ /* 0x000e240000000800 */
[----:B0-----:R-:W-:-:S04]  /*8ad0*/  @!P0 SHF.R.S32.HI R8, RZ, 0x1f, R21 ;  /* 0x0000001fff088819 */ /* 0x001fc80000011415 */
[----:B------:R-:W-:-:S04]  /*8ae0*/  @!P0 LEA.HI R8, R8, R21, RZ, 0x7 ;  /* 0x0000001508088211 */ /* 0x000fc800078f38ff */
[----:B------:R-:W-:Y:S01]  /*8af0*/  @!P0 SHF.R.S32.HI R15, RZ, 0x7, R8 ;  /* 0x00000007ff0f8819 */ /* 0x000fe20000011408 */
[----:B------:R-:W-:-:S03]  /*8b00*/  @!P0 IMAD.WIDE R8, R13, 0x61a80, R26 ;  /* 0x00061a800d088825 */ /* 0x000fc600078e021a */
[----:B--2---:R-:W-:Y:S02]  /*8b10*/  ISETP.GE.U32.AND P1, PT, R4, R15, PT ;  /* 0x0000000f0400720c */ /* 0x004fe40003f26070 */
[----:B------:R0:W-:Y:S04]  /*8b20*/  @!P0 STG.E desc[UR36][R8.64], R21 ;  /* 0x0000001508008986 */ /* 0x0001e8000c101924 */
[----:B------:R0:W-:Y:S04]  /*8b30*/  @!P0 STG.E desc[UR36][R10.64], R21 ;  /* 0x000000150a008986 */ /* 0x0001e8000c101924 */
[----:B------:R0:W-:Y:S03]  /*8b40*/  @!P0 STG.E desc[UR36][R6.64+0x4], R15 ;  /* 0x0000040f06008986 */ /* 0x0001e6000c101924 */
[----:B------:R-:W-:Y:S05]  /*8b50*/  @!P1 BRA `(.L_x_183) ;  /* 0x00000000000c9947 */ /* 0x000fea0003800000 */
[----:B0-----:R-:W-:-:S06]  /*8b60*/  IMAD.WIDE R6, R13, 0x4e200, R24 ;  /* 0x0004e2000d067825 */ /* 0x001fcc00078e0218 */
[----:B------:R-:W2:Y:S02]  /*8b70*/  LDG.E R6, desc[UR36][R6.64] ;  /* 0x0000002406067981 */ /* 0x000ea4000c1e1900 */
[----:B--2---:R-:W-:-:S07]  /*8b80*/  IMAD R14, R15, -0x80, R6 ;  /* 0xffffff800f0e7824 */ /* 0x004fce00078e0206 */
.L_x_183:
[----:B------:R1:W-:Y:S02]  /*8b90*/  STS [R5+0x10], R14 ;  /* 0x0000100e05007388 */ /* 0x0003e40000000800 */
.L_x_182:
[----:B------:R-:W-:Y:S05]  /*8ba0*/  BSYNC.RECONVERGENT B0 ;  /* 0x0000000000007941 */ /* 0x000fea0003800200 */
.L_x_181:
[----:B------:R-:W-:Y:S06]  /*8bb0*/  BAR.SYNC.DEFER_BLOCKING 0x0 ;  /* 0x0000000000007b1d */ /* 0x000fec0000010000 */
[----:B------:R-:W-:Y:S01]  /*8bc0*/  BSSY.RECONVERGENT B0, `(.L_x_184) ;  /* 0x00000e2000007945 */ /* 0x000fe20003800200 */
[----:B0-----:R-:W0:Y:S02]  /*8bd0*/  LDS R7, [R5+0x10] ;  /* 0x0000100005077984 */ /* 0x001e240000000800 */
[----:B0-----:R-:W-:-:S13]  /*8be0*/  ISETP.GE.U32.AND P0, PT, R22, R7, PT ;  /* 0x000000071600720c */ /* 0x001fda0003f06070 */
[----:B------:R-:W-:Y:S05]  /*8bf0*/  @P0 BRA `(.L_x_185) ;  /* 0x0000000c00780947 */ /* 0x000fea0003800000 */
[----:B------:R-:W2:Y:S02]  /*8c00*/  LDS R11, [R5+0x4] ;  /* 0x00000400050b7984 */ /* 0x000ea40000000800 */
[----:B--2---:R-:W-:-:S06]  /*8c10*/  IMAD.WIDE R12, R11, 0xc, R28 ;  /* 0x0000000c0b0c7825 */ /* 0x004fcc00078e021c */
[----:B------:R-:W1:Y:S01]  /*8c20*/  LDG.E R13, desc[UR36][R12.64+-0x4] ;  /* 0xfffffc240c0d7981 */ /* 0x000e62000c1e1900 */
[----:B------:R-:W-:Y:S01]  /*8c30*/  IMAD.WIDE R8, R11, 0x4e200, R30 ;  /* 0x0004e2000b087825 */ /* 0x000fe200078e021e */
[----:B------:R-:W-:-:S03]  /*8c40*/  ISETP.GE.U32.AND P1, PT, R22, R7, PT ;  /* 0x000000071600720c */ /* 0x000fc60003f26070 */
[----:B-1----:R-:W-:-:S06]  /*8c50*/  IMAD.WIDE.U32 R14, R13, 0x4, R8 ;  /* 0x000000040d0e7825 */ /* 0x002fcc00078e0008 */
[----:B------:R-:W2:Y:S01]  /*8c60*/  LDG.E R15, desc[UR36][R14.64+-0x4e200] ;  /* 0xfb1e00240e0f7981 */ /* 0x000ea2000c1e1900 */
[----:B------:R-:W-:Y:S01]  /*8c70*/  BSSY.RECONVERGENT B1, `(.L_x_186) ;  /* 0x0000027000017945 */ /* 0x000fe20003800200 */
[----:B------:R-:W-:Y:S01]  /*8c80*/  PLOP3.LUT P0, PT, PT, PT, PT, 0x80, 0x8 ;  /* 0x000000000008781c */ /* 0x000fe20003f0f070 */
[----:B------:R-:W-:Y:S02]  /*8c90*/  IMAD.MOV.U32 R9, RZ, RZ, R22 ;  /* 0x000000ffff097224 */ /* 0x000fe400078e0016 */
[----:B------:R-:W-:Y:S01]  /*8ca0*/  IMAD.WIDE R10, R11, 0x4e200, R24 ;  /* 0x0004e2000b0a7825 */ /* 0x000fe200078e0218 */
[----:B--2--5:R-:W-:-:S05]  /*8cb0*/  LEA R6, R4, R15, 0x7 ;  /* 0x0000000f04067211 */ /* 0x024fca00078e38ff */
[----:B------:R-:W-:Y:S01]  /*8cc0*/  VIADD R6, R6, 0x1 ;  /* 0x0000000106067836 */ /* 0x000fe20000000000 */
[----:B------:R-:W-:Y:S06]  /*8cd0*/  @!P1 BRA `(.L_x_187) ;  /* 0x0000000000809947 */ /* 0x000fec0003800000 */
[----:B------:R-:W-:Y:S01]  /*8ce0*/  IMAD.IADD R41, R6, 0x1, R9 ;  /* 0x0000000106297824 */ /* 0x000fe200078e0209 */
[----:B------:R-:W0:Y:S03]  /*8cf0*/  LDC.64 R20, c[0x0][0x380] ;  /* 0x0000e000ff147b82 */ /* 0x000e260000000a00 */
[----:B------:R-:W-:-:S05]  /*8d00*/  IMAD.WIDE.U32 R40, R41, 0x4, R10 ;  /* 0x0000000429287825 */ /* 0x000fca00078e000a */
[----:B------:R-:W1:Y:S01]  /*8d10*/  LDC.64 R14, c[0x0][0x390] ;  /* 0x0000e400ff0e7b82 */ /* 0x000e620000000a00 */
[----:B------:R-:W2:Y:S01]  /*8d20*/  LDG.E R41, desc[UR36][R40.64+-0x4e200] ;  /* 0xfb1e002428297981 */ /* 0x000ea2000c1e1900 */
[C---:B------:R-:W-:Y:S02]  /*8d30*/  VIADD R4, R0.reuse, 0x214 ;  /* 0x0000021400047836 */ /* 0x040fe40000000000 */
[----:B------:R-:W-:Y:S01]  /*8d40*/  VIADD R8, R0, 0x14 ;  /* 0x0000001400087836 */ /* 0x000fe20000000000 */
[C---:B--2---:R-:W-:Y:S01]  /*8d50*/  IADD3 R43, PT, PT, R41.reuse, -0x1, RZ ;  /* 0xffffffff292b7810 */ /* 0x044fe20007ffe0ff */
[----:B0-----:R-:W-:-:S04]  /*8d60*/  IMAD.WIDE.U32 R12, R41, 0x4, R20 ;  /* 0x00000004290c7825 */ /* 0x001fc800078e0014 */
[----:B------:R-:W-:Y:S02]  /*8d70*/  IMAD.WIDE.U32 R20, R43, 0x4, R20 ;  /* 0x000000042b147825 */ /* 0x000fe400078e0014 */
[----:B------:R0:W2:Y:S02]  /*8d80*/  LDG.E R12, desc[UR36][R12.64] ;  /* 0x000000240c0c7981 */ /* 0x0000a4000c1e1900 */
[--C-:B-1----:R-:W-:Y:S02]  /*8d90*/  IMAD.WIDE.U32 R38, R41, 0x4, R14.reuse ;  /* 0x0000000429267825 */ /* 0x102fe400078e000e */
[----:B------:R1:W3:Y:S02]  /*8da0*/  LDG.E R20, desc[UR36][R20.64] ;  /* 0x0000002414147981 */ /* 0x0002e4000c1e1900 */
[----:B------:R-:W-:Y:S02]  /*8db0*/  IMAD.WIDE.U32 R14, R43, 0x4, R14 ;  /* 0x000000042b0e7825 */ /* 0x000fe400078e000e */
[----:B------:R-:W4:Y:S04]  /*8dc0*/  LDG.E R38, desc[UR36][R38.64] ;  /* 0x0000002426267981 */ /* 0x000f28000c1e1900 */
[----:B------:R5:W4:Y:S01]  /*8dd0*/  LDG.E R14, desc[UR36][R14.64] ;  /* 0x000000240e0e7981 */ /* 0x000b22000c1e1900 */
[C---:B------:R-:W-:Y:S01]  /*8de0*/  VIADD R40, R0.reuse, 0x614 ;  /* 0x0000061400287836 */ /* 0x040fe20000000000 */
[----:B------:R-:W-:-:S02]  /*8df0*/  IADD3 R42, PT, PT, R0, 0x414, RZ ;  /* 0x00000414002a7810 */ /* 0x000fc40007ffe0ff */
[C---:B------:R-:W-:Y:S02]  /*8e00*/  LEA R4, R3.reuse, R4, 0x18 ;  /* 0x0000000403047211 */ /* 0x040fe400078ec0ff */
[C---:B------:R-:W-:Y:S02]  /*8e10*/  LEA R8, R3.reuse, R8, 0x18 ;  /* 0x0000000803087211 */ /* 0x040fe400078ec0ff */
[----:B------:R-:W-:Y:S01]  /*8e20*/  LEA R40, R3, R40, 0x18 ;  /* 0x0000002803287211 */ /* 0x000fe200078ec0ff */
[----:B0-----:R-:W-:Y:S01]  /*8e30*/  IMAD R13, R9, 0x4, R4 ;  /* 0x00000004090d7824 */ /* 0x001fe200078e0204 */
[----:B------:R-:W-:Y:S01]  /*8e40*/  LEA R42, R3, R42, 0x18 ;  /* 0x0000002a032a7211 */ /* 0x000fe200078ec0ff */
[C---:B-1----:R-:W-:Y:S02]  /*8e50*/  IMAD R21, R9.reuse, 0x4, R8 ;  /* 0x0000000409157824 */ /* 0x042fe400078e0208 */
[C---:B-----5:R-:W-:Y:S01]  /*8e60*/  IMAD R15, R9.reuse, 0x4, R40 ;  /* 0x00000004090f7824 */ /* 0x060fe200078e0228 */
[C---:B------:R-:W-:Y:S01]  /*8e70*/  LEA R39, R9.reuse, R42, 0x2 ;  /* 0x0000002a09277211 */ /* 0x040fe200078e10ff */
[----:B------:R-:W-:Y:S01]  /*8e80*/  VIADD R9, R9, 0x40 ;  /* 0x0000004009097836 */ /* 0x000fe20000000000 */
[----:B------:R-:W-:Y:S01]  /*8e90*/  PLOP3.LUT P0, PT, PT, PT, PT, 0x8, 0x80 ;  /* 0x000000000080781c */ /* 0x000fe20003f0e170 */
[----:B--2---:R0:W-:Y:S04]  /*8ea0*/  STS [R13], R12 ;  /* 0x0000000c0d007388 */ /* 0x0041e80000000800 */
[----:B---3--:R0:W-:Y:S04]  /*8eb0*/  STS [R21], R20 ;  /* 0x0000001415007388 */ /* 0x0081e80000000800 */
[----:B----4-:R0:W-:Y:S04]  /*8ec0*/  STS [R15], R38 ;  /* 0x000000260f007388 */ /* 0x0101e80000000800 */
[----:B------:R0:W-:Y:S02]  /*8ed0*/  STS [R39], R14 ;  /* 0x0000000e27007388 */ /* 0x0001e40000000800 */
.L_x_187:
[----:B------:R-:W-:Y:S05]  /*8ee0*/  BSYNC.RECONVERGENT B1 ;  /* 0x0000000000017941 */ /* 0x000fea0003800200 */
.L_x_186:
[C---:B------:R-:W-:Y:S01]  /*8ef0*/  IMAD.IADD R4, R7.reuse, 0x1, -R9 ;  /* 0x0000000107047824 */ /* 0x040fe200078e0a09 */
[----:B------:R-:W-:Y:S01]  /*8f00*/  ISETP.GT.U32.AND P1, PT, R7, R9, PT ;  /* 0x000000090700720c */ /* 0x000fe20003f24070 */
[----:B------:R-:W-:Y:S03]  /*8f10*/  BSSY.RECONVERGENT B1, `(.L_x_188) ;  /* 0x0000056000017945 */ /* 0x000fe60003800200 */
[----:B------:R-:W-:-:S13]  /*8f20*/  ISETP.LE.U32.OR P1, PT, R4, 0xc0, !P1 ;  /* 0x000000c00400780c */ /* 0x000fda0004f23470 */
[----:B------:R-:W-:Y:S05]  /*8f30*/  @P1 BRA `(.L_x_189) ;  /* 0x00000004004c1947 */ /* 0x000fea0003800000 */
[----:B------:R-:W-:Y:S01]  /*8f40*/  PLOP3.LUT P0, PT, PT, PT, PT, 0x8, 0x80 ;  /* 0x000000000080781c */ /* 0x000fe20003f0e170 */
[----:B------:R-:W-:-:S12]  /*8f50*/  VIADD R4, R7, 0xffffff40 ;  /* 0xffffff4007047836 */ /* 0x000fd80000000000 */
.L_x_190:
[C---:B0-----:R-:W-:Y:S01]  /*8f60*/  IADD3 R21, PT, PT, R6.reuse, R9, RZ ;  /* 0x0000000906157210 */ /* 0x041fe20007ffe0ff */
[----:B-1----:R-:W0:Y:S01]  /*8f70*/  LDC.64 R14, c[0x0][0x380] ;  /* 0x0000e000ff0e7b82 */ /* 0x002e220000000a00 */
[----:B------:R-:W-:-:S03]  /*8f80*/  IADD3 R39, PT, PT, R6, 0x40, R9 ;  /* 0x0000004006277810 */ /* 0x000fc60007ffe009 */
[----:B------:R-:W-:-:S04]  /*8f90*/  IMAD.WIDE.U32 R20, R21, 0x4, R10 ;  /* 0x0000000415147825 */ /* 0x000fc800078e000a */
[----:B------:R-:W-:Y:S01]  /*8fa0*/  IMAD.WIDE.U32 R38, R39, 0x4, R10 ;  /* 0x0000000427267825 */ /* 0x000fe200078e000a */
[----:B------:R1:W2:Y:S01]  /*8fb0*/  LDG.E R45, desc[UR36][R20.64+-0x4e200] ;  /* 0xfb1e0024142d7981 */ /* 0x0002a2000c1e1900 */
[----:B------:R-:W-:-:S03]  /*8fc0*/  IADD3 R41, PT, PT, R6, 0x80, R9 ;  /* 0x0000008006297810 */ /* 0x000fc60007ffe009 */
[----:B------:R-:W3:Y:S01]  /*8fd0*/  LDG.E R47, desc[UR36][R38.64+-0x4e200] ;  /* 0xfb1e0024262f7981 */ /* 0x000ee2000c1e1900 */
[----:B------:R-:W-:Y:S01]  /*8fe0*/  IADD3 R13, PT, PT, R6, 0xc0, R9 ;  /* 0x000000c0060d7810 */ /* 0x000fe20007ffe009 */
[----:B------:R-:W-:-:S04]  /*8ff0*/  IMAD.WIDE.U32 R40, R41, 0x4, R10 ;  /* 0x0000000429287825 */ /* 0x000fc800078e000a */
[----:B------:R-:W-:Y:S01]  /*9000*/  IMAD.WIDE.U32 R12, R13, 0x4, R10 ;  /* 0x000000040d0c7825 */ /* 0x000fe200078e000a */
[----:B-1----:R-:W1:Y:S01]  /*9010*/  LDC.64 R20, c[0x0][0x390] ;  /* 0x0000e400ff147b82 */ /* 0x002e620000000a00 */
[----:B------:R-:W4:Y:S04]  /*9020*/  LDG.E R41, desc[UR36][R40.64+-0x4e200] ;  /* 0xfb1e002428297981 */ /* 0x000f28000c1e1900 */
[----:B------:R3:W5:Y:S01]  /*9030*/  LDG.E R13, desc[UR36][R12.64+-0x4e200] ;  /* 0xfb1e00240c0d7981 */ /* 0x000762000c1e1900 */
[C---:B--2---:R-:W-:Y:S02]  /*9040*/  VIADD R49, R45.reuse, 0xffffffff ;  /* 0xffffffff2d317836 */ /* 0x044fe40000000000 */
[----:B0-----:R-:W-:-:S04]  /*9050*/  IMAD.WIDE.U32 R42, R45, 0x4, R14 ;  /* 0x000000042d2a7825 */ /* 0x001fc800078e000e */
[--C-:B------:R-:W-:Y:S02]  /*9060*/  IMAD.WIDE.U32 R50, R49, 0x4, R14.reuse ;  /* 0x0000000431327825 */ /* 0x100fe400078e000e */
[----:B------:R-:W2:Y:S02]  /*9070*/  LDG.E R42, desc[UR36][R42.64] ;  /* 0x000000242a2a7981 */ /* 0x000ea4000c1e1900 */
[C---:B---3--:R-:W-:Y:S02]  /*9080*/  VIADD R12, R47.reuse, 0xffffffff ;  /* 0xffffffff2f0c7836 */ /* 0x048fe40000000000 */
[C---:B------:R-:W-:Y:S01]  /*9090*/  IMAD.WIDE.U32 R52, R47.reuse, 0x4, R14 ;  /* 0x000000042f347825 */ /* 0x040fe200078e000e */
[----:B------:R0:W3:Y:S03]  /*90a0*/  LDG.E R40, desc[UR36][R50.64] ;  /* 0x0000002432287981 */ /* 0x0000e6000c1e1900 */
[--C-:B-1----:R-:W-:Y:S01]  /*90b0*/  IMAD.WIDE.U32 R46, R47, 0x4, R20.reuse ;  /* 0x000000042f2e7825 */ /* 0x102fe200078e0014 */
[----:B------:R-:W3:Y:S03]  /*90c0*/  LDG.E R8, desc[UR36][R52.64] ;  /* 0x0000002434087981 */ /* 0x000ee6000c1e1900 */
[----:B------:R-:W-:-:S02]  /*90d0*/  IMAD.WIDE.U32 R38, R45, 0x4, R20 ;  /* 0x000000042d267825 */ /* 0x000fc400078e0014 */
[----:B------:R-:W3:Y:S02]  /*90e0*/  LDG.E R47, desc[UR36][R46.64] ;  /* 0x000000242e2f7981 */ /* 0x000ee4000c1e1900 */
[--C-:B0-----:R-:W-:Y:S02]  /*90f0*/  IMAD.WIDE.U32 R50, R12, 0x4, R20.reuse ;  /* 0x000000040c327825 */ /* 0x101fe400078e0014 */
[----:B------:R-:W3:Y:S02]  /*9100*/  LDG.E R39, desc[UR36][R38.64] ;  /* 0x0000002426277981 */ /* 0x000ee4000c1e1900 */
[----:B------:R-:W-:-:S04]  /*9110*/  IMAD.WIDE.U32 R44, R49, 0x4, R20 ;  /* 0x00000004312c7825 */ /* 0x000fc800078e0014 */
[----:B------:R-:W-:Y:S01]  /*9120*/  IMAD.WIDE.U32 R48, R12, 0x4, R14 ;  /* 0x000000040c307825 */ /* 0x000fe200078e000e */
[----:B------:R4:W3:Y:S04]  /*9130*/  LDG.E R46, desc[UR36][R50.64] ;  /* 0x00000024322e7981 */ /* 0x0008e8000c1e1900 */
[----:B------:R0:W3:Y:S04]  /*9140*/  LDG.E R38, desc[UR36][R44.64] ;  /* 0x000000242c267981 */ /* 0x0000e8000c1e1900 */
[----:B------:R1:W3:Y:S01]  /*9150*/  LDG.E R48, desc[UR36][R48.64] ;  /* 0x0000002430307981 */ /* 0x0002e2000c1e1900 */
[----:B----4-:R-:W-:-:S05]  /*9160*/  IMAD.WIDE.U32 R50, R41, 0x4, R20 ;  /* 0x0000000429327825 */ /* 0x010fca00078e0014 */
[----:B------:R5:W4:Y:S01]  /*9170*/  LDG.E R43, desc[UR36][R50.64] ;  /* 0x00000024322b7981 */ /* 0x000b22000c1e1900 */
[----:B0-----:R-:W-:-:S04]  /*9180*/  IMAD.WIDE.U32 R44, R41, 0x4, R14 ;  /* 0x00000004292c7825 */ /* 0x001fc800078e000e */
[----:B-1----:R-:W-:Y:S02]  /*9190*/  VIADD R49, R41, 0xffffffff ;  /* 0xffffffff29317836 */ /* 0x002fe40000000000 */
[----:B------:R-:W4:Y:S01]  /*91a0*/  LDG.E R45, desc[UR36][R44.64] ;  /* 0x000000242c2d7981 */ /* 0x000f22000c1e1900 */
[----:B-----5:R-:W-:-:S04]  /*91b0*/  IMAD.WIDE.U32 R50, R13, 0x4, R14 ;  /* 0x000000040d327825 */ /* 0x020fc800078e000e */
[----:B------:R-:W-:Y:S01]  /*91c0*/  IMAD.WIDE.U32 R52, R49, 0x4, R14 ;  /* 0x0000000431347825 */ /* 0x000fe200078e000e */
[----:B------:R0:W5:Y:S04]  /*91d0*/  LDG.E R41, desc[UR36][R50.64] ;  /* 0x0000002432297981 */ /* 0x000168000c1e1900 */
[----:B------:R1:W5:Y:S01]  /*91e0*/  LDG.E R44, desc[UR36][R52.64] ;  /* 0x00000024342c7981 */ /* 0x000362000c1e1900 */
[C---:B0-----:R-:W-:Y:S01]  /*91f0*/  IADD3 R51, PT, PT, R13.reuse, -0x1, RZ ;  /* 0xffffffff0d337810 */ /* 0x041fe20007ffe0ff */
[----:B------:R-:W-:-:S04]  /*9200*/  IMAD.WIDE.U32 R12, R13, 0x4, R20 ;  /* 0x000000040d0c7825 */ /* 0x000fc800078e0014 */
[----:B-1----:R-:W-:Y:S02]  /*9210*/  IMAD.WIDE.U32 R52, R49, 0x4, R20 ;  /* 0x0000000431347825 */ /* 0x002fe400078e0014 */
[----:B------:R-:W5:Y:S02]  /*9220*/  LDG.E R12, desc[UR36][R12.64] ;  /* 0x000000240c0c7981 */ /* 0x000f64000c1e1900 */
[C---:B------:R-:W-:Y:S02]  /*9230*/  IMAD.WIDE.U32 R14, R51.reuse, 0x4, R14 ;  /* 0x00000004330e7825 */ /* 0x040fe400078e000e */
[----:B------:R0:W5:Y:S02]  /*9240*/  LDG.E R49, desc[UR36][R52.64] ;  /* 0x0000002434317981 */ /* 0x000164000c1e1900 */
[----:B------:R-:W-:Y:S02]  /*9250*/  IMAD.WIDE.U32 R20, R51, 0x4, R20 ;  /* 0x0000000433147825 */ /* 0x000fe400078e0014 */
[----:B------:R-:W5:Y:S04]  /*9260*/  LDG.E R14, desc[UR36][R14.64] ;  /* 0x000000240e0e7981 */ /* 0x000f68000c1e1900 */
[----:B------:R-:W5:Y:S01]  /*9270*/  LDG.E R20, desc[UR36][R20.64] ;  /* 0x0000002414147981 */ /* 0x000f62000c1e1900 */
[----:B0-----:R-:W-:-:S02]  /*9280*/  VIADD R52, R0, 0x14 ;  /* 0x0000001400347836 */ /* 0x001fc40000000000 */
[----:B------:R-:W-:-:S03]  /*9290*/  VIADD R50, R0, 0x214 ;  /* 0x0000021400327836 */ /* 0x000fc60000000000 */
[----:B------:R-:W-:Y:S01]  /*92a0*/  LEA R52, R3, R52, 0x18 ;  /* 0x0000003403347211 */ /* 0x000fe200078ec0ff */
[----:B------:R-:W-:-:S03]  /*92b0*/  VIADD R13, R0, 0x414 ;  /* 0x00000414000d7836 */ /* 0x000fc60000000000 */
[----:B------:R-:W-:Y:S01]  /*92c0*/  LEA R51, R9, R52, 0x2 ;  /* 0x0000003409337211 */ /* 0x000fe200078e10ff */
[----:B------:R-:W-:Y:S01]  /*92d0*/  VIADD R52, R0, 0x614 ;  /* 0x0000061400347836 */ /* 0x000fe20000000000 */
[C---:B------:R-:W-:Y:S02]  /*92e0*/  LEA R50, R3.reuse, R50, 0x18 ;  /* 0x0000003203327211 */ /* 0x040fe400078ec0ff */
[C---:B------:R-:W-:Y:S02]  /*92f0*/  LEA R13, R3.reuse, R13, 0x18 ;  /* 0x0000000d030d7211 */ /* 0x040fe400078ec0ff */
[----:B------:R-:W-:Y:S01]  /*9300*/  LEA R52, R3, R52, 0x18 ;  /* 0x0000003403347211 */ /* 0x000fe200078ec0ff */
[C---:B------:R-:W-:Y:S01]  /*9310*/  IMAD R50, R9.reuse, 0x4, R50 ;  /* 0x0000000409327824 */ /* 0x040fe200078e0232 */
[----:B------:R-:W-:-:S03]  /*9320*/  LEA R13, R9, R13, 0x2 ;  /* 0x0000000d090d7211 */ /* 0x000fc600078e10ff */
[C---:B------:R-:W-:Y:S02]  /*9330*/  IMAD R52, R9.reuse, 0x4, R52 ;  /* 0x0000000409347824 */ /* 0x040fe400078e0234 */
[----:B------:R-:W-:-:S05]  /*9340*/  VIADD R9, R9, 0x100 ;  /* 0x0000010009097836 */ /* 0x000fca0000000000 */
[----:B------:R-:W-:Y:S01]  /*9350*/  ISETP.GE.U32.AND P1, PT, R9, R4, PT ;  /* 0x000000040900720c */ /* 0x000fe20003f26070 */
[----:B--2---:R1:W-:Y:S04]  /*9360*/  STS [R50], R42 ;  /* 0x0000002a32007388 */ /* 0x0043e80000000800 */
[----:B---3--:R1:W-:Y:S04]  /*9370*/  STS [R51], R40 ;  /* 0x0000002833007388 */ /* 0x0083e80000000800 */
[----:B------:R1:W-:Y:S04]  /*9380*/  STS [R52], R39 ;  /* 0x0000002734007388 */ /* 0x0003e80000000800 */
[----:B------:R1:W-:Y:S04]  /*9390*/  STS [R13], R38 ;  /* 0x000000260d007388 */ /* 0x0003e80000000800 */
[----:B------:R1:W-:Y:S04]  /*93a0*/  STS [R50+0x100], R8 ;  /* 0x0001000832007388 */ /* 0x0003e80000000800 */
[----:B------:R1:W-:Y:S04]  /*93b0*/  STS [R51+0x100], R48 ;  /* 0x0001003033007388 */ /* 0x0003e80000000800 */
[----:B------:R1:W-:Y:S04]  /*93c0*/  STS [R52+0x100], R47 ;  /* 0x0001002f34007388 */ /* 0x0003e80000000800 */
[----:B------:R1:W-:Y:S04]  /*93d0*/  STS [R13+0x100], R46 ;  /* 0x0001002e0d007388 */ /* 0x0003e80000000800 */
[----:B----4-:R1:W-:Y:S04]  /*93e0*/  STS [R50+0x200], R45 ;  /* 0x0002002d32007388 */ /* 0x0103e80000000800 */
[----:B-----5:R1:W-:Y:S04]  /*93f0*/  STS [R51+0x200], R44 ;  /* 0x0002002c33007388 */ /* 0x0203e80000000800 */
[----:B------:R1:W-:Y:S04]  /*9400*/  STS [R52+0x200], R43 ;  /* 0x0002002b34007388 */ /* 0x0003e80000000800 */
[----:B------:R1:W-:Y:S04]  /*9410*/  STS [R13+0x200], R49 ;  /* 0x000200310d007388 */ /* 0x0003e80000000800 */
[----:B------:R1:W-:Y:S04]  /*9420*/  STS [R50+0x300], R41 ;  /* 0x0003002932007388 */ /* 0x0003e80000000800 */
[----:B------:R1:W-:Y:S04]  /*9430*/  STS [R51+0x300], R14 ;  /* 0x0003000e33007388 */ /* 0x0003e80000000800 */
[----:B------:R1:W-:Y:S04]  /*9440*/  STS [R52+0x300], R12 ;  /* 0x0003000c34007388 */ /* 0x0003e80000000800 */
[----:B------:R1:W-:Y:S01]  /*9450*/  STS [R13+0x300], R20 ;  /* 0x000300140d007388 */ /* 0x0003e20000000800 */
[----:B------:R-:W-:Y:S05]  /*9460*/  @!P1 BRA `(.L_x_190) ;  /* 0xfffffff800bc9947 */ /* 0x000fea000383ffff */
.L_x_189:
[----:B------:R-:W-:Y:S05]  /*9470*/  BSYNC.RECONVERGENT B1 ;  /* 0x0000000000017941 */ /* 0x000fea0003800200 */
.L_x_188:
[C---:B------:R-:W-:Y:S01]  /*9480*/  IMAD.IADD R4, R7.reuse, 0x1, -R9 ;  /* 0x0000000107047824 */ /* 0x040fe200078e0a09 */
[----:B------:R-:W-:Y:S01]  /*9490*/  ISETP.GT.U32.AND P1, PT, R7, R9, PT ;  /* 0x000000090700720c */ /* 0x000fe20003f24070 */
[----:B------:R-:W-:Y:S03]  /*94a0*/  BSSY.RECONVERGENT B1, `(.L_x_191) ;  /* 0x0000033000017945 */ /* 0x000fe60003800200 */
[----:B------:R-:W-:-:S13]  /*94b0*/  ISETP.LE.U32.OR P1, PT, R4, 0x40, !P1 ;  /* 0x000000400400780c */ /* 0x000fda0004f23470 */
[----:B------:R-:W-:Y:S05]  /*94c0*/  @P1 BRA `(.L_x_192) ;  /* 0x0000000000c01947 */ /* 0x000fea0003800000 */
[C-C-:B0-----:R-:W-:Y:S01]  /*94d0*/  IMAD.IADD R21, R6.reuse, 0x1, R9.reuse ;  /* 0x0000000106157824 */ /* 0x141fe200078e0209 */
[----:B-1----:R-:W-:Y:S01]  /*94e0*/  IADD3 R13, PT, PT, R6, 0x40, R9 ;  /* 0x00000040060d7810 */ /* 0x002fe20007ffe009 */
[----:B------:R-:W0:Y:S02]  /*94f0*/  LDC.64 R38, c[0x0][0x380] ;  /* 0x0000e000ff267b82 */ /* 0x000e240000000a00 */
[----:B------:R-:W-:-:S04]  /*9500*/  IMAD.WIDE.U32 R20, R21, 0x4, R10 ;  /* 0x0000000415147825 */ /* 0x000fc800078e000a */
[----:B------:R-:W-:Y:S02]  /*9510*/  IMAD.WIDE.U32 R12, R13, 0x4, R10 ;  /* 0x000000040d0c7825 */ /* 0x000fe400078e000a */
[----:B------:R-:W2:Y:S01]  /*9520*/  LDG.E R21, desc[UR36][R20.64+-0x4e200] ;  /* 0xfb1e002414157981 */ /* 0x000ea2000c1e1900 */
[----:B------:R-:W1:Y:S03]  /*9530*/  LDC.64 R14, c[0x0][0x390] ;  /* 0x0000e400ff0e7b82 */ /* 0x000e660000000a00 */
[----:B------:R-:W3:Y:S01]  /*9540*/  LDG.E R49, desc[UR36][R12.64+-0x4e200] ;  /* 0xfb1e00240c317981 */ /* 0x000ee2000c1e1900 */
[----:B------:R-:W-:Y:S01]  /*9550*/  VIADD R4, R0, 0x214 ;  /* 0x0000021400047836 */ /* 0x000fe20000000000 */
[C---:B--2---:R-:W-:Y:S01]  /*9560*/  IADD3 R41, PT, PT, R21.reuse, -0x1, RZ ;  /* 0xffffffff15297810 */ /* 0x044fe20007ffe0ff */
[----:B0-----:R-:W-:-:S04]  /*9570*/  IMAD.WIDE.U32 R46, R21, 0x4, R38 ;  /* 0x00000004152e7825 */ /* 0x001fc800078e0026 */
[----:B------:R-:W-:Y:S02]  /*9580*/  IMAD.WIDE.U32 R44, R41, 0x4, R38 ;  /* 0x00000004292c7825 */ /* 0x000fe400078e0026 */
[----:B------:R-:W2:Y:S02]  /*9590*/  LDG.E R46, desc[UR36][R46.64] ;  /* 0x000000242e2e7981 */ /* 0x000ea4000c1e1900 */
[----:B---3--:R-:W-:Y:S02]  /*95a0*/  VIADD R51, R49, 0xffffffff ;  /* 0xffffffff31337836 */ /* 0x008fe40000000000 */
[--C-:B-1----:R-:W-:Y:S01]  /*95b0*/  IMAD.WIDE.U32 R42, R21, 0x4, R14.reuse ;  /* 0x00000004152a7825 */ /* 0x102fe200078e000e */
[----:B------:R-:W3:Y:S03]  /*95c0*/  LDG.E R44, desc[UR36][R44.64] ;  /* 0x000000242c2c7981 */ /* 0x000ee6000c1e1900 */
[----:B------:R-:W-:-:S02]  /*95d0*/  IMAD.WIDE.U32 R12, R41, 0x4, R14 ;  /* 0x00000004290c7825 */ /* 0x000fc400078e000e */
[----:B------:R-:W4:Y:S02]  /*95e0*/  LDG.E R42, desc[UR36][R42.64] ;  /* 0x000000242a2a7981 */ /* 0x000f24000c1e1900 */
[--C-:B------:R-:W-:Y:S02]  /*95f0*/  IMAD.WIDE.U32 R20, R49, 0x4, R38.reuse ;  /* 0x0000000431147825 */ /* 0x100fe400078e0026 */
[----:B------:R0:W5:Y:S02]  /*9600*/  LDG.E R12, desc[UR36][R12.64] ;  /* 0x000000240c0c7981 */ /* 0x000164000c1e1900 */
[----:B------:R-:W-:Y:S02]  /*9610*/  IMAD.WIDE.U32 R40, R51, 0x4, R38 ;  /* 0x0000000433287825 */ /* 0x000fe400078e0026 */
[----:B------:R-:W5:Y:S02]  /*9620*/  LDG.E R20, desc[UR36][R20.64] ;  /* 0x0000002414147981 */ /* 0x000f64000c1e1900 */
[----:B------:R-:W-:-:S02]  /*9630*/  IMAD.WIDE.U32 R38, R49, 0x4, R14 ;  /* 0x0000000431267825 */ /* 0x000fc400078e000e */
[----:B------:R-:W5:Y:S02]  /*9640*/  LDG.E R40, desc[UR36][R40.64] ;  /* 0x0000002428287981 */ /* 0x000f64000c1e1900 */
[----:B------:R-:W-:Y:S02]  /*9650*/  IMAD.WIDE.U32 R14, R51, 0x4, R14 ;  /* 0x00000004330e7825 */ /* 0x000fe400078e000e */
[----:B------:R-:W5:Y:S04]  /*9660*/  LDG.E R38, desc[UR36][R38.64] ;  /* 0x0000002426267981 */ /* 0x000f68000c1e1900 */
[----:B------:R1:W5:Y:S01]  /*9670*/  LDG.E R14, desc[UR36][R14.64] ;  /* 0x000000240e0e7981 */ /* 0x000362000c1e1900 */
[C---:B------:R-:W-:Y:S01]  /*9680*/  VIADD R8, R0.reuse, 0x14 ;  /* 0x0000001400087836 */ /* 0x040fe20000000000 */
[C---:B------:R-:W-:Y:S01]  /*9690*/  IADD3 R48, PT, PT, R0.reuse, 0x614, RZ ;  /* 0x0000061400307810 */ /* 0x040fe20007ffe0ff */
[----:B------:R-:W-:Y:S01]  /*96a0*/  VIADD R50, R0, 0x414 ;  /* 0x0000041400327836 */ /* 0x000fe20000000000 */
[----:B------:R-:W-:-:S02]  /*96b0*/  LEA R4, R3, R4, 0x18 ;  /* 0x0000000403047211 */ /* 0x000fc400078ec0ff */
[C---:B------:R-:W-:Y:S02]  /*96c0*/  LEA R8, R3.reuse, R8, 0x18 ;  /* 0x0000000803087211 */ /* 0x040fe400078ec0ff */
[C---:B------:R-:W-:Y:S02]  /*96d0*/  LEA R48, R3.reuse, R48, 0x18 ;  /* 0x0000003003307211 */ /* 0x040fe400078ec0ff */
[----:B------:R-:W-:Y:S01]  /*96e0*/  LEA R50, R3, R50, 0x18 ;  /* 0x0000003203327211 */ /* 0x000fe200078ec0ff */
[C---:B0-----:R-:W-:Y:S01]  /*96f0*/  IMAD R13, R9.reuse, 0x4, R4 ;  /* 0x00000004090d7824 */ /* 0x041fe200078e0204 */
[C---:B-1----:R-:W-:Y:S01]  /*9700*/  LEA R15, R9.reuse, R48, 0x2 ;  /* 0x00000030090f7211 */ /* 0x042fe200078e10ff */
[C---:B------:R-:W-:Y:S02]  /*9710*/  IMAD R21, R9.reuse, 0x4, R8 ;  /* 0x0000000409157824 */ /* 0x040fe400078e0208 */
[C---:B------:R-:W-:Y:S01]  /*9720*/  IMAD R39, R9.reuse, 0x4, R50 ;  /* 0x0000000409277824 */ /* 0x040fe200078e0232 */
[----:B------:R-:W-:Y:S01]  /*9730*/  PLOP3.LUT P0, PT, PT, PT, PT, 0x8, 0x80 ;  /* 0x000000000080781c */ /* 0x000fe20003f0e170 */
[----:B------:R-:W-:Y:S01]  /*9740*/  VIADD R9, R9, 0x80 ;  /* 0x0000008009097836 */ /* 0x000fe20000000000 */
[----:B--2---:R2:W-:Y:S04]  /*9750*/  STS [R13], R46 ;  /* 0x0000002e0d007388 */ /* 0x0045e80000000800 */
[----:B---3--:R2:W-:Y:S04]  /*9760*/  STS [R21], R44 ;  /* 0x0000002c15007388 */ /* 0x0085e80000000800 */
[----:B----4-:R2:W-:Y:S04]  /*9770*/  STS [R15], R42 ;  /* 0x0000002a0f007388 */ /* 0x0105e80000000800 */
[----:B-----5:R2:W-:Y:S04]  /*9780*/  STS [R39], R12 ;  /* 0x0000000c27007388 */ /* 0x0205e80000000800 */
[----:B------:R2:W-:Y:S04]  /*9790*/  STS [R13+0x100], R20 ;  /* 0x000100140d007388 */ /* 0x0005e80000000800 */
[----:B------:R2:W-:Y:S04]  /*97a0*/  STS [R21+0x100], R40 ;  /* 0x0001002815007388 */ /* 0x0005e80000000800 */
[----:B------:R2:W-:Y:S04]  /*97b0*/  STS [R15+0x100], R38 ;  /* 0x000100260f007388 */ /* 0x0005e80000000800 */
[----:B------:R2:W-:Y:S02]  /*97c0*/  STS [R39+0x100], R14 ;  /* 0x0001000e27007388 */ /* 0x0005e40000000800 */
.L_x_192:
[----:B------:R-:W-:Y:S05]  /*97d0*/  BSYNC.RECONVERGENT B1 ;  /* 0x0000000000017941 */ /* 0x000fea0003800200 */
.L_x_191:
[----:B------:R-:W-:-:S13]  /*97e0*/  ISETP.LT.U32.OR P0, PT, R9, R7, P0 ;  /* 0x000000070900720c */ /* 0x000fda0000701470 */
[----:B------:R-:W-:Y:S05]  /*97f0*/  @!P0 BRA `(.L_x_185) ;  /* 0x0000000000788947 */ /* 0x000fea0003800000 */
[----:B------:R-:W-:Y:S01]  /*9800*/  IMAD.IADD R7, R6, 0x1, R9 ;  /* 0x0000000106077824 */ /* 0x000fe200078e0209 */
[----:B012---:R-:W0:Y:S03]  /*9810*/  LDC.64 R12, c[0x0][0x380] ;  /* 0x0000e000ff0c7b82 */ /* 0x007e260000000a00 */
        /* <DEDUP_REMOVED lines=13> */
[----:B------:R-:W5:Y:S01]  /*98f0*/  LDG.E R20, desc[UR36][R20.64] ;  /* 0x0000002414147981 */ /* 0x000f62000c1e1900 */
[C---:B------:R-:W-:Y:S01]  /*9900*/  VIADD R10, R0.reuse, 0x614 ;  /* 0x00000614000a7836 */ /* 0x040fe20000000000 */
[----:B------:R-:W-:-:S02]  /*9910*/  IADD3 R38, PT, PT, R0, 0x414, RZ ;  /* 0x0000041400267810 */ /* 0x000fc40007ffe0ff */
[C---:B------:R-:W-:Y:S02]  /*9920*/  LEA R4, R3.reuse, R4, 0x18 ;  /* 0x0000000403047211 */ /* 0x040fe400078ec0ff */
[C---:B------:R-:W-:Y:S02]  /*9930*/  LEA R8, R3.reuse, R8, 0x18 ;  /* 0x0000000803087211 */ /* 0x040fe400078ec0ff */
[----:B------:R-:W-:Y:S01]  /*9940*/  LEA R10, R3, R10, 0x18 ;  /* 0x0000000a030a7211 */ /* 0x000fe200078ec0ff */
[----:B0-----:R-:W-:Y:S01]  /*9950*/  IMAD R7, R9, 0x4, R4 ;  /* 0x0000000409077824 */ /* 0x001fe200078e0204 */
[----:B------:R-:W-:Y:S01]  /*9960*/  LEA R38, R3, R38, 0x18 ;  /* 0x0000002603267211 */ /* 0x000fe200078ec0ff */
[C---:B------:R-:W-:Y:S02]  /*9970*/  IMAD R11, R9.reuse, 0x4, R8 ;  /* 0x00000004090b7824 */ /* 0x040fe400078e0208 */
[C---:B-1----:R-:W-:Y:S01]  /*9980*/  IMAD R13, R9.reuse, 0x4, R10 ;  /* 0x00000004090d7824 */ /* 0x042fe200078e020a */
[----:B------:R-:W-:Y:S01]  /*9990*/  LEA R9, R9, R38, 0x2 ;  /* 0x0000002609097211 */ /* 0x000fe200078e10ff */
[----:B--2---:R0:W-:Y:S04]  /*99a0*/  STS [R7], R6 ;  /* 0x0000000607007388 */ /* 0x0041e80000000800 */
[----:B---3--:R0:W-:Y:S04]  /*99b0*/  STS [R11], R12 ;  /* 0x0000000c0b007388 */ /* 0x0081e80000000800 */
[----:B----4-:R0:W-:Y:S04]  /*99c0*/  STS [R13], R14 ;  /* 0x0000000e0d007388 */ /* 0x0101e80000000800 */
[----:B-----5:R0:W-:Y:S02]  /*99d0*/  STS [R9], R20 ;  /* 0x0000001409007388 */ /* 0x0201e40000000800 */
.L_x_185:
[----:B------:R-:W-:Y:S05]  /*99e0*/  BSYNC.RECONVERGENT B0 ;  /* 0x0000000000007941 */ /* 0x000fea0003800200 */
.L_x_184:
[----:B------:R-:W-:Y:S01]  /*99f0*/  BAR.SYNC.DEFER_BLOCKING 0x0 ;  /* 0x0000000000007b1d */ /* 0x000fe20000010000 */
[----:B------:R-:W-:-:S05]  /*9a00*/  ISETP.GT.U32.AND P0, PT, R22, 0x1f, PT ;  /* 0x0000001f1600780c */ /* 0x000fca0003f04070 */
[----:B------:R-:W-:Y:S08]  /*9a10*/  BSSY.RECONVERGENT B0, `(.L_x_193) ;  /* 0x0000bcb000007945 */ /* 0x000ff00003800200 */
[----:B------:R-:W-:Y:S05]  /*9a20*/  @P0 BRA `(.L_x_194) ;  /* 0x0000005c00340947 */ /* 0x000fea0003800000 */
[----:B012---:R-:W0:Y:S01]  /*9a30*/  LDS R13, [R5+0x4] ;  /* 0x00000400050d7984 */ /* 0x007e220000000800 */
[----:B------:R-:W-:-:S03]  /*9a40*/  VIADD R0, R0, 0x6814 ;  /* 0x0000681400007836 */ /* 0x000fc60000000000 */
[----:B------:R-:W1:Y:S01]  /*9a50*/  LDS R7, [R5+0x10] ;  /* 0x0000100005077984 */ /* 0x000e620000000800 */
[----:B0-----:R-:W-:-:S06]  /*9a60*/  IMAD.WIDE R10, R13, 0xc, R28 ;  /* 0x0000000c0d0a7825 */ /* 0x001fcc00078e021c */
[----:B------:R-:W2:Y:S01]  /*9a70*/  LDG.E R11, desc[UR36][R10.64+-0x4] ;  /* 0xfffffc240a0b7981 */ /* 0x000ea2000c1e1900 */
[----:B------:R-:W-:Y:S01]  /*9a80*/  IMAD.WIDE R8, R13, 0x61a80, R32 ;  /* 0x00061a800d087825 */ /* 0x000fe200078e0220 */
[----:B------:R-:W-:-:S05]  /*9a90*/  LEA R0, R3, R0, 0x18 ;  /* 0x0000000003007211 */ /* 0x000fca00078ec0ff */
[----:B------:R-:W-:Y:S01]  /*9aa0*/  IMAD R0, R13, 0x200, R0 ;  /* 0x000002000d007824 */ /* 0x000fe200078e0200 */
[----:B-1----:R-:W-:Y:S01]  /*9ab0*/  ISETP.GE.U32.AND P0, PT, R22, R7, PT ;  /* 0x000000071600720c */ /* 0x002fe20003f06070 */
[----:B--2---:R-:W-:-:S06]  /*9ac0*/  IMAD.WIDE.U32 R14, R11, 0x4, R8 ;  /* 0x000000040b0e7825 */ /* 0x004fcc00078e0008 */
[----:B------:R-:W2:Y:S01]  /*9ad0*/  LDG.E R14, desc[UR36][R14.64+-0x61a80] ;  /* 0xf9e580240e0e7981 */ /* 0x000ea2000c1e1900 */
[----:B------:R-:W-:Y:S01]  /*9ae0*/  IMAD R3, R11, 0x4, R0 ;  /* 0x000000040b037824 */ /* 0x000fe200078e0200 */
[----:B------:R-:W-:Y:S01]  /*9af0*/  BSSY.RECONVERGENT B1, `(.L_x_195) ;  /* 0x0000044000017945 */ /* 0x000fe20003800200 */
[----:B------:R-:W-:-:S04]  /*9b00*/  IMAD.WIDE R10, R13, 0x61a80, R26 ;  /* 0x00061a800d0a7825 */ /* 0x000fc800078e021a */
[----:B------:R-:W0:Y:S01]  /*9b10*/  LDS R3, [R3+-0x200] ;  /* 0xfffe000003037984 */ /* 0x000e220000000800 */
[----:B--2---:R-:W-:Y:S01]  /*9b20*/  IADD3 R13, PT, PT, R14, 0x1, RZ ;  /* 0x000000010e0d7810 */ /* 0x004fe20007ffe0ff */
[----:B0-----:R-:W-:Y:S06]  /*9b30*/  @P0 BRA `(.L_x_196) ;  /* 0x0000000000fc0947 */ /* 0x001fec0003800000 */
[----:B-----5:R-:W-:Y:S01]  /*9b40*/  VIMNMX.U32 R4, PT, PT, R34, R7, !PT ;  /* 0x0000000722047248 */ /* 0x020fe20007fe0000 */
[----:B------:R-:W-:Y:S01]  /*9b50*/  BSSY.RECONVERGENT B2, `(.L_x_197) ;  /* 0x0000021000027945 */ /* 0x000fe20003800200 */
[----:B------:R-:W-:Y:S01]  /*9b60*/  LOP3.LUT R5, RZ, R22, RZ, 0x33, !PT ;  /* 0x00000016ff057212 */ /* 0x000fe200078e33ff */
[----:B------:R-:W-:-:S04]  /*9b70*/  IMAD.MOV.U32 R6, RZ, RZ, R22 ;  /* 0x000000ffff067224 */ /* 0x000fc800078e0016 */
[----:B------:R-:W-:-:S05]  /*9b80*/  IMAD.IADD R12, R4, 0x1, R5 ;  /* 0x00000001040c7824 */ /* 0x000fca00078e0205 */
[C---:B------:R-:W-:Y:S02]  /*9b90*/  ISETP.GE.U32.AND P0, PT, R12.reuse, 0xe0, PT ;  /* 0x000000e00c00780c */ /* 0x040fe40003f06070 */
[----:B------:R-:W-:-:S04]  /*9ba0*/  LEA.HI R14, R12, 0x1, RZ, 0x1b ;  /* 0x000000010c0e7811 */ /* 0x000fc800078fd8ff */
[----:B------:R-:W-:-:S04]  /*9bb0*/  LOP3.LUT R44, R14, 0x7, RZ, 0xc0, !PT ;  /* 0x000000070e2c7812 */ /* 0x000fc800078ec0ff */
[----:B------:R-:W-:-:S03]  /*9bc0*/  ISETP.NE.AND P1, PT, R44, RZ, PT ;  /* 0x000000ff2c00720c */ /* 0x000fc60003f25270 */
[----:B------:R-:W-:Y:S10]  /*9bd0*/  @!P0 BRA `(.L_x_198) ;  /* 0x0000000000608947 */ /* 0x000ff40003800000 */
[----:B------:R-:W-:Y:S01]  /*9be0*/  LOP3.LUT R15, R14, 0xffffff8, RZ, 0xc0, !PT ;  /* 0x0ffffff80e0f7812 */ /* 0x000fe200078ec0ff */
[----:B------:R-:W-:Y:S01]  /*9bf0*/  IMAD.MOV.U32 R20, RZ, RZ, RZ ;  /* 0x000000ffff147224 */ /* 0x000fe200078e00ff */
[----:B------:R-:W-:-:S07]  /*9c00*/  MOV R6, R22 ;  /* 0x0000001600067202 */ /* 0x000fce0000000f00 */
.L_x_199:
[----:B0-----:R-:W-:Y:S01]  /*9c10*/  IMAD R38, R3, R6, RZ ;  /* 0x0000000603267224 */ /* 0x001fe200078e02ff */
[----:B------:R-:W-:Y:S01]  /*9c20*/  IADD3 R20, PT, PT, R20, 0x8, RZ ;  /* 0x0000000814147810 */ /* 0x000fe20007ffe0ff */
[----:B------:R-:W-:-:S03]  /*9c30*/  IMAD.WIDE.U32 R4, R6, 0x4, R8 ;  /* 0x0000000406047825 */ /* 0x000fc600078e0008 */
[----:B------:R-:W-:Y:S01]  /*9c40*/  ISETP.NE.AND P0, PT, R20, R15, PT ;  /* 0x0000000f1400720c */ /* 0x000fe20003f05270 */
[C-C-:B------:R-:W-:Y:S01]  /*9c50*/  IMAD R40, R3.reuse, 0x80, R38.reuse ;  /* 0x0000008003287824 */ /* 0x140fe200078e0226 */
[----:B------:R0:W-:Y:S01]  /*9c60*/  STG.E desc[UR36][R4.64], R38 ;  /* 0x0000002604007986 */ /* 0x0001e2000c101924 */
[C-C-:B------:R-:W-:Y:S02]  /*9c70*/  IMAD R39, R3.reuse, 0x40, R38.reuse ;  /* 0x0000004003277824 */ /* 0x140fe400078e0226 */
[C---:B------:R-:W-:Y:S01]  /*9c80*/  IMAD R21, R3.reuse, 0x20, R38 ;  /* 0x0000002003157824 */ /* 0x040fe200078e0226 */
[C---:B------:R-:W-:Y:S01]  /*9c90*/  LEA R42, R3.reuse, R40, 0x6 ;  /* 0x00000028032a7211 */ /* 0x040fe200078e30ff */
[C---:B------:R-:W-:Y:S01]  /*9ca0*/  IMAD R41, R3.reuse, 0x20, R39 ;  /* 0x0000002003297824 */ /* 0x040fe200078e0227 */
[----:B------:R0:W-:Y:S01]  /*9cb0*/  STG.E desc[UR36][R4.64+0x100], R39 ;  /* 0x0001002704007986 */ /* 0x0001e2000c101924 */
[C---:B------:R-:W-:Y:S02]  /*9cc0*/  IMAD R43, R3.reuse, 0x20, R40 ;  /* 0x00000020032b7824 */ /* 0x040fe400078e0228 */
[----:B------:R-:W-:Y:S01]  /*9cd0*/  IMAD R45, R3, 0x20, R42 ;  /* 0x00000020032d7824 */ /* 0x000fe200078e022a */
[----:B------:R0:W-:Y:S01]  /*9ce0*/  STG.E desc[UR36][R4.64+0x80], R21 ;  /* 0x0000801504007986 */ /* 0x0001e2000c101924 */
[----:B------:R-:W-:-:S03]  /*9cf0*/  VIADD R6, R6, 0x100 ;  /* 0x0000010006067836 */ /* 0x000fc60000000000 */
[----:B------:R0:W-:Y:S04]  /*9d00*/  STG.E desc[UR36][R4.64+0x200], R40 ;  /* 0x0002002804007986 */ /* 0x0001e8000c101924 */
[----:B------:R0:W-:Y:S04]  /*9d10*/  STG.E desc[UR36][R4.64+0x180], R41 ;  /* 0x0001802904007986 */ /* 0x0001e8000c101924 */
[----:B------:R0:W-:Y:S04]  /*9d20*/  STG.E desc[UR36][R4.64+0x280], R43 ;  /* 0x0002802b04007986 */ /* 0x0001e8000c101924 */
[----:B------:R0:W-:Y:S04]  /*9d30*/  STG.E desc[UR36][R4.64+0x300], R42 ;  /* 0x0003002a04007986 */ /* 0x0001e8000c101924 */
[----:B------:R0:W-:Y:S01]  /*9d40*/  STG.E desc[UR36][R4.64+0x380], R45 ;  /* 0x0003802d04007986 */ /* 0x0001e2000c101924 */
[----:B------:R-:W-:Y:S05]  /*9d50*/  @P0 BRA `(.L_x_199) ;  /* 0xfffffffc00ac0947 */ /* 0x000fea000383ffff */
.L_x_198:
[----:B------:R-:W-:Y:S05]  /*9d60*/  BSYNC.RECONVERGENT B2 ;  /* 0x0000000000027941 */ /* 0x000fea0003800200 */
.L_x_197:
[----:B------:R-:W-:Y:S05]  /*9d70*/  @!P1 BRA `(.L_x_196) ;  /* 0x00000000006c9947 */ /* 0x000fea0003800000 */
[----:B------:R-:W-:Y:S01]  /*9d80*/  ISETP.GE.U32.AND P0, PT, R44, 0x4, PT ;  /* 0x000000042c00780c */ /* 0x000fe20003f06070 */
[----:B------:R-:W-:Y:S01]  /*9d90*/  BSSY.RECONVERGENT B2, `(.L_x_200) ;  /* 0x000000d000027945 */ /* 0x000fe20003800200 */
[----:B0-----:R-:W-:-:S11]  /*9da0*/  LOP3.LUT P1, R38, R14, 0x3, RZ, 0xc0, !PT ;  /* 0x000000030e267812 */ /* 0x001fd6000782c0ff */
[----:B------:R-:W-:Y:S05]  /*9db0*/  @!P0 BRA `(.L_x_201) ;  /* 0x0000000000288947 */ /* 0x000fea0003800000 */
[----:B------:R-:W-:Y:S02]  /*9dc0*/  IMAD R14, R3, R6, RZ ;  /* 0x00000006030e7224 */ /* 0x000fe400078e02ff */
[----:B------:R-:W-:-:S04]  /*9dd0*/  IMAD.WIDE.U32 R4, R6, 0x4, R8 ;  /* 0x0000000406047825 */ /* 0x000fc800078e0008 */
[C-C-:B------:R-:W-:Y:S01]  /*9de0*/  IMAD R20, R3.reuse, 0x40, R14.reuse ;  /* 0x0000004003147824 */ /* 0x140fe200078e020e */
[----:B------:R0:W-:Y:S01]  /*9df0*/  STG.E desc[UR36][R4.64], R14 ;  /* 0x0000000e04007986 */ /* 0x0001e2000c101924 */
[C---:B------:R-:W-:Y:S02]  /*9e00*/  IMAD R15, R3.reuse, 0x20, R14 ;  /* 0x00000020030f7824 */ /* 0x040fe400078e020e */
[----:B------:R-:W-:Y:S01]  /*9e10*/  VIADD R6, R6, 0x80 ;  /* 0x0000008006067836 */ /* 0x000fe20000000000 */
[----:B------:R-:W-:Y:S01]  /*9e20*/  LEA R21, R3, R20, 0x5 ;  /* 0x0000001403157211 */ /* 0x000fe200078e28ff */
[----:B------:R0:W-:Y:S04]  /*9e30*/  STG.E desc[UR36][R4.64+0x100], R20 ;  /* 0x0001001404007986 */ /* 0x0001e8000c101924 */
[----:B------:R0:W-:Y:S04]  /*9e40*/  STG.E desc[UR36][R4.64+0x80], R15 ;  /* 0x0000800f04007986 */ /* 0x0001e8000c101924 */
[----:B------:R0:W-:Y:S02]  /*9e50*/  STG.E desc[UR36][R4.64+0x180], R21 ;  /* 0x0001801504007986 */ /* 0x0001e4000c101924 */
.L_x_201:
[----:B------:R-:W-:Y:S05]  /*9e60*/  BSYNC.RECONVERGENT B2 ;  /* 0x0000000000027941 */ /* 0x000fea0003800200 */
.L_x_200:
[----:B------:R-:W-:Y:S05]  /*9e70*/  @!P1 BRA `(.L_x_196) ;  /* 0x00000000002c9947 */ /* 0x000fea0003800000 */
[----:B------:R-:W-:Y:S02]  /*9e80*/  ISETP.NE.AND P1, PT, R38, 0x1, PT ;  /* 0x000000012600780c */ /* 0x000fe40003f25270 */
[----:B------:R-:W-:-:S11]  /*9e90*/  LOP3.LUT P0, RZ, R12, 0x20, RZ, 0xc0, !PT ;  /* 0x000000200cff7812 */ /* 0x000fd6000780c0ff */
[----:B------:R-:W-:Y:S02]  /*9ea0*/  @P1 IMAD R12, R3, R6, RZ ;  /* 0x00000006030c1224 */ /* 0x000fe400078e02ff */
[----:B0-----:R-:W-:-:S04]  /*9eb0*/  @P1 IMAD.WIDE.U32 R4, R6, 0x4, R8 ;  /* 0x0000000406041825 */ /* 0x001fc800078e0008 */
[----:B------:R-:W-:Y:S01]  /*9ec0*/  @P1 VIADD R6, R6, 0x40 ;  /* 0x0000004006061836 */ /* 0x000fe20000000000 */
[----:B------:R1:W-:Y:S01]  /*9ed0*/  @P1 STG.E desc[UR36][R4.64], R12 ;  /* 0x0000000c04001986 */ /* 0x0003e2000c101924 */
[----:B------:R-:W-:Y:S02]  /*9ee0*/  @P1 IMAD R21, R3, 0x20, R12 ;  /* 0x0000002003151824 */ /* 0x000fe400078e020c */
[----:B------:R-:W-:-:S03]  /*9ef0*/  @!P0 IMAD.WIDE.U32 R8, R6, 0x4, R8 ;  /* 0x0000000406088825 */ /* 0x000fc600078e0008 */
[----:B------:R1:W-:Y:S01]  /*9f00*/  @P1 STG.E desc[UR36][R4.64+0x80], R21 ;  /* 0x0000801504001986 */ /* 0x0003e2000c101924 */
[----:B------:R-:W-:-:S05]  /*9f10*/  @!P0 IMAD R15, R3, R6, RZ ;  /* 0x00000006030f8224 */ /* 0x000fca00078e02ff */
[----:B------:R1:W-:Y:S02]  /*9f20*/  @!P0 STG.E desc[UR36][R8.64], R15 ;  /* 0x0000000f08008986 */ /* 0x0003e4000c101924 */
.L_x_196:
[----:B------:R-:W-:Y:S05]  /*9f30*/  BSYNC.RECONVERGENT B1 ;  /* 0x0000000000017941 */ /* 0x000fea0003800200 */
.L_x_195:
[----:B0-----:R-:W-:Y:S01]  /*9f40*/  IMAD R39, R3, R7, RZ ;  /* 0x0000000703277224 */ /* 0x001fe200078e02ff */
[----:B-1----:R-:W-:Y:S01]  /*9f50*/  LEA R12, P1, R13, R10, 0x2 ;  /* 0x0000000a0d0c7211 */ /* 0x002fe200078210ff */
[----:B------:R-:W-:Y:S03]  /*9f60*/  BSSY.RECONVERGENT B2, `(.L_x_202) ;  /* 0x0000578000027945 */ /* 0x000fe60003800200 */
[----:B------:R-:W-:Y:S02]  /*9f70*/  ISETP.GE.U32.AND P0, PT, R39, 0x1000, PT ;  /* 0x000010002700780c */ /* 0x000fe40003f06070 */
[----:B------:R-:W-:-:S11]  /*9f80*/  LEA.HI.X R13, R13, R11, RZ, 0x2, P1 ;  /* 0x0000000b0d0d7211 */ /* 0x000fd600008f14ff */
[----:B------:R-:W-:Y:S05]  /*9f90*/  @!P0 BRA `(.L_x_203) ;  /* 0x0000004400ac8947 */ /* 0x000fea0003800000 */
[----:B------:R-:W-:-:S13]  /*9fa0*/  ISETP.NE.AND P0, PT, R7, RZ, PT ;  /* 0x000000ff0700720c */ /* 0x000fda0003f05270 */
[----:B------:R-:W-:Y:S05]  /*9fb0*/  @!P0 BRA `(.L_x_204) ;  /* 0x0000005400c88947 */ /* 0x000fea0003800000 */
[----:B------:R-:W-:Y:S01]  /*9fc0*/  HFMA2 R40, -RZ, RZ, 0, 0 ;  /* 0x00000000ff287431 */ /* 0x000fe200000001ff */
[----:B-----5:R-:W-:Y:S02]  /*9fd0*/  SHF.R.U32.HI R4, RZ, 0xc, R3 ;  /* 0x0000000cff047819 */ /* 0x020fe40000011603 */
[C---:B------:R-:W-:Y:S02]  /*9fe0*/  LOP3.LUT R5, R3.reuse, 0xfff, RZ, 0xc0, !PT ;  /* 0x00000fff03057812 */ /* 0x040fe400078ec0ff */
[C---:B------:R-:W-:Y:S02]  /*9ff0*/  LOP3.LUT R6, R3.reuse, 0xfffff000, RZ, 0xc0, !PT ;  /* 0xfffff00003067812 */ /* 0x040fe400078ec0ff */
[C---:B------:R-:W-:Y:S02]  /*a000*/  LOP3.LUT R8, R3.reuse, 0x3, RZ, 0xc0, !PT ;  /* 0x0000000303087812 */ /* 0x040fe400078ec0ff */
[----:B------:R-:W-:-:S07]  /*a010*/  LOP3.LUT R9, R3, 0xffc, RZ, 0xc0, !PT ;  /* 0x00000ffc03097812 */ /* 0x000fce00078ec0ff */
.L_x_292:
[----:B0-----:R-:W0:Y:S01]  /*a020*/  S2UR UR6, SR_CgaCtaId ;  /* 0x00000000000679c3 */ /* 0x001e220000008800 */
[----:B------:R-:W-:Y:S01]  /*a030*/  UMOV UR4, 0x400 ;  /* 0x0000040000047882 */ /* 0x000fe20000000000 */
[----:B------:R-:W-:Y:S01]  /*a040*/  BSSY.RECONVERGENT B1, `(.L_x_205) ;  /* 0x000045c000017945 */ /* 0x000fe20003800200 */
[----:B------:R-:W-:Y:S02]  /*a050*/  UIADD3 UR5, UPT, UPT, UR4, 0x214, URZ ;  /* 0x0000021404057890 */ /* 0x000fe4000fffe0ff */
[----:B------:R-:W-:Y:S02]  /*a060*/  UIADD3 UR4, UPT, UPT, UR4, 0x14, URZ ;  /* 0x0000001404047890 */ /* 0x000fe4000fffe0ff */
[----:B0-----:R-:W-:Y:S02]  /*a070*/  ULEA UR5, UR6, UR5, 0x18 ;  /* 0x0000000506057291 */ /* 0x001fe4000f8ec0ff */
[----:B------:R-:W-:-:S04]  /*a080*/  ULEA UR4, UR6, UR4, 0x18 ;  /* 0x0000000406047291 */ /* 0x000fc8000f8ec0ff */
[C---:B-1-34-:R-:W-:Y:S02]  /*a090*/  LEA R14, R40.reuse, UR5, 0x2 ;  /* 0x00000005280e7c11 */ /* 0x05afe4000f8e10ff */
[----:B------:R-:W-:-:S04]  /*a0a0*/  LEA R41, R40, UR4, 0x2 ;  /* 0x0000000428297c11 */ /* 0x000fc8000f8e10ff */
[----:B------:R-:W-:Y:S04]  /*a0b0*/  LDS R14, [R14] ;  /* 0x000000000e0e7984 */ /* 0x000fe80000000800 */
[----:B------:R-:W0:Y:S02]  /*a0c0*/  LDS R41, [R41] ;  /* 0x0000000029297984 */ /* 0x000e240000000800 */
[----:B0-----:R-:W-:-:S05]  /*a0d0*/  IMAD.IADD R42, R14, 0x1, -R41 ;  /* 0x000000010e2a7824 */ /* 0x001fca00078e0a29 */
[----:B------:R-:W-:-:S13]  /*a0e0*/  ISETP.GE.U32.AND P0, PT, R3, R42, PT ;  /* 0x0000002a0300720c */ /* 0x000fda0003f06070 */
[----:B--2---:R-:W-:Y:S05]  /*a0f0*/  @P0 BRA `(.L_x_206) ;  /* 0x0000002800200947 */ /* 0x004fea0003800000 */
[----:B------:R-:W-:Y:S01]  /*a100*/  ISETP.NE.AND P2, PT, R22, RZ, PT ;  /* 0x000000ff1600720c */ /* 0x000fe20003f45270 */
[----:B------:R-:W-:Y:S01]  /*a110*/  IMAD R43, R40, 0x4, R0 ;  /* 0x00000004282b7824 */ /* 0x000fe200078e0200 */
[----:B------:R-:W0:Y:S01]  /*a120*/  LDC.64 R14, c[0x0][0x388] ;  /* 0x0000e200ff0e7b82 */ /* 0x000e220000000a00 */
[----:B------:R-:W-:-:S10]  /*a130*/  ISETP.GE.U32.AND P0, PT, R3, 0x1000, PT ;  /* 0x000010000300780c */ /* 0x000fd40003f06070 */
[----:B------:R1:W-:Y:S01]  /*a140*/  @!P2 STS [R43], RZ ;  /* 0x000000ff2b00a388 */ /* 0x0003e20000000800 */
[----:B0-----:R-:W-:Y:S02]  /*a150*/  IMAD.WIDE.U32 R14, R41, 0x4, R14 ;  /* 0x00000004290e7825 */ /* 0x001fe400078e000e */
[----:B-1----:R-:W-:Y:S05]  /*a160*/  @!P0 BRA `(.L_x_207) ;  /* 0x0000000800a88947 */ /* 0x002fea0003800000 */
[----:B------:R-:W-:Y:S02]  /*a170*/  IMAD R41, R3, R40, RZ ;  /* 0x0000002803297224 */ /* 0x000fe400078e02ff */
[----:B------:R-:W-:-:S07]  /*a180*/  IMAD.MOV.U32 R47, RZ, RZ, RZ ;  /* 0x000000ffff2f7224 */ /* 0x000fce00078e00ff */
.L_x_228:
[----:B0-----:R-:W0:Y:S01]  /*a190*/  S2R R21, SR_CgaCtaId ;  /* 0x0000000000157919 */ /* 0x001e220000008800 */
[----:B------:R-:W-:Y:S01]  /*a1a0*/  MOV R20, 0x400 ;  /* 0x0000040000147802 */ /* 0x000fe20000000f00 */
[----:B------:R-:W-:Y:S01]  /*a1b0*/  BSSY.RECONVERGENT B3, `(.L_x_208) ;  /* 0x0000015000037945 */ /* 0x000fe20003800200 */
[----:B-1----:R-:W-:Y:S01]  /*a1c0*/  MOV R39, R47 ;  /* 0x0000002f00277202 */ /* 0x002fe20000000f00 */
[----:B------:R-:W-:Y:S02]  /*a1d0*/  VIADD R47, R47, 0x1 ;  /* 0x000000012f2f7836 */ /* 0x000fe40000000000 */
[----:B------:R-:W-:Y:S02]  /*a1e0*/  VIADD R20, R20, 0x814 ;  /* 0x0000081414147836 */ /* 0x000fe40000000000 */
[----:B--2---:R-:W-:Y:S01]  /*a1f0*/  IMAD.MOV.U32 R44, RZ, RZ, R22 ;  /* 0x000000ffff2c7224 */ /* 0x004fe200078e0016 */
[----:B------:R-:W-:Y:S02]  /*a200*/  ISETP.NE.AND P0, PT, R47, R4, PT ;  /* 0x000000042f00720c */ /* 0x000fe40003f05270 */
[----:B0-----:R-:W-:-:S11]  /*a210*/  LEA R38, R21, R20, 0x18 ;  /* 0x0000001415267211 */ /* 0x001fd600078ec0ff */
.L_x_209:
[----:B------:R-:W-:-:S05]  /*a220*/  LEA R21, R39, R44, 0xc ;  /* 0x0000002c27157211 */ /* 0x000fca00078e60ff */
[----:B------:R-:W-:-:S05]  /*a230*/  IMAD.WIDE.U32 R20, R21, 0x4, R12 ;  /* 0x0000000415147825 */ /* 0x000fca00078e000c */
[----:B0-----:R-:W2:Y:S04]  /*a240*/  LDG.E R45, desc[UR36][R20.64+-0x61a80] ;  /* 0xf9e58024142d7981 */ /* 0x001ea8000c1e1900 */
[----:B------:R-:W3:Y:S04]  /*a250*/  LDG.E R49, desc[UR36][R20.64+-0x61a00] ;  /* 0xf9e6002414317981 */ /* 0x000ee8000c1e1900 */
[----:B------:R-:W4:Y:S04]  /*a260*/  LDG.E R51, desc[UR36][R20.64+-0x61980] ;  /* 0xf9e6802414337981 */ /* 0x000f28000c1e1900 */
[----:B------:R-:W5:Y:S01]  /*a270*/  LDG.E R53, desc[UR36][R20.64+-0x61900] ;  /* 0xf9e7002414357981 */ /* 0x000f62000c1e1900 */
[C---:B------:R-:W-:Y:S01]  /*a280*/  IMAD R46, R44.reuse, 0x4, R38 ;  /* 0x000000042c2e7824 */ /* 0x040fe200078e0226 */
[C---:B------:R-:W-:Y:S01]  /*a290*/  ISETP.GE.U32.AND P1, PT, R44.reuse, 0xf80, PT ;  /* 0x00000f802c00780c */ /* 0x040fe20003f26070 */
[----:B------:R-:W-:-:S03]  /*a2a0*/  VIADD R44, R44, 0x80 ;  /* 0x000000802c2c7836 */ /* 0x000fc60000000000 */
[----:B--2---:R0:W-:Y:S04]  /*a2b0*/  STS [R46], R45 ;  /* 0x0000002d2e007388 */ /* 0x0041e80000000800 */
[----:B---3--:R0:W-:Y:S04]  /*a2c0*/  STS [R46+0x80], R49 ;  /* 0x000080312e007388 */ /* 0x0081e80000000800 */
[----:B----4-:R0:W-:Y:S04]  /*a2d0*/  STS [R46+0x100], R51 ;  /* 0x000100332e007388 */ /* 0x0101e80000000800 */
[----:B-----5:R0:W-:Y:S01]  /*a2e0*/  STS [R46+0x180], R53 ;  /* 0x000180352e007388 */ /* 0x0201e20000000800 */
[----:B------:R-:W-:Y:S05]  /*a2f0*/  @!P1 BRA `(.L_x_209) ;  /* 0xfffffffc00c89947 */ /* 0x000fea000383ffff */
[----:B------:R-:W-:Y:S05]  /*a300*/  BSYNC.RECONVERGENT B3 ;  /* 0x0000000000037941 */ /* 0x000fea0003800200 */
.L_x_208:
[----:B------:R-:W-:Y:S01]  /*a310*/  ISETP.GE.AND P1, PT, R42, 0x2, PT ;  /* 0x000000022a00780c */ /* 0x000fe20003f26270 */
[----:B------:R-:W-:-:S12]  /*a320*/  BSSY.RECONVERGENT B3, `(.L_x_210) ;  /* 0x0000041000037945 */ /* 0x000fd80003800200 */
[----:B------:R-:W-:Y:S05]  /*a330*/  @!P1 BRA `(.L_x_211) ;  /* 0x0000000000a89947 */ /* 0x000fea0003800000 */
[----:B------:R-:W-:Y:S01]  /*a340*/  BSSY.RECONVERGENT B4, `(.L_x_212) ;  /* 0x0000028000047945 */ /* 0x000fe20003800200 */
[----:B------:R-:W-:-:S07]  /*a350*/  IMAD.MOV.U32 R38, RZ, RZ, R22 ;  /* 0x000000ffff267224 */ /* 0x000fce00078e0016 */
.L_x_218:
[----:B-1----:R-:W1:Y:S01]  /*a360*/  S2UR UR5, SR_CgaCtaId ;  /* 0x00000000000579c3 */ /* 0x002e620000008800 */
[----:B------:R-:W-:Y:S01]  /*a370*/  UMOV UR4, 0x400 ;  /* 0x0000040000047882 */ /* 0x000fe20000000000 */
[----:B0-----:R-:W-:Y:S01]  /*a380*/  IMAD.MOV.U32 R45, RZ, RZ, RZ ;  /* 0x000000ffff2d7224 */ /* 0x001fe200078e00ff */
[----:B------:R-:W-:Y:S01]  /*a390*/  UIADD3 UR4, UPT, UPT, UR4, 0x814, URZ ;  /* 0x0000081404047890 */ /* 0x000fe2000fffe0ff */
[----:B------:R-:W-:-:S03]  /*a3a0*/  IMAD.MOV.U32 R46, RZ, RZ, R42 ;  /* 0x000000ffff2e7224 */ /* 0x000fc600078e002a */
[----:B-1----:R-:W-:-:S06]  /*a3b0*/  ULEA UR4, UR5, UR4, 0x18 ;  /* 0x0000000405047291 */ /* 0x002fcc000f8ec0ff */
[C---:B------:R-:W-:Y:S02]  /*a3c0*/  LEA R39, R38.reuse, UR4, 0x2 ;  /* 0x0000000426277c11 */ /* 0x040fe4000f8e10ff */
[----:B------:R-:W-:-:S03]  /*a3d0*/  IADD3 R38, PT, PT, R38, UR42, RZ ;  /* 0x0000002a26267c10 */ /* 0x000fc6000fffe0ff */
[----:B------:R0:W1:Y:S01]  /*a3e0*/  LDS R44, [R39] ;  /* 0x00000000272c7984 */ /* 0x0000620000000800 */
[----:B------:R-:W-:-:S13]  /*a3f0*/  ISETP.GE.U32.AND P1, PT, R38, 0x1000, PT ;  /* 0x000010002600780c */ /* 0x000fda0003f26070 */
.L_x_213:
        /* <DEDUP_REMOVED lines=24> */
.L_x_216:
[----:B------:R-:W-:Y:S05]  /*a580*/  BSYNC.RELIABLE B7 ;  /* 0x0000000000077941 */ /* 0x000fea0003800100 */
.L_x_215:
[----:B------:R1:W-:Y:S02]  /*a590*/  STS [R39], RZ ;  /* 0x000000ff27007388 */ /* 0x0003e40000000800 */
.L_x_217:
[----:B------:R-:W-:Y:S05]  /*a5a0*/  BSYNC.RECONVERGENT B5 ;  /* 0x0000000000057941 */ /* 0x000fea0003800200 */
.L_x_214:
[----:B------:R-:W-:Y:S05]  /*a5b0*/  @!P1 BRA `(.L_x_218) ;  /* 0xfffffffc00689947 */ /* 0x000fea000383ffff */
[----:B------:R-:W-:Y:S05]  /*a5c0*/  BSYNC.RECONVERGENT B4 ;  /* 0x0000000000047941 */ /* 0x000fea0003800200 */
.L_x_212:
[----:B------:R-:W-:Y:S05]  /*a5d0*/  BRA `(.L_x_219) ;  /* 0x0000000000547947 */ /* 0x000fea0003800000 */
.L_x_211:
[----:B------:R1:W5:Y:S01]  /*a5e0*/  LDG.E R44, desc[UR36][R14.64] ;  /* 0x000000240e2c7981 */ /* 0x000362000c1e1900 */
[----:B------:R-:W-:-:S07]  /*a5f0*/  IMAD.MOV.U32 R39, RZ, RZ, R22 ;  /* 0x000000ffff277224 */ /* 0x000fce00078e0016 */
.L_x_224:
[C---:B0-----:R-:W-:Y:S01]  /*a600*/  LEA R45, R39.reuse, R38, 0x2 ;  /* 0x00000026272d7211 */ /* 0x041fe200078e10ff */
[----:B------:R-:W-:Y:S01]  /*a610*/  VIADD R39, R39, UR42 ;  /* 0x0000002a27277c36 */ /* 0x000fe20008000000 */
[----:B------:R-:W-:Y:S04]  /*a620*/  BSSY.RECONVERGENT B4, `(.L_x_220) ;  /* 0x000000f000047945 */ /* 0x000fe80003800200 */
[----:B------:R-:W-:Y:S01]  /*a630*/  BSSY.RELIABLE B5, `(.L_x_221) ;  /* 0x000000c000057945 */ /* 0x000fe20003800100 */
[----:B------:R-:W0:Y:S01]  /*a640*/  LDS R49, [R45] ;  /* 0x000000002d317984 */ /* 0x000e220000000800 */
[----:B------:R-:W-:Y:S02]  /*a650*/  ISETP.GE.U32.AND P3, PT, R39, 0x1000, PT ;  /* 0x000010002700780c */ /* 0x000fe40003f66070 */
[----:B0----5:R-:W-:-:S04]  /*a660*/  ISETP.GE.U32.AND P1, PT, R44, R49, PT ;  /* 0x000000312c00720c */ /* 0x021fc80003f26070 */
        /* <DEDUP_REMOVED lines=8> */
.L_x_222:
[----:B------:R-:W-:Y:S05]  /*a6f0*/  BSYNC.RELIABLE B5 ;  /* 0x0000000000057941 */ /* 0x000fea0003800100 */
.L_x_221:
[----:B------:R0:W-:Y:S02]  /*a700*/  STS [R45], RZ ;  /* 0x000000ff2d007388 */ /* 0x0001e40000000800 */
.L_x_223:
[----:B------:R-:W-:Y:S05]  /*a710*/  BSYNC.RECONVERGENT B4 ;  /* 0x0000000000047941 */ /* 0x000fea0003800200 */
.L_x_220:
[----:B------:R-:W-:Y:S05]  /*a720*/  @!P3 BRA `(.L_x_224) ;  /* 0xfffffffc00b4b947 */ /* 0x000fea000383ffff */
.L_x_219:
[----:B------:R-:W-:Y:S05]  /*a730*/  BSYNC.RECONVERGENT B3 ;  /* 0x0000000000037941 */ /* 0x000fea0003800200 */
.L_x_210:
[----:B------:R-:W-:Y:S04]  /*a740*/  BSSY.RECONVERGENT B3, `(.L_x_225) ;  /* 0x000004b000037945 */ /* 0x000fe80003800200 */
[----:B------:R-:W-:Y:S05]  /*a750*/  @P2 BRA `(.L_x_226) ;  /* 0x0000000400242947 */ /* 0x000fea0003800000 */
[----:B------:R-:W2:Y:S01]  /*a760*/  S2UR UR5, SR_CgaCtaId ;  /* 0x00000000000579c3 */ /* 0x000ea20000008800 */
[----:B------:R-:W-:Y:S02]  /*a770*/  UMOV UR4, 0x400 ;  /* 0x0000040000047882 */ /* 0x000fe40000000000 */
[----:B------:R-:W-:-:S04]  /*a780*/  UIADD3 UR4, UPT, UPT, UR4, 0x814, URZ ;  /* 0x0000081404047890 */ /* 0x000fc8000fffe0ff */
[----:B--2---:R-:W-:-:S03]  /*a790*/  ULEA UR5, UR5, UR4, 0x18 ;  /* 0x0000000405057291 */ /* 0x004fc6000f8ec0ff */
[----:B------:R-:W-:-:S09]  /*a7a0*/  UMOV UR4, URZ ;  /* 0x000000ff00047c82 */ /* 0x000fd20008000000 */
.L_x_227:
[----:B------:R-:W-:Y:S02]  /*a7b0*/  ULEA UR6, UR4, UR5, 0x2 ;  /* 0x0000000504067291 */ /* 0x000fe4000f8e10ff */
[----:B------:R-:W-:-:S04]  /*a7c0*/  UIADD3 UR4, UPT, UPT, UR4, 0x8, URZ ;  /* 0x0000000804047890 */ /* 0x000fc8000fffe0ff */
[----:B------:R-:W-:-:S03]  /*a7d0*/  UISETP.NE.AND UP0, UPT, UR4, 0x1000, UPT ;  /* 0x000010000400788c */ /* 0x000fc6000bf05270 */
[----:B0-2---:R-:W0:Y:S02]  /*a7e0*/  LDS R45, [UR6] ;  /* 0x00000006ff2d7984 */ /* 0x005e240008000800 */
[----:B0-----:R-:W-:-:S13]  /*a7f0*/  ISETP.NE.AND P3, PT, R45, RZ, PT ;  /* 0x000000ff2d00720c */ /* 0x001fda0003f65270 */
[----:B------:R-:W0:Y:S02]  /*a800*/  @P3 LDS R20, [R43] ;  /* 0x000000002b143984 */ /* 0x000e240000000800 */
[----:B0-----:R-:W-:-:S04]  /*a810*/  @P3 VIADD R20, R20, 0x1 ;  /* 0x0000000114143836 */ /* 0x001fc80000000000 */
[----:B------:R-:W-:Y:S01]  /*a820*/  @P3 IMAD.IADD R21, R41, 0x1, R20 ;  /* 0x0000000129153824 */ /* 0x000fe200078e0214 */
        /* <DEDUP_REMOVED lines=9> */
[----:B0-----:R-:W-:-:S05]  /*a8c0*/  @P6 IADD3 R44, PT, PT, R41, R44, RZ ;  /* 0x0000002c292c6210 */ /* 0x001fca0007ffe0ff */
[----:B------:R-:W-:-:S05]  /*a8d0*/  @P6 IMAD.WIDE.U32 R44, R44, 0x4, R10 ;  /* 0x000000042c2c6825 */ /* 0x000fca00078e000a */
[----:B------:R-:W-:Y:S01]  /*a8e0*/  @P6 STG.E desc[UR36][R44.64], R46 ;  /* 0x0000002e2c006986 */ /* 0x000fe2000c101924 */
[----:B--2---:R-:W-:-:S13]  /*a8f0*/  ISETP.NE.AND P5, PT, R50, RZ, PT ;  /* 0x000000ff3200720c */ /* 0x004fda0003fa5270 */
[----:B------:R-:W0:Y:S02]  /*a900*/  @P5 LDS R52, [R43] ;  /* 0x000000002b345984 */ /* 0x000e240000000800 */
[----:B0-----:R-:W-:-:S05]  /*a910*/  @P5 IADD3 R52, PT, PT, R52, 0x1, RZ ;  /* 0x0000000134345810 */ /* 0x001fca0007ffe0ff */
[----:B------:R-:W-:Y:S01]  /*a920*/  @P5 STS [R43], R52 ;  /* 0x000000342b005388 */ /* 0x000fe20000000800 */
[----:B------:R-:W-:-:S03]  /*a930*/  @P5 IMAD.IADD R21, R41, 0x1, R52 ;  /* 0x0000000129155824 */ /* 0x000fc600078e0234 */
[----:B------:R-:W0:Y:S01]  /*a940*/  LDS R53, [UR6+0xc] ;  /* 0x00000c06ff357984 */ /* 0x000e220008000800 */
[----:B------:R-:W-:-:S05]  /*a950*/  @P5 IMAD.WIDE.U32 R20, R21, 0x4, R10 ;  /* 0x0000000415145825 */ /* 0x000fca00078e000a */
[----:B------:R-:W-:Y:S01]  /*a960*/  @P5 STG.E desc[UR36][R20.64], R50 ;  /* 0x0000003214005986 */ /* 0x000fe2000c101924 */
[----:B0-----:R-:W-:-:S13]  /*a970*/  ISETP.NE.AND P1, PT, R53, RZ, PT ;  /* 0x000000ff3500720c */ /* 0x001fda0003f25270 */
[----:B-1----:R-:W0:Y:S02]  /*a980*/  @P1 LDS R39, [R43] ;  /* 0x000000002b271984 */ /* 0x002e240000000800 */
[----:B0-----:R-:W-:-:S05]  /*a990*/  @P1 VIADD R39, R39, 0x1 ;  /* 0x0000000127271836 */ /* 0x001fca0000000000 */
[----:B------:R-:W-:Y:S01]  /*a9a0*/  @P1 STS [R43], R39 ;  /* 0x000000272b001388 */ /* 0x000fe20000000800 */
[----:B------:R-:W-:-:S03]  /*a9b0*/  @P1 IADD3 R45, PT, PT, R41, R39, RZ ;  /* 0x00000027292d1210 */ /* 0x000fc60007ffe0ff */
[----:B------:R-:W0:Y:S02]  /*a9c0*/  LDS R51, [UR6+0x10] ;  /* 0x00001006ff337984 */ /* 0x000e240008000800 */
[----:B------:R-:W-:-:S05]  /*a9d0*/  @P1 IMAD.WIDE.U32 R44, R45, 0x4, R10 ;  /* 0x000000042d2c1825 */ /* 0x000fca00078e000a */
[----:B------:R-:W-:Y:S01]  /*a9e0*/  @P1 STG.E desc[UR36][R44.64], R53 ;  /* 0x000000352c001986 */ /* 0x000fe2000c101924 */
[----:B0-----:R-:W-:-:S13]  /*a9f0*/  ISETP.NE.AND P4, PT, R51, RZ, PT ;  /* 0x000000ff3300720c */ /* 0x001fda0003f85270 */
[----:B------:R-:W0:Y:S02]  /*aa00*/  @P4 LDS R38, [R43] ;  /* 0x000000002b264984 */ /* 0x000e240000000800 */
[----:B0-----:R-:W-:-:S04]  /*aa10*/  @P4 VIADD R38, R38, 0x1 ;  /* 0x0000000126264836 */ /* 0x001fc80000000000 */
[----:B------:R-:W-:Y:S01]  /*aa20*/  @P4 IMAD.IADD R39, R41, 0x1, R38 ;  /* 0x0000000129274824 */ /* 0x000fe200078e0226 */
[----:B------:R0:W-:Y:S04]  /*aa30*/  @P4 STS [R43], R38 ;  /* 0x000000262b004388 */ /* 0x0001e80000000800 */
[----:B------:R-:W1:Y:S01]  /*aa40*/  LDS R49, [UR6+0x14] ;  /* 0x00001406ff317984 */ /* 0x000e620008000800 */
[----:B0-----:R-:W-:-:S05]  /*aa50*/  @P4 IMAD.WIDE.U32 R38, R39, 0x4, R10 ;  /* 0x0000000427264825 */ /* 0x001fca00078e000a */
[----:B------:R-:W-:Y:S01]  /*aa60*/  @P4 STG.E desc[UR36][R38.64], R51 ;  /* 0x0000003326004986 */ /* 0x000fe2000c101924 */
[----:B-1----:R-:W-:-:S13]  /*aa70*/  ISETP.NE.AND P3, PT, R49, RZ, PT ;  /* 0x000000ff3100720c */ /* 0x002fda0003f65270 */
[----:B------:R-:W0:Y:S02]  /*aa80*/  @P3 LDS R48, [R43] ;  /* 0x000000002b303984 */ /* 0x000e240000000800 */
[----:B0-----:R-:W-:-:S04]  /*aa90*/  @P3 VIADD R48, R48, 0x1 ;  /* 0x0000000130303836 */ /* 0x001fc80000000000 */
[----:B------:R-:W-:Y:S01]  /*aaa0*/  @P3 IMAD.IADD R21, R41, 0x1, R48 ;  /* 0x0000000129153824 */ /* 0x000fe200078e0230 */
[----:B------:R-:W-:Y:S03]  /*aab0*/  @P3 STS [R43], R48 ;  /* 0x000000302b003388 */ /* 0x000fe60000000800 */
[----:B------:R-:W-:Y:S01]  /*aac0*/  @P3 IMAD.WIDE.U32 R20, R21, 0x4, R10 ;  /* 0x0000000415143825 */ /* 0x000fe200078e000a */
[----:B------:R-:W0:Y:S04]  /*aad0*/  LDS R46, [UR6+0x18] ;  /* 0x00001806ff2e7984 */ /* 0x000e280008000800 */
[----:B------:R-:W-:Y:S01]  /*aae0*/  @P3 STG.E desc[UR36][R20.64], R49 ;  /* 0x0000003114003986 */ /* 0x000fe2000c101924 */
[----:B0-----:R-:W-:-:S13]  /*aaf0*/  ISETP.NE.AND P6, PT, R46, RZ, PT ;  /* 0x000000ff2e00720c */ /* 0x001fda0003fc5270 */
[----:B------:R-:W0:Y:S02]  /*ab00*/  @P6 LDS R52, [R43] ;  /* 0x000000002b346984 */ /* 0x000e240000000800 */
[----:B0-----:R-:W-:-:S05]  /*ab10*/  @P6 VIADD R50, R52, 0x1 ;  /* 0x0000000134326836 */ /* 0x001fca0000000000 */
[----:B------:R0:W-:Y:S04]  /*ab20*/  @P6 STS [R43], R50 ;  /* 0x000000322b006388 */ /* 0x0001e80000000800 */
[----:B------:R-:W1:Y:S01]  /*ab30*/  LDS R52, [UR6+0x1c] ;  /* 0x00001c06ff347984 */ /* 0x000e620008000800 */
[----:B0-----:R-:W-:-:S05]  /*ab40*/  @P6 IADD3 R50, PT, PT, R41, R50, RZ ;  /* 0x0000003229326210 */ /* 0x001fca0007ffe0ff */
[----:B------:R-:W-:-:S05]  /*ab50*/  @P6 IMAD.WIDE.U32 R20, R50, 0x4, R10 ;  /* 0x0000000432146825 */ /* 0x000fca00078e000a */
[----:B------:R-:W-:Y:S01]  /*ab60*/  @P6 STG.E desc[UR36][R20.64], R46 ;  /* 0x0000002e14006986 */ /* 0x000fe2000c101924 */
[----:B-1----:R-:W-:-:S13]  /*ab70*/  ISETP.NE.AND P5, PT, R52, RZ, PT ;  /* 0x000000ff3400720c */ /* 0x002fda0003fa5270 */
[----:B------:R-:W0:Y:S02]  /*ab80*/  @P5 LDS R44, [R43] ;  /* 0x000000002b2c5984 */ /* 0x000e240000000800 */
[----:B0-----:R-:W-:-:S04]  /*ab90*/  @P5 VIADD R48, R44, 0x1 ;  /* 0x000000012c305836 */ /* 0x001fc80000000000 */
[----:B------:R-:W-:Y:S01]  /*aba0*/  @P5 IMAD.IADD R45, R41, 0x1, R48 ;  /* 0x00000001292d5824 */ /* 0x000fe200078e0230 */
[----:B------:R2:W-:Y:S03]  /*abb0*/  @P5 STS [R43], R48 ;  /* 0x000000302b005388 */ /* 0x0005e60000000800 */
[----:B------:R-:W-:-:S05]  /*abc0*/  @P5 IMAD.WIDE.U32 R44, R45, 0x4, R10 ;  /* 0x000000042d2c5825 */ /* 0x000fca00078e000a */
[----:B------:R2:W-:Y:S01]  /*abd0*/  @P5 STG.E desc[UR36][R44.64], R52 ;  /* 0x000000342c005986 */ /* 0x0005e2000c101924 */
[----:B------:R-:W-:Y:S05]  /*abe0*/  BRA.U UP0, `(.L_x_227) ;  /* 0xfffffff900f07547 */ /* 0x000fea000b83ffff */
.L_x_226:
[----:B------:R-:W-:Y:S05]  /*abf0*/  BSYNC.RECONVERGENT B3 ;  /* 0x0000000000037941 */ /* 0x000fea0003800200 */
.L_x_225:
[----:B------:R-:W-:Y:S05]  /*ac00*/  @P0 BRA `(.L_x_228) ;  /* 0xfffffff400600947 */ /* 0x000fea000383ffff */
.L_x_207:
[----:B------:R-:W-:Y:S01]  /*ac10*/  ISETP.GE.U32.AND P0, PT, R22, R5, PT ;  /* 0x000000051600720c */ /* 0x000fe20003f06070 */
[----:B------:R-:W-:-:S12]  /*ac20*/  BSSY.RECONVERGENT B3, `(.L_x_229) ;  /* 0x0000094000037945 */ /* 0x000fd80003800200 */
[----:B------:R-:W-:Y:S05]  /*ac30*/  @P0 BRA `(.L_x_230) ;  /* 0x0000000800480947 */ /* 0x000fea0003800000 */
[----:B------:R-:W-:-:S05]  /*ac40*/  IMAD.MOV.U32 R41, RZ, RZ, R22 ;  /* 0x000000ffff297224 */ /* 0x000fca00078e0016 */
[----:B------:R-:W-:-:S13]  /*ac50*/  ISETP.GE.U32.AND P3, PT, R41, R5, PT ;  /* 0x000000052900720c */ /* 0x000fda0003f66070 */
[----:B------:R-:W-:-:S04]  /*ac60*/  @P3 IMAD.IADD R21, R6, 0x1, R41 ;  /* 0x0000000106153824 */ /* 0x000fc800078e0229 */
[----:B------:R-:W-:-:S06]  /*ac70*/  @P3 IMAD.WIDE.U32 R20, R21, 0x4, R12 ;  /* 0x0000000415143825 */ /* 0x000fcc00078e000c */
[----:B------:R-:W3:Y:S01]  /*ac80*/  @P3 LDG.E R20, desc[UR36][R20.64+-0x61a80] ;  /* 0xf9e5802414143981 */ /* 0x000ee2000c1e1900 */
[----:B------:R-:W-:Y:S01]  /*ac90*/  @P3 MOV R38, 0x400 ;  /* 0x0000040000263802 */ /* 0x000fe20000000f00 */
[----:B------:R-:W-:Y:S01]  /*aca0*/  BSSY.RECONVERGENT B4, `(.L_x_231) ;  /* 0x0000026000047945 */ /* 0x000fe20003800200 */
[----:B------:R-:W-:Y:S01]  /*acb0*/  PLOP3.LUT P0, PT, P3, PT, PT, 0x8, 0x80 ;  /* 0x000000000080781c */ /* 0x000fe20001f0e170 */
[----:B01----:R-:W0:Y:S01]  /*acc0*/  @P3 S2R R39, SR_CgaCtaId ;  /* 0x0000000000273919 */ /* 0x003e220000008800 */
[----:B------:R-:W-:-:S04]  /*acd0*/  @P3 IADD3 R38, PT, PT, R38, 0x814, RZ ;  /* 0x0000081426263810 */ /* 0x000fc80007ffe0ff */
        /* <DEDUP_REMOVED lines=8> */
[----:B------:R-:W2:Y:S01]  /*ad60*/  S2R R21, SR_CgaCtaId ;  /* 0x0000000000157919 */ /* 0x000ea20000008800 */
[----:B0-----:R-:W-:Y:S01]  /*ad70*/  MOV R20, 0x400 ;  /* 0x0000040000147802 */ /* 0x001fe20000000f00 */
[----:B------:R-:W-:Y:S01]  /*ad80*/  VIADD R50, R5, 0xffffffa0 ;  /* 0xffffffa005327836 */ /* 0x000fe20000000000 */
[----:B------:R-:W-:Y:S02]  /*ad90*/  PLOP3.LUT P0, PT, PT, PT, PT, 0x8, 0x80 ;  /* 0x000000000080781c */ /* 0x000fe40003f0e170 */
[----:B------:R-:W-:-:S04]  /*ada0*/  IADD3 R20, PT, PT, R20, 0x814, RZ ;  /* 0x0000081414147810 */ /* 0x000fc80007ffe0ff */
[----:B--2---:R-:W-:-:S07]  /*adb0*/  LEA R48, R21, R20, 0x18 ;  /* 0x0000001415307211 */ /* 0x004fce00078ec0ff */
.L_x_233:
[C-C-:B------:R-:W-:Y:S01]  /*adc0*/  IADD3 R45, PT, PT, R6.reuse, 0x20, R41.reuse ;  /* 0x00000020062d7810 */ /* 0x140fe20007ffe029 */
[C-C-:B------:R-:W-:Y:S01]  /*add0*/  IMAD.IADD R47, R6.reuse, 0x1, R41.reuse ;  /* 0x00000001062f7824 */ /* 0x140fe200078e0229 */
[C-C-:B------:R-:W-:Y:S02]  /*ade0*/  IADD3 R39, PT, PT, R6.reuse, 0x40, R41.reuse ;  /* 0x0000004006277810 */ /* 0x140fe40007ffe029 */
[----:B------:R-:W-:Y:S01]  /*adf0*/  IADD3 R21, PT, PT, R6, 0x60, R41 ;  /* 0x0000006006157810 */ /* 0x000fe20007ffe029 */
[----:B-1----:R-:W-:-:S04]  /*ae00*/  IMAD.WIDE.U32 R46, R47, 0x4, R12 ;  /* 0x000000042f2e7825 */ /* 0x002fc800078e000c */
        /* <DEDUP_REMOVED lines=15> */
.L_x_232:
[----:B------:R-:W-:Y:S05]  /*af00*/  BSYNC.RECONVERGENT B4 ;  /* 0x0000000000047941 */ /* 0x000fea0003800200 */
.L_x_231:
[C---:B01----:R-:W-:Y:S01]  /*af10*/  IMAD.IADD R20, R5.reuse, 0x1, -R41 ;  /* 0x0000000105147824 */ /* 0x043fe200078e0a29 */
[----:B------:R-:W-:Y:S01]  /*af20*/  ISETP.GT.U32.AND P1, PT, R5, R41, PT ;  /* 0x000000290500720c */ /* 0x000fe20003f24070 */
[----:B------:R-:W-:Y:S03]  /*af30*/  BSSY.RECONVERGENT B4, `(.L_x_234) ;  /* 0x0000012000047945 */ /* 0x000fe60003800200 */
[----:B------:R-:W-:-:S13]  /*af40*/  ISETP.LE.U32.OR P1, PT, R20, 0x20, !P1 ;  /* 0x000000201400780c */ /* 0x000fda0004f23470 */
[----:B------:R-:W-:Y:S05]  /*af50*/  @P1 BRA `(.L_x_235) ;  /* 0x00000000003c1947 */ /* 0x000fea0003800000 */
[C-C-:B------:R-:W-:Y:S01]  /*af60*/  IADD3 R39, PT, PT, R6.reuse, 0x20, R41.reuse ;  /* 0x0000002006277810 */ /* 0x140fe20007ffe029 */
[----:B------:R-:W-:-:S04]  /*af70*/  IMAD.IADD R21, R6, 0x1, R41 ;  /* 0x0000000106157824 */ /* 0x000fc800078e0229 */
[----:B------:R-:W-:-:S04]  /*af80*/  IMAD.WIDE.U32 R20, R21, 0x4, R12 ;  /* 0x0000000415147825 */ /* 0x000fc800078e000c */
        /* <DEDUP_REMOVED lines=8> */
[C---:B--2---:R-:W-:Y:S01]  /*b010*/  LEA R45, R41.reuse, UR4, 0x2 ;  /* 0x00000004292d7c11 */ /* 0x044fe2000f8e10ff */
[----:B------:R-:W-:-:S04]  /*b020*/  VIADD R41, R41, 0x40 ;  /* 0x0000004029297836 */ /* 0x000fc80000000000 */
[----:B---3--:R0:W-:Y:S04]  /*b030*/  STS [R45], R20 ;  /* 0x000000142d007388 */ /* 0x0081e80000000800 */
[----:B----4-:R0:W-:Y:S02]  /*b040*/  STS [R45+0x80], R38 ;  /* 0x000080262d007388 */ /* 0x0101e40000000800 */
.L_x_235:
[----:B------:R-:W-:Y:S05]  /*b050*/  BSYNC.RECONVERGENT B4 ;  /* 0x0000000000047941 */ /* 0x000fea0003800200 */
.L_x_234:
[----:B------:R-:W-:Y:S01]  /*b060*/  ISETP.LT.U32.OR P0, PT, R41, R5, P0 ;  /* 0x000000052900720c */ /* 0x000fe20000701470 */
[----:B------:R-:W-:Y:S01]  /*b070*/  BSSY.RECONVERGENT B4, `(.L_x_236) ;  /* 0x000000c000047945 */ /* 0x000fe20003800200 */
[----:B------:R-:W-:-:S11]  /*b080*/  ISETP.GE.AND P1, PT, R42, 0x2, PT ;  /* 0x000000022a00780c */ /* 0x000fd60003f26270 */
[----:B------:R-:W-:Y:S05]  /*b090*/  @!P0 BRA `(.L_x_237) ;  /* 0x0000000000248947 */ /* 0x000fea0003800000 */
        /* <DEDUP_REMOVED lines=9> */
.L_x_237:
[----:B------:R-:W-:Y:S05]  /*b130*/  BSYNC.RECONVERGENT B4 ;  /* 0x0000000000047941 */ /* 0x000fea0003800200 */
.L_x_236:
[----:B------:R-:W-:Y:S05]  /*b140*/  @!P1 BRA `(.L_x_238) ;  /* 0x0000000000a09947 */ /* 0x000fea0003800000 */
[----:B0-----:R-:W-:-:S07]  /*b150*/  IMAD.MOV.U32 R38, RZ, RZ, R22 ;  /* 0x000000ffff267224 */ /* 0x001fce00078e0016 */
.L_x_244:
[----:B0-----:R-:W0:Y:S01]  /*b160*/  S2UR UR5, SR_CgaCtaId ;  /* 0x00000000000579c3 */ /* 0x001e220000008800 */
[----:B------:R-:W-:Y:S01]  /*b170*/  UMOV UR4, 0x400 ;  /* 0x0000040000047882 */ /* 0x000fe20000000000 */
[----:B--2---:R-:W-:Y:S01]  /*b180*/  IMAD.MOV.U32 R45, RZ, RZ, RZ ;  /* 0x000000ffff2d7224 */ /* 0x004fe200078e00ff */
[----:B------:R-:W-:Y:S01]  /*b190*/  UIADD3 UR4, UPT, UPT, UR4, 0x814, URZ ;  /* 0x0000081404047890 */ /* 0x000fe2000fffe0ff */
[----:B------:R-:W-:-:S03]  /*b1a0*/  MOV R44, R42 ;  /* 0x0000002a002c7202 */ /* 0x000fc60000000f00 */
[----:B0-----:R-:W-:-:S06]  /*b1b0*/  ULEA UR4, UR5, UR4, 0x18 ;  /* 0x0000000405047291 */ /* 0x001fcc000f8ec0ff */
[C---:B-1----:R-:W-:Y:S01]  /*b1c0*/  LEA R39, R38.reuse, UR4, 0x2 ;  /* 0x0000000426277c11 */ /* 0x042fe2000f8e10ff */
[----:B------:R-:W-:-:S04]  /*b1d0*/  VIADD R38, R38, UR42 ;  /* 0x0000002a26267c36 */ /* 0x000fc80008000000 */
[----:B------:R0:W1:Y:S01]  /*b1e0*/  LDS R41, [R39] ;  /* 0x0000000027297984 */ /* 0x0000620000000800 */
[----:B------:R-:W-:-:S13]  /*b1f0*/  ISETP.GE.U32.AND P3, PT, R38, R5, PT ;  /* 0x000000052600720c */ /* 0x000fda0003f66070 */
.L_x_239:
        /* <DEDUP_REMOVED lines=24> */
.L_x_242:
[----:B------:R-:W-:Y:S05]  /*b380*/  BSYNC.RELIABLE B5 ;  /* 0x0000000000057941 */ /* 0x000fea0003800100 */
.L_x_241:
[----:B------:R1:W-:Y:S02]  /*b390*/  STS [R39], RZ ;  /* 0x000000ff27007388 */ /* 0x0003e40000000800 */
.L_x_243:
[----:B------:R-:W-:Y:S05]  /*b3a0*/  BSYNC.RECONVERGENT B4 ;  /* 0x0000000000047941 */ /* 0x000fea0003800200 */
.L_x_240:
[----:B------:R-:W-:Y:S05]  /*b3b0*/  @!P3 BRA `(.L_x_244) ;  /* 0xfffffffc0068b947 */ /* 0x000fea000383ffff */
[----:B------:R-:W-:Y:S05]  /*b3c0*/  BRA `(.L_x_230) ;  /* 0x0000000000647947 */ /* 0x000fea0003800000 */
.L_x_238:
[----:B-1----:R1:W5:Y:S01]  /*b3d0*/  LDG.E R39, desc[UR36][R14.64] ;  /* 0x000000240e277981 */ /* 0x002362000c1e1900 */
[----:B0-----:R-:W-:Y:S01]  /*b3e0*/  MOV R20, 0x400 ;  /* 0x0000040000147802 */ /* 0x001fe20000000f00 */
[----:B------:R-:W-:Y:S01]  /*b3f0*/  IMAD.MOV.U32 R38, RZ, RZ, R22 ;  /* 0x000000ffff267224 */ /* 0x000fe200078e0016 */
[----:B------:R-:W2:Y:S03]  /*b400*/  S2R R21, SR_CgaCtaId ;  /* 0x0000000000157919 */ /* 0x000ea60000008800 */
[----:B------:R-:W-:-:S05]  /*b410*/  VIADD R20, R20, 0x814 ;  /* 0x0000081414147836 */ /* 0x000fca0000000000 */
[----:B-12---:R-:W-:-:S07]  /*b420*/  LEA R45, R21, R20, 0x18 ;  /* 0x00000014152d7211 */ /* 0x006fce00078ec0ff */
.L_x_249:
[C---:B0-----:R-:W-:Y:S01]  /*b430*/  IMAD R41, R38.reuse, 0x4, R45 ;  /* 0x0000000426297824 */ /* 0x041fe200078e022d */
[----:B------:R-:W-:Y:S01]  /*b440*/  IADD3 R38, PT, PT, R38, UR42, RZ ;  /* 0x0000002a26267c10 */ /* 0x000fe2000fffe0ff */
[----:B------:R-:W-:Y:S04]  /*b450*/  BSSY.RECONVERGENT B4, `(.L_x_245) ;  /* 0x000000f000047945 */ /* 0x000fe80003800200 */
[----:B------:R-:W-:Y:S01]  /*b460*/  BSSY.RELIABLE B5, `(.L_x_246) ;  /* 0x000000c000057945 */ /* 0x000fe20003800100 */
[----:B------:R-:W0:Y:S01]  /*b470*/  LDS R44, [R41] ;  /* 0x00000000292c7984 */ /* 0x000e220000000800 */
[----:B------:R-:W-:Y:S02]  /*b480*/  ISETP.GE.U32.AND P1, PT, R38, R5, PT ;  /* 0x000000052600720c */ /* 0x000fe40003f26070 */
        /* <DEDUP_REMOVED lines=9> */
.L_x_247:
[----:B------:R-:W-:Y:S05]  /*b520*/  BSYNC.RELIABLE B5 ;  /* 0x0000000000057941 */ /* 0x000fea0003800100 */
.L_x_246:
[----:B------:R0:W-:Y:S02]  /*b530*/  STS [R41], RZ ;  /* 0x000000ff29007388 */ /* 0x0001e40000000800 */
.L_x_248:
[----:B------:R-:W-:Y:S05]  /*b540*/  BSYNC.RECONVERGENT B4 ;  /* 0x0000000000047941 */ /* 0x000fea0003800200 */
.L_x_245:
[----:B------:R-:W-:Y:S05]  /*b550*/  @!P1 BRA `(.L_x_249) ;  /* 0xfffffffc00b49947 */ /* 0x000fea000383ffff */
.L_x_230:
[----:B------:R-:W-:Y:S05]  /*b560*/  BSYNC.RECONVERGENT B3 ;  /* 0x0000000000037941 */ /* 0x000fea0003800200 */
.L_x_229:
[----:B------:R-:W-:Y:S05]  /*b570*/  @P2 BRA `(.L_x_250) ;  /* 0x0000003000202947 */ /* 0x000fea0003800000 */
[----:B------:R-:W-:-:S13]  /*b580*/  ISETP.NE.AND P0, PT, R5, RZ, PT ;  /* 0x000000ff0500720c */ /* 0x000fda0003f05270 */
[----:B------:R-:W-:Y:S05]  /*b590*/  @!P0 BRA `(.L_x_250) ;  /* 0x0000003000188947 */ /* 0x000fea0003800000 */
[----:B------:R-:W-:Y:S01]  /*b5a0*/  ISETP.GE.U32.AND P0, PT, R5, 0x4, PT ;  /* 0x000000040500780c */ /* 0x000fe20003f06070 */
[----:B0-----:R-:W-:Y:S02]  /*b5b0*/  IMAD R41, R3, R40, RZ ;  /* 0x0000002803297224 */ /* 0x001fe400078e02ff */
[----:B------:R-:W-:-:S10]  /*b5c0*/  IMAD.MOV.U32 R46, RZ, RZ, RZ ;  /* 0x000000ffff2e7224 */ /* 0x000fd400078e00ff */
[----:B------:R-:W-:Y:S05]  /*b5d0*/  @!P0 BRA `(.L_x_251) ;  /* 0x0000001000548947 */ /* 0x000fea0003800000 */
[----:B------:R-:W-:Y:S01]  /*b5e0*/  ISETP.GT.AND P0, PT, R9, RZ, PT ;  /* 0x000000ff0900720c */ /* 0x000fe20003f04270 */
[----:B------:R-:W-:-:S12]  /*b5f0*/  UMOV UR4, URZ ;  /* 0x000000ff00047c82 */ /* 0x000fd80008000000 */
[----:B------:R-:W-:Y:S05]  /*b600*/  @!P0 BRA `(.L_x_252) ;  /* 0x0000000c00a48947 */ /* 0x000fea0003800000 */
[----:B-1----:R-:W-:Y:S01]  /*b610*/  VIADD R14, R9, -UR4 ;  /* 0x80000004090e7c36 */ /* 0x002fe20008000000 */
[----:B------:R-:W-:-:S04]  /*b620*/  PLOP3.LUT P0, PT, PT, PT, PT, 0x80, 0x8 ;  /* 0x000000000008781c */ /* 0x000fc80003f0f070 */
[----:B------:R-:W-:-:S13]  /*b630*/  ISETP.GT.AND P1, PT, R14, 0xc, PT ;  /* 0x0000000c0e00780c */ /* 0x000fda0003f24270 */
[----:B------:R-:W-:Y:S05]  /*b640*/  @!P1 BRA `(.L_x_253) ;  /* 0x0000000800589947 */ /* 0x000fea0003800000 */
[----:B------:R-:W0:Y:S01]  /*b650*/  S2UR UR6, SR_CgaCtaId ;  /* 0x00000000000679c3 */ /* 0x000e220000008800 */
[----:B------:R-:W-:Y:S01]  /*b660*/  UMOV UR5, 0x400 ;  /* 0x0000040000057882 */ /* 0x000fe20000000000 */
[----:B------:R-:W-:Y:S01]  /*b670*/  UMOV UR7, 0x400 ;  /* 0x0000040000077882 */ /* 0x000fe20000000000 */
[----:B------:R-:W-:Y:S01]  /*b680*/  UIADD3 UR5, UPT, UPT, UR5, 0x814, URZ ;  /* 0x0000081405057890 */ /* 0x000fe2000fffe0ff */
[----:B------:R-:W-:Y:S01]  /*b690*/  PLOP3.LUT P0, PT, PT, PT, PT, 0x8, 0x80 ;  /* 0x000000000080781c */ /* 0x000fe20003f0e170 */
[----:B------:R-:W-:Y:S01]  /*b6a0*/  UIADD3 UR7, UPT, UPT, UR7, 0x814, URZ ;  /* 0x0000081407077890 */ /* 0x000fe2000fffe0ff */
[----:B------:R-:W-:Y:S02]  /*b6b0*/  VIADD R42, R9, 0xfffffff4 ;  /* 0xfffffff4092a7836 */ /* 0x000fe40000000000 */
[----:B------:R-:W1:Y:S01]  /*b6c0*/  S2UR UR8, SR_CgaCtaId ;  /* 0x00000000000879c3 */ /* 0x000e620000008800 */
[----:B0-----:R-:W-:Y:S02]  /*b6d0*/  ULEA UR6, UR6, UR5, 0x18 ;  /* 0x0000000506067291 */ /* 0x001fe4000f8ec0ff */
[----:B-1----:R-:W-:-:S12]  /*b6e0*/  ULEA UR7, UR8, UR7, 0x18 ;  /* 0x0000000708077291 */ /* 0x002fd8000f8ec0ff */
.L_x_254:
[----:B------:R-:W-:Y:S02]  /*b6f0*/  ULEA UR8, UR4, UR6, 0x2 ;  /* 0x0000000604087291 */ /* 0x000fe4000f8e10ff */
[----:B------:R-:W-:Y:S01]  /*b700*/  UIADD3 UR5, UPT, UPT, UR4, 0x4, URZ ;  /* 0x0000000404057890 */ /* 0x000fe2000fffe0ff */
[----:B------:R-:W-:-:S03]  /*b710*/  UMOV UR6, UR7 ;  /* 0x0000000700067c82 */ /* 0x000fc60008000000 */
[----:B------:R-:W-:-:S03]  /*b720*/  ULEA UR5, UR5, UR6, 0x2 ;  /* 0x0000000605057291 */ /* 0x000fc6000f8e10ff */
[----:B0-----:R-:W0:Y:S02]  /*b730*/  LDS R47, [UR8] ;  /* 0x00000008ff2f7984 */ /* 0x001e240008000800 */
[----:B0-----:R-:W-:-:S13]  /*b740*/  ISETP.NE.AND P2, PT, R47, RZ, PT ;  /* 0x000000ff2f00720c */ /* 0x001fda0003f45270 */
[----:B------:R-:W0:Y:S02]  /*b750*/  @P2 LDS R14, [R43] ;  /* 0x000000002b0e2984 */ /* 0x000e240000000800 */
[----:B0-----:R-:W-:-:S05]  /*b760*/  @P2 IADD3 R20, PT, PT, R14, 0x1, RZ ;  /* 0x000000010e142810 */ /* 0x001fca0007ffe0ff */
[----:B------:R0:W-:Y:S01]  /*b770*/  @P2 STS [R43], R20 ;  /* 0x000000142b002388 */ /* 0x0001e20000000800 */
[----:B------:R-:W-:-:S03]  /*b780*/  @P2 IMAD.IADD R21, R41, 0x1, R20 ;  /* 0x0000000129152824 */ /* 0x000fc600078e0214 */
[----:B------:R-:W1:Y:S01]  /*b790*/  LDS R50, [UR8+0x4] ;  /* 0x00000408ff327984 */ /* 0x000e620008000800 */
[----:B0-----:R-:W-:-:S05]  /*b7a0*/  @P2 IMAD.WIDE.U32 R20, R21, 0x4, R10 ;  /* 0x0000000415142825 */ /* 0x001fca00078e000a */
[----:B------:R-:W-:Y:S01]  /*b7b0*/  @P2 STG.E desc[UR36][R20.64], R47 ;  /* 0x0000002f14002986 */ /* 0x000fe2000c101924 */
[----:B-1----:R-:W-:-:S13]  /*b7c0*/  ISETP.NE.AND P3, PT, R50, RZ, PT ;  /* 0x000000ff3200720c */ /* 0x002fda0003f65270 */
        /* <DEDUP_REMOVED lines=8> */
[----:B--2---:R-:W0:Y:S02]  /*b850*/  @P4 LDS R44, [R43] ;  /* 0x000000002b2c4984 */ /* 0x004e240000000800 */
        /* <DEDUP_REMOVED lines=8> */
[----:B0-----:R-:W-:-:S04]  /*b8e0*/  @P5 VIADD R46, R46, 0x1 ;  /* 0x000000012e2e5836 */ /* 0x001fc80000000000 */
[----:B------:R-:W-:Y:S01]  /*b8f0*/  @P5 IMAD.IADD R15, R41, 0x1, R46 ;  /* 0x00000001290f5824 */ /* 0x000fe200078e022e */
[----:B------:R-:W-:Y:S04]  /*b900*/  @P5 STS [R43], R46 ;  /* 0x0000002e2b005388 */ /* 0x000fe80000000800 */
[----:B------:R-:W0:Y:S02]  /*b910*/  LDS R49, [UR8+0x10] ;  /* 0x00001008ff317984 */ /* 0x000e240008000800 */
[----:B0-----:R-:W-:-:S13]  /*b920*/  ISETP.NE.AND P6, PT, R49, RZ, PT ;  /* 0x000000ff3100720c */ /* 0x001fda0003fc5270 */
[----:B------:R-:W0:Y:S02]  /*b930*/  @P6 LDS R48, [R43] ;  /* 0x000000002b306984 */ /* 0x000e240000000800 */
[----:B0-----:R-:W-:-:S05]  /*b940*/  @P6 IADD3 R48, PT, PT, R48, 0x1, RZ ;  /* 0x0000000130306810 */ /* 0x001fca0007ffe0ff */
[----:B------:R-:W-:Y:S01]  /*b950*/  @P6 STS [R43], R48 ;  /* 0x000000302b006388 */ /* 0x000fe20000000800 */
[----:B------:R-:W-:-:S03]  /*b960*/  @P6 IMAD.IADD R21, R41, 0x1, R48 ;  /* 0x0000000129156824 */ /* 0x000fc600078e0230 */
[----:B------:R-:W0:Y:S02]  /*b970*/  LDS R45, [UR5+0x4] ;  /* 0x00000405ff2d7984 */ /* 0x000e240008000800 */
[----:B0-----:R-:W-:-:S13]  /*b980*/  ISETP.NE.AND P1, PT, R45, RZ, PT ;  /* 0x000000ff2d00720c */ /* 0x001fda0003f25270 */
[----:B------:R-:W0:Y:S02]  /*b990*/  @P1 LDS R39, [R43] ;  /* 0x000000002b271984 */ /* 0x000e240000000800 */
[----:B0-----:R-:W-:-:S05]  /*b9a0*/  @P1 VIADD R39, R39, 0x1 ;  /* 0x0000000127271836 */ /* 0x001fca0000000000 */
[----:B------:R-:W-:Y:S04]  /*b9b0*/  @P1 STS [R43], R39 ;  /* 0x000000272b001388 */ /* 0x000fe80000000800 */
[----:B------:R-:W0:Y:S02]  /*b9c0*/  LDS R52, [UR5+0x8] ;  /* 0x00000805ff347984 */ /* 0x000e240008000800 */
[----:B0-----:R-:W-:-:S13]  /*b9d0*/  ISETP.NE.AND P2, PT, R52, RZ, PT ;  /* 0x000000ff3400720c */ /* 0x001fda0003f45270 */
[----:B------:R-:W0:Y:S02]  /*b9e0*/  @P2 LDS R38, [R43] ;  /* 0x000000002b262984 */ /* 0x000e240000000800 */
[----:B0-----:R-:W-:-:S05]  /*b9f0*/  @P2 IADD3 R38, PT, PT, R38, 0x1, RZ ;  /* 0x0000000126262810 */ /* 0x001fca0007ffe0ff */
[----:B------:R-:W-:Y:S04]  /*ba00*/  @P2 STS [R43], R38 ;  /* 0x000000262b002388 */ /* 0x000fe80000000800 */
[----:B------:R-:W0:Y:S01]  /*ba10*/  LDS R47, [UR5+0xc] ;  /* 0x00000c05ff2f7984 */ /* 0x000e220008000800 */
[----:B------:R-:W-:-:S04]  /*ba20*/  UIADD3 UR5, UPT, UPT, UR4, 0x8, URZ ;  /* 0x0000000804057890 */ /* 0x000fc8000fffe0ff */
[----:B------:R-:W-:Y:S01]  /*ba30*/  ULEA UR5, UR5, UR6, 0x2 ;  /* 0x0000000605057291 */ /* 0x000fe2000f8e10ff */
[----:B0-----:R-:W-:-:S13]  /*ba40*/  ISETP.NE.AND P3, PT, R47, RZ, PT ;  /* 0x000000ff2f00720c */ /* 0x001fda0003f65270 */
[----:B------:R-:W0:Y:S02]  /*ba50*/  @P3 LDS R14, [R43] ;  /* 0x000000002b0e3984 */ /* 0x000e240000000800 */
[----:B0-----:R-:W-:Y:S02]  /*ba60*/  @P3 VIADD R44, R14, 0x1 ;  /* 0x000000010e2c3836 */ /* 0x001fe40000000000 */
[----:B------:R-:W-:-:S03]  /*ba70*/  @P5 IMAD.WIDE.U32 R14, R15, 0x4, R10 ;  /* 0x000000040f0e5825 */ /* 0x000fc600078e000a */
[----:B------:R-:W-:Y:S04]  /*ba80*/  @P3 STS [R43], R44 ;  /* 0x0000002c2b003388 */ /* 0x000fe80000000800 */
[----:B------:R-:W0:Y:S04]  /*ba90*/  LDS R50, [UR8+0x20] ;  /* 0x00002008ff327984 */ /* 0x000e280008000800 */
[----:B------:R1:W-:Y:S02]  /*baa0*/  @P5 STG.E desc[UR36][R14.64], R53 ;  /* 0x000000350e005986 */ /* 0x0003e4000c101924 */
[----:B-1----:R-:W-:Y:S01]  /*bab0*/  @P1 IMAD.IADD R15, R41, 0x1, R39 ;  /* 0x00000001290f1824 */ /* 0x002fe200078e0227 */
[----:B0-----:R-:W-:-:S13]  /*bac0*/  ISETP.NE.AND P4, PT, R50, RZ, PT ;  /* 0x000000ff3200720c */ /* 0x001fda0003f85270 */
[----:B------:R-:W0:Y:S02]  /*bad0*/  @P4 LDS R20, [R43] ;  /* 0x000000002b144984 */ /* 0x000e240000000800 */
[----:B0-----:R-:W-:Y:S01]  /*bae0*/  @P4 IADD3 R46, PT, PT, R20, 0x1, RZ ;  /* 0x00000001142e4810 */ /* 0x001fe20007ffe0ff */
[----:B------:R-:W-:-:S04]  /*baf0*/  @P6 IMAD.WIDE.U32 R20, R21, 0x4, R10 ;  /* 0x0000000415146825 */ /* 0x000fc800078e000a */
[----:B------:R-:W-:Y:S04]  /*bb00*/  @P4 STS [R43], R46 ;  /* 0x0000002e2b004388 */ /* 0x000fe80000000800 */
[----:B------:R-:W0:Y:S04]  /*bb10*/  LDS R51, [UR5+0x4] ;  /* 0x00000405ff337984 */ /* 0x000e280008000800 */
[----:B------:R1:W-:Y:S02]  /*bb20*/  @P6 STG.E desc[UR36][R20.64], R49 ;  /* 0x0000003114006986 */ /* 0x0003e4000c101924 */
[----:B-1----:R-:W-:Y:S01]  /*bb30*/  @P2 IMAD.IADD R21, R41, 0x1, R38 ;  /* 0x0000000129152824 */ /* 0x002fe200078e0226 */
        /* <DEDUP_REMOVED lines=13> */
[----:B------:R-:W0:Y:S01]  /*bc10*/  LDS R49, [UR5+0xc] ;  /* 0x00000c05ff317984 */ /* 0x000e220008000800 */
[----:B------:R-:W-:Y:S02]  /*bc20*/  UIADD3 UR5, UPT, UPT, UR4, 0xc, URZ ;  /* 0x0000000c04057890 */ /* 0x000fe4000fffe0ff */
[----:B------:R-:W-:Y:S01]  /*bc30*/  UIADD3 UR4, UPT, UPT, UR4, 0x10, URZ ;  /* 0x0000001004047890 */ /* 0x000fe2000fffe0ff */
[----:B------:R1:W-:Y:S01]  /*bc40*/  @P2 STG.E desc[UR36][R20.64], R52 ;  /* 0x0000003414002986 */ /* 0x0003e2000c101924 */
[----:B------:R-:W-:Y:S01]  /*bc50*/  ULEA UR5, UR5, UR6, 0x2 ;  /* 0x0000000605057291 */ /* 0x000fe2000f8e10ff */
[----:B-1----:R-:W-:-:S04]  /*bc60*/  @P4 IMAD.IADD R21, R41, 0x1, R46 ;  /* 0x0000000129154824 */ /* 0x002fc800078e022e */
[----:B------:R-:W-:Y:S01]  /*bc70*/  @P4 IMAD.WIDE.U32 R20, R21, 0x4, R10 ;  /* 0x0000000415144825 */ /* 0x000fe200078e000a */
[----:B0-----:R-:W-:-:S13]  /*bc80*/  ISETP.NE.AND P1, PT, R49, RZ, PT ;  /* 0x000000ff3100720c */ /* 0x001fda0003f25270 */
[----:B------:R-:W0:Y:S02]  /*bc90*/  @P1 LDS R14, [R43] ;  /* 0x000000002b0e1984 */ /* 0x000e240000000800 */
[----:B0-----:R-:W-:Y:S02]  /*bca0*/  @P1 VIADD R38, R14, 0x1 ;  /* 0x000000010e261836 */ /* 0x001fe40000000000 */
[----:B------:R-:W-:-:S03]  /*bcb0*/  @P3 IMAD.WIDE.U32 R14, R15, 0x4, R10 ;  /* 0x000000040f0e3825 */ /* 0x000fc600078e000a */
[----:B------:R-:W-:Y:S04]  /*bcc0*/  @P1 STS [R43], R38 ;  /* 0x000000262b001388 */ /* 0x000fe80000000800 */
[----:B------:R-:W0:Y:S04]  /*bcd0*/  LDS R45, [UR8+0x30] ;  /* 0x00003008ff2d7984 */ /* 0x000e280008000800 */
[----:B------:R1:W-:Y:S04]  /*bce0*/  @P3 STG.E desc[UR36][R14.64], R47 ;  /* 0x0000002f0e003986 */ /* 0x0003e8000c101924 */
[----:B------:R2:W-:Y:S01]  /*bcf0*/  @P4 STG.E desc[UR36][R20.64], R50 ;  /* 0x0000003214004986 */ /* 0x0005e2000c101924 */
[----:B-1----:R-:W-:-:S02]  /*bd00*/  @P5 IMAD.IADD R15, R41, 0x1, R48 ;  /* 0x00000001290f5824 */ /* 0x002fc400078e0230 */
[C---:B--2---:R-:W-:Y:S02]  /*bd10*/  @P6 IMAD.IADD R21, R41.reuse, 0x1, R39 ;  /* 0x0000000129156824 */ /* 0x044fe400078e0227 */
[----:B------:R-:W-:Y:S01]  /*bd20*/  @P1 IMAD.IADD R39, R41, 0x1, R38 ;  /* 0x0000000129271824 */ /* 0x000fe200078e0226 */
        /* <DEDUP_REMOVED lines=8> */
[----:B0-----:R-:W-:Y:S02]  /*bdb0*/  @P3 VIADD R46, R14, 0x1 ;  /* 0x000000010e2e3836 */ /* 0x001fe40000000000 */
[----:B------:R-:W-:-:S03]  /*bdc0*/  @P5 IMAD.WIDE.U32 R14, R15, 0x4, R10 ;  /* 0x000000040f0e5825 */ /* 0x000fc600078e000a */
[----:B------:R0:W-:Y:S04]  /*bdd0*/  @P3 STS [R43], R46 ;  /* 0x0000002e2b003388 */ /* 0x0001e80000000800 */
[----:B------:R-:W1:Y:S04]  /*bde0*/  LDS R47, [UR5+0x8] ;  /* 0x00000805ff2f7984 */ /* 0x000e680008000800 */
[----:B------:R2:W-:Y:S01]  /*bdf0*/  @P5 STG.E desc[UR36][R14.64], R51 ;  /* 0x000000330e005986 */ /* 0x0005e2000c101924 */
[----:B0-----:R-:W-:Y:S02]  /*be00*/  @P3 IMAD.IADD R46, R41, 0x1, R46 ;  /* 0x00000001292e3824 */ /* 0x001fe400078e022e */
[----:B--2---:R-:W-:-:S04]  /*be10*/  @P1 IMAD.WIDE.U32 R14, R39, 0x4, R10 ;  /* 0x00000004270e1825 */ /* 0x004fc800078e000a */
[----:B------:R-:W-:Y:S01]  /*be20*/  @P2 IMAD.WIDE.U32 R38, R38, 0x4, R10 ;  /* 0x0000000426262825 */ /* 0x000fe200078e000a */
[----:B-1----:R-:W-:-:S13]  /*be30*/  ISETP.NE.AND P4, PT, R47, RZ, PT ;  /* 0x000000ff2f00720c */ /* 0x002fda0003f85270 */
[----:B------:R-:W0:Y:S02]  /*be40*/  @P4 LDS R20, [R43] ;  /* 0x000000002b144984 */ /* 0x000e240000000800 */
[----:B0-----:R-:W-:Y:S01]  /*be50*/  @P4 IADD3 R48, PT, PT, R20, 0x1, RZ ;  /* 0x0000000114304810 */ /* 0x001fe20007ffe0ff */
[----:B------:R-:W-:-:S04]  /*be60*/  @P6 IMAD.WIDE.U32 R20, R21, 0x4, R10 ;  /* 0x0000000415146825 */ /* 0x000fc800078e000a */
[----:B------:R-:W-:Y:S01]  /*be70*/  @P4 STS [R43], R48 ;  /* 0x000000302b004388 */ /* 0x000fe20000000800 */
[----:B------:R-:W-:-:S03]  /*be80*/  @P4 IMAD.IADD R52, R41, 0x1, R48 ;  /* 0x0000000129344824 */ /* 0x000fc600078e0230 */
[----:B------:R-:W0:Y:S04]  /*be90*/  LDS R50, [UR5+0xc] ;  /* 0x00000c05ff327984 */ /* 0x000e280008000800 */
[----:B------:R1:W-:Y:S04]  /*bea0*/  @P6 STG.E desc[UR36][R20.64], R53 ;  /* 0x0000003514006986 */ /* 0x0003e8000c101924 */
[----:B------:R2:W-:Y:S01]  /*beb0*/  @P1 STG.E desc[UR36][R14.64], R49 ;  /* 0x000000310e001986 */ /* 0x0005e2000c101924 */
[----:B------:R-:W-:-:S03]  /*bec0*/  ISETP.LE.AND P1, PT, R42, UR4, PT ;  /* 0x000000042a007c0c */ /* 0x000fc6000bf23270 */
[----:B------:R-:W-:Y:S01]  /*bed0*/  @P2 STG.E desc[UR36][R38.64], R45 ;  /* 0x0000002d26002986 */ /* 0x000fe2000c101924 */
[----:B-1----:R-:W-:-:S04]  /*bee0*/  @P4 IMAD.WIDE.U32 R52, R52, 0x4, R10 ;  /* 0x0000000434344825 */ /* 0x002fc800078e000a */
[----:B--2---:R-:W-:-:S05]  /*bef0*/  @P3 IMAD.WIDE.U32 R14, R46, 0x4, R10 ;  /* 0x000000042e0e3825 */ /* 0x004fca00078e000a */
[----:B------:R-:W-:Y:S04]  /*bf00*/  @P3 STG.E desc[UR36][R14.64], R44 ;  /* 0x0000002c0e003986 */ /* 0x000fe8000c101924 */
[----:B------:R-:W-:Y:S01]  /*bf10*/  @P4 STG.E desc[UR36][R52.64], R47 ;  /* 0x0000002f34004986 */ /* 0x000fe2000c101924 */
[----:B0-----:R-:W-:-:S13]  /*bf20*/  ISETP.NE.AND P5, PT, R50, RZ, PT ;  /* 0x000000ff3200720c */ /* 0x001fda0003fa5270 */
[----:B------:R-:W0:Y:S02]  /*bf30*/  @P5 LDS R51, [R43] ;  /* 0x000000002b335984 */ /* 0x000e240000000800 */
[----:B0-----:R-:W-:-:S05]  /*bf40*/  @P5 IADD3 R51, PT, PT, R51, 0x1, RZ ;  /* 0x0000000133335810 */ /* 0x001fca0007ffe0ff */
[----:B------:R-:W-:Y:S01]  /*bf50*/  @P5 IMAD.IADD R48, R41, 0x1, R51 ;  /* 0x0000000129305824 */ /* 0x000fe200078e0233 */
[----:B------:R0:W-:Y:S03]  /*bf60*/  @P5 STS [R43], R51 ;  /* 0x000000332b005388 */ /* 0x0001e60000000800 */
[----:B------:R-:W-:-:S05]  /*bf70*/  @P5 IMAD.WIDE.U32 R20, R48, 0x4, R10 ;  /* 0x0000000430145825 */ /* 0x000fca00078e000a */
[----:B------:R0:W-:Y:S01]  /*bf80*/  @P5 STG.E desc[UR36][R20.64], R50 ;  /* 0x0000003214005986 */ /* 0x0001e2000c101924 */
[----:B------:R-:W-:Y:S05]  /*bf90*/  @!P1 BRA `(.L_x_254) ;  /* 0xfffffff400d49947 */ /* 0x000fea000383ffff */
[----:B------:R-:W-:-:S07]  /*bfa0*/  MOV R46, R9 ;  /* 0x00000009002e7202 */ /* 0x000fce0000000f00 */
.L_x_253:
[----:B------:R-:W-:-:S05]  /*bfb0*/  VIADD R14, R9, -UR4 ;  /* 0x80000004090e7c36 */ /* 0x000fca0008000000 */
[----:B------:R-:W-:-:S13]  /*bfc0*/  ISETP.GT.AND P1, PT, R14, 0x4, PT ;  /* 0x000000040e00780c */ /* 0x000fda0003f24270 */
[----:B------:R-:W-:Y:S05]  /*bfd0*/  @!P1 BRA `(.L_x_255) ;  /* 0x0000000400289947 */ /* 0x000fea0003800000 */
[----:B------:R-:W1:Y:S01]  /*bfe0*/  S2UR UR6, SR_CgaCtaId ;  /* 0x00000000000679c3 */ /* 0x000e620000008800 */
[----:B------:R-:W-:Y:S02]  /*bff0*/  UMOV UR5, 0x400 ;  /* 0x0000040000057882 */ /* 0x000fe40000000000 */
[----:B------:R-:W-:-:S04]  /*c000*/  UIADD3 UR5, UPT, UPT, UR5, 0x814, URZ ;  /* 0x0000081405057890 */ /* 0x000fc8000fffe0ff */
[----:B-1----:R-:W-:-:S04]  /*c010*/  ULEA UR5, UR6, UR5, 0x18 ;  /* 0x0000000506057291 */ /* 0x002fc8000f8ec0ff */
[----:B------:R-:W-:Y:S02]  /*c020*/  ULEA UR6, UR4, UR5, 0x2 ;  /* 0x0000000504067291 */ /* 0x000fe4000f8e10ff */
[----:B------:R-:W-:-:S04]  /*c030*/  UIADD3 UR4, UPT, UPT, UR4, 0x4, URZ ;  /* 0x0000000404047890 */ /* 0x000fc8000fffe0ff */
[----:B------:R-:W-:Y:S02]  /*c040*/  ULEA UR5, UR4, UR5, 0x2 ;  /* 0x0000000504057291 */ /* 0x000fe4000f8e10ff */
[----:B------:R-:W-:Y:S01]  /*c050*/  UIADD3 UR4, UPT, UPT, UR4, 0x4, URZ ;  /* 0x0000000404047890 */ /* 0x000fe2000fffe0ff */
[----:B0-----:R-:W0:Y:S02]  /*c060*/  LDS R21, [UR6] ;  /* 0x00000006ff157984 */ /* 0x001e240008000800 */
[----:B0-----:R-:W-:-:S13]  /*c070*/  ISETP.NE.AND P6, PT, R21, RZ, PT ;  /* 0x000000ff1500720c */ /* 0x001fda0003fc5270 */
[----:B------:R-:W0:Y:S02]  /*c080*/  @P6 LDS R14, [R43] ;  /* 0x000000002b0e6984 */ /* 0x000e240000000800 */
[----:B0-----:R-:W-:-:S05]  /*c090*/  @P6 VIADD R14, R14, 0x1 ;  /* 0x000000010e0e6836 */ /* 0x001fca0000000000 */
[----:B------:R0:W-:Y:S01]  /*c0a0*/  @P6 STS [R43], R14 ;  /* 0x0000000e2b006388 */ /* 0x0001e20000000800 */
[----:B------:R-:W-:-:S03]  /*c0b0*/  @P6 IADD3 R15, PT, PT, R41, R14, RZ ;  /* 0x0000000e290f6210 */ /* 0x000fc60007ffe0ff */
[----:B------:R-:W1:Y:S02]  /*c0c0*/  LDS R47, [UR6+0x4] ;  /* 0x00000406ff2f7984 */ /* 0x000e640008000800 */
[----:B0-----:R-:W-:-:S05]  /*c0d0*/  @P6 IMAD.WIDE.U32 R14, R15, 0x4, R10 ;  /* 0x000000040f0e6825 */ /* 0x001fca00078e000a */
[----:B------:R-:W-:Y:S01]  /*c0e0*/  @P6 STG.E desc[UR36][R14.64], R21 ;  /* 0x000000150e006986 */ /* 0x000fe2000c101924 */
[----:B-1----:R-:W-:-:S13]  /*c0f0*/  ISETP.NE.AND P5, PT, R47, RZ, PT ;  /* 0x000000ff2f00720c */ /* 0x002fda0003fa5270 */
[----:B------:R-:W0:Y:S02]  /*c100*/  @P5 LDS R20, [R43] ;  /* 0x000000002b145984 */ /* 0x000e240000000800 */
[----:B0-----:R-:W-:-:S05]  /*c110*/  @P5 VIADD R20, R20, 0x1 ;  /* 0x0000000114145836 */ /* 0x001fca0000000000 */
[----:B------:R0:W-:Y:S04]  /*c120*/  @P5 STS [R43], R20 ;  /* 0x000000142b005388 */ /* 0x0001e80000000800 */
[----:B------:R-:W1:Y:S01]  /*c130*/  LDS R39, [UR6+0x8] ;  /* 0x00000806ff277984 */ /* 0x000e620008000800 */
[----:B0-----:R-:W-:-:S04]  /*c140*/  @P5 IMAD.IADD R20, R41, 0x1, R20 ;  /* 0x0000000129145824 */ /* 0x001fc800078e0214 */
[----:B------:R-:W-:-:S05]  /*c150*/  @P5 IMAD.WIDE.U32 R20, R20, 0x4, R10 ;  /* 0x0000000414145825 */ /* 0x000fca00078e000a */
[----:B------:R-:W-:Y:S01]  /*c160*/  @P5 STG.E desc[UR36][R20.64], R47 ;  /* 0x0000002f14005986 */ /* 0x000fe2000c101924 */
[----:B-1----:R-:W-:-:S13]  /*c170*/  ISETP.NE.AND P4, PT, R39, RZ, PT ;  /* 0x000000ff2700720c */ /* 0x002fda0003f85270 */
[----:B--2---:R-:W0:Y:S02]  /*c180*/  @P4 LDS R45, [R43] ;  /* 0x000000002b2d4984 */ /* 0x004e240000000800 */
[----:B0-----:R-:W-:-:S05]  /*c190*/  @P4 IADD3 R45, PT, PT, R45, 0x1, RZ ;  /* 0x000000012d2d4810 */ /* 0x001fca0007ffe0ff */
[----:B------:R0:W-:Y:S04]  /*c1a0*/  @P4 STS [R43], R45 ;  /* 0x0000002d2b004388 */ /* 0x0001e80000000800 */
[----:B------:R-:W1:Y:S01]  /*c1b0*/  LDS R48, [UR6+0xc] ;  /* 0x00000c06ff307984 */ /* 0x000e620008000800 */
[----:B0-----:R-:W-:-:S04]  /*c1c0*/  @P4 IMAD.IADD R45, R41, 0x1, R45 ;  /* 0x00000001292d4824 */ /* 0x001fc800078e022d */
[----:B------:R-:W-:-:S05]  /*c1d0*/  @P4 IMAD.WIDE.U32 R14, R45, 0x4, R10 ;  /* 0x000000042d0e4825 */ /* 0x000fca00078e000a */
[----:B------:R-:W-:Y:S01]  /*c1e0*/  @P4 STG.E desc[UR36][R14.64], R39 ;  /* 0x000000270e004986 */ /* 0x000fe2000c101924 */
[----:B-1----:R-:W-:-:S13]  /*c1f0*/  ISETP.NE.AND P3, PT, R48, RZ, PT ;  /* 0x000000ff3000720c */ /* 0x002fda0003f65270 */
[----:B------:R-:W0:Y:S02]  /*c200*/  @P3 LDS R46, [R43] ;  /* 0x000000002b2e3984 */ /* 0x000e240000000800 */
[----:B0-----:R-:W-:-:S05]  /*c210*/  @P3 VIADD R46, R46, 0x1 ;  /* 0x000000012e2e3836 */ /* 0x001fca0000000000 */
[----:B------:R0:W-:Y:S01]  /*c220*/  @P3 STS [R43], R46 ;  /* 0x0000002e2b003388 */ /* 0x0001e20000000800 */
[----:B------:R-:W-:-:S03]  /*c230*/  @P3 IADD3 R45, PT, PT, R41, R46, RZ ;  /* 0x0000002e292d3210 */ /* 0x000fc60007ffe0ff */
[----:B------:R-:W1:Y:S02]  /*c240*/  LDS R42, [UR6+0x10] ;  /* 0x00001006ff2a7984 */ /* 0x000e640008000800 */
[----:B0-----:R-:W-:-:S05]  /*c250*/  @P3 IMAD.WIDE.U32 R46, R45, 0x4, R10 ;  /* 0x000000042d2e3825 */ /* 0x001fca00078e000a */
[----:B------:R0:W-:Y:S02]  /*c260*/  @P3 STG.E desc[UR36][R46.64], R48 ;  /* 0x000000302e003986 */ /* 0x0001e4000c101924 */
[----:B0-----:R-:W-:Y:S01]  /*c270*/  IMAD.MOV.U32 R46, RZ, RZ, R9 ;  /* 0x000000ffff2e7224 */ /* 0x001fe200078e0009 */
        /* <DEDUP_REMOVED lines=18> */
[----:B0-----:R-:W-:-:S05]  /*c3a0*/  @P0 VIADD R50, R50, 0x1 ;  /* 0x0000000132320836 */ /* 0x001fca0000000000 */
[----:B------:R-:W-:Y:S01]  /*c3b0*/  @P0 STS [R43], R50 ;  /* 0x000000322b000388 */ /* 0x000fe20000000800 */
[----:B------:R-:W-:-:S03]  /*c3c0*/  @P0 IADD3 R20, PT, PT, R41, R50, RZ ;  /* 0x0000003229140210 */ /* 0x000fc60007ffe0ff */
[----:B------:R-:W0:Y:S02]  /*c3d0*/  LDS R53, [UR5+0xc] ;  /* 0x00000c05ff357984 */ /* 0x000e240008000800 */
[----:B------:R-:W-:-:S05]  /*c3e0*/  @P0 IMAD.WIDE.U32 R20, R20, 0x4, R10 ;  /* 0x0000000414140825 */ /* 0x000fca00078e000a */
[----:B------:R-:W-:Y:S01]  /*c3f0*/  @P0 STG.E desc[UR36][R20.64], R49 ;  /* 0x0000003114000986 */ /* 0x000fe2000c101924 */
[----:B------:R-:W-:Y:S02]  /*c400*/  PLOP3.LUT P0, PT, PT, PT, PT, 0x8, 0x80 ;  /* 0x000000000080781c */ /* 0x000fe40003f0e170 */
[----:B0-----:R-:W-:-:S13]  /*c410*/  ISETP.NE.AND P6, PT, R53, RZ, PT ;  /* 0x000000ff3500720c */ /* 0x001fda0003fc5270 */
[----:B------:R-:W0:Y:S02]  /*c420*/  @P6 LDS R52, [R43] ;  /* 0x000000002b346984 */ /* 0x000e240000000800 */
[----:B0-----:R-:W-:-:S04]  /*c430*/  @P6 VIADD R52, R52, 0x1 ;  /* 0x0000000134346836 */ /* 0x001fc80000000000 */
[----:B------:R-:W-:Y:S01]  /*c440*/  @P6 IMAD.IADD R50, R41, 0x1, R52 ;  /* 0x0000000129326824 */ /* 0x000fe200078e0234 */
[----:B------:R1:W-:Y:S03]  /*c450*/  @P6 STS [R43], R52 ;  /* 0x000000342b006388 */ /* 0x0003e60000000800 */
[----:B------:R-:W-:-:S05]  /*c460*/  @P6 IMAD.WIDE.U32 R14, R50, 0x4, R10 ;  /* 0x00000004320e6825 */ /* 0x000fca00078e000a */
[----:B------:R1:W-:Y:S02]  /*c470*/  @P6 STG.E desc[UR36][R14.64], R53 ;  /* 0x000000350e006986 */ /* 0x0003e4000c101924 */
.L_x_255:
[----:B------:R-:W-:-:S13]  /*c480*/  ISETP.EQ.AND P1, PT, R9, UR4, PT ;  /* 0x0000000409007c0c */ /* 0x000fda000bf22270 */
[----:B------:R-:W-:Y:S05]  /*c490*/  @!P0 BRA P1, `(.L_x_251) ;  /* 0x0000000000a48947 */ /* 0x000fea0000800000 */
.L_x_252:
[----:B------:R-:W3:Y:S01]  /*c4a0*/  S2UR UR6, SR_CgaCtaId ;  /* 0x00000000000679c3 */ /* 0x000ee20000008800 */
[----:B------:R-:W-:Y:S02]  /*c4b0*/  UMOV UR5, 0x400 ;  /* 0x0000040000057882 */ /* 0x000fe40000000000 */
[----:B------:R-:W-:-:S04]  /*c4c0*/  UIADD3 UR5, UPT, UPT, UR5, 0x814, URZ ;  /* 0x0000081405057890 */ /* 0x000fc8000fffe0ff */
[----:B---3--:R-:W-:-:S12]  /*c4d0*/  ULEA UR5, UR6, UR5, 0x18 ;  /* 0x0000000506057291 */ /* 0x008fd8000f8ec0ff */
.L_x_256:
[----:B------:R-:W-:Y:S02]  /*c4e0*/  ULEA UR6, UR4, UR5, 0x2 ;  /* 0x0000000504067291 */ /* 0x000fe4000f8e10ff */
[----:B------:R-:W-:-:S07]  /*c4f0*/  UIADD3 UR4, UPT, UPT, UR4, 0x4, URZ ;  /* 0x0000000404047890 */ /* 0x000fce000fffe0ff */
[----:B-1----:R-:W1:Y:S02]  /*c500*/  LDS R53, [UR6] ;  /* 0x00000006ff357984 */ /* 0x002e640008000800 */
[----:B-1----:R-:W-:-:S13]  /*c510*/  ISETP.NE.AND P0, PT, R53, RZ, PT ;  /* 0x000000ff3500720c */ /* 0x002fda0003f05270 */
[----:B---3--:R-:W1:Y:S02]  /*c520*/  @P0 LDS R14, [R43] ;  /* 0x000000002b0e0984 */ /* 0x008e640000000800 */
[----:B-1----:R-:W-:-:S04]  /*c530*/  @P0 VIADD R14, R14, 0x1 ;  /* 0x000000010e0e0836 */ /* 0x002fc80000000000 */
[----:B--2---:R-:W-:Y:S01]  /*c540*/  @P0 IMAD.IADD R45, R41, 0x1, R14 ;  /* 0x00000001292d0824 */ /* 0x004fe200078e020e */
[----:B------:R-:W-:Y:S03]  /*c550*/  @P0 STS [R43], R14 ;  /* 0x0000000e2b000388 */ /* 0x000fe60000000800 */
[----:B------:R-:W-:Y:S01]  /*c560*/  @P0 IMAD.WIDE.U32 R44, R45, 0x4, R10 ;  /* 0x000000042d2c0825 */ /* 0x000fe200078e000a */
[----:B------:R-:W1:Y:S04]  /*c570*/  LDS R49, [UR6+0x4] ;  /* 0x00000406ff317984 */ /* 0x000e680008000800 */
[----:B------:R-:W-:Y:S01]  /*c580*/  @P0 STG.E desc[UR36][R44.64], R53 ;  /* 0x000000352c000986 */ /* 0x000fe2000c101924 */
[----:B------:R-:W-:-:S02]  /*c590*/  ISETP.NE.AND P0, PT, R9, UR4, PT ;  /* 0x0000000409007c0c */ /* 0x000fc4000bf05270 */
[----:B-1----:R-:W-:-:S13]  /*c5a0*/  ISETP.NE.AND P1, PT, R49, RZ, PT ;  /* 0x000000ff3100720c */ /* 0x002fda0003f25270 */
[----:B0-----:R-:W0:Y:S02]  /*c5b0*/  @P1 LDS R20, [R43] ;  /* 0x000000002b141984 */ /* 0x001e240000000800 */
[----:B0-----:R-:W-:-:S04]  /*c5c0*/  @P1 IADD3 R20, PT, PT, R20, 0x1, RZ ;  /* 0x0000000114141810 */ /* 0x001fc80007ffe0ff */
[----:B------:R-:W-:Y:S01]  /*c5d0*/  @P1 IADD3 R39, PT, PT, R41, R20, RZ ;  /* 0x0000001429271210 */ /* 0x000fe20007ffe0ff */
[----:B------:R-:W-:Y:S04]  /*c5e0*/  @P1 STS [R43], R20 ;  /* 0x000000142b001388 */ /* 0x000fe80000000800 */
[----:B------:R-:W0:Y:S02]  /*c5f0*/  LDS R47, [UR6+0x8] ;  /* 0x00000806ff2f7984 */ /* 0x000e240008000800 */
[----:B0-----:R-:W-:-:S13]  /*c600*/  ISETP.NE.AND P2, PT, R47, RZ, PT ;  /* 0x000000ff2f00720c */ /* 0x001fda0003f45270 */
[----:B------:R-:W0:Y:S02]  /*c610*/  @P2 LDS R38, [R43] ;  /* 0x000000002b262984 */ /* 0x000e240000000800 */
[----:B0-----:R-:W-:-:S04]  /*c620*/  @P2 VIADD R38, R38, 0x1 ;  /* 0x0000000126262836 */ /* 0x001fc80000000000 */
[----:B------:R-:W-:Y:S01]  /*c630*/  @P2 IMAD.IADD R21, R41, 0x1, R38 ;  /* 0x0000000129152824 */ /* 0x000fe200078e0226 */
[----:B------:R0:W-:Y:S03]  /*c640*/  @P2 STS [R43], R38 ;  /* 0x000000262b002388 */ /* 0x0001e60000000800 */
[--C-:B------:R-:W-:Y:S01]  /*c650*/  @P2 IMAD.WIDE.U32 R20, R21, 0x4, R10.reuse ;  /* 0x0000000415142825 */ /* 0x100fe200078e000a */
[----:B------:R-:W1:Y:S03]  /*c660*/  LDS R51, [UR6+0xc] ;  /* 0x00000c06ff337984 */ /* 0x000e660008000800 */
[----:B0-----:R-:W-:-:S05]  /*c670*/  @P1 IMAD.WIDE.U32 R38, R39, 0x4, R10 ;  /* 0x0000000427261825 */ /* 0x001fca00078e000a */
[----:B------:R-:W-:Y:S04]  /*c680*/  @P1 STG.E desc[UR36][R38.64], R49 ;  /* 0x0000003126001986 */ /* 0x000fe8000c101924 */
        /* <DEDUP_REMOVED lines=8> */
[----:B------:R-:W-:Y:S05]  /*c710*/  @P0 BRA `(.L_x_256) ;  /* 0xfffffffc00700947 */ /* 0x000fea000383ffff */
[----:B------:R-:W-:-:S07]  /*c720*/  IMAD.MOV.U32 R46, RZ, RZ, R9 ;  /* 0x000000ffff2e7224 */ /* 0x000fce00078e0009 */
.L_x_251:
[----:B------:R-:W-:-:S13]  /*c730*/  ISETP.NE.AND P0, PT, R8, RZ, PT ;  /* 0x000000ff0800720c */ /* 0x000fda0003f05270 */
[----:B------:R-:W-:Y:S05]  /*c740*/  @!P0 BRA `(.L_x_250) ;  /* 0x0000001c00ac8947 */ /* 0x000fea0003800000 */
[----:B-1-3--:R-:W1:Y:S01]  /*c750*/  S2R R15, SR_CgaCtaId ;  /* 0x00000000000f7919 */ /* 0x00ae620000008800 */
[----:B------:R-:W-:-:S04]  /*c760*/  MOV R14, 0x400 ;  /* 0x00000400000e7802 */ /* 0x000fc80000000f00 */
[----:B------:R-:W-:-:S04]  /*c770*/  IADD3 R14, PT, PT, R14, 0x814, RZ ;  /* 0x000008140e0e7810 */ /* 0x000fc80007ffe0ff */
[----:B-1----:R-:W-:-:S05]  /*c780*/  LEA R15, R15, R14, 0x18 ;  /* 0x0000000e0f0f7211 */ /* 0x002fca00078ec0ff */
[----:B0-----:R-:W-:-:S05]  /*c790*/  IMAD R21, R46, 0x4, R15 ;  /* 0x000000042e157824 */ /* 0x001fca00078e020f */
[----:B------:R-:W0:Y:S02]  /*c7a0*/  LDS R39, [R21] ;  /* 0x0000000015277984 */ /* 0x000e240000000800 */
[----:B0-----:R-:W-:-:S13]  /*c7b0*/  ISETP.NE.AND P0, PT, R39, RZ, PT ;  /* 0x000000ff2700720c */ /* 0x001fda0003f05270 */
[----:B------:R-:W0:Y:S02]  /*c7c0*/  @P0 LDS R20, [R43] ;  /* 0x000000002b140984 */ /* 0x000e240000000800 */
[----:B0-----:R-:W-:-:S04]  /*c7d0*/  @P0 VIADD R20, R20, 0x1 ;  /* 0x0000000114140836 */ /* 0x001fc80000000000 */
[----:B------:R-:W-:Y:S01]  /*c7e0*/  @P0 IMAD.IADD R15, R41, 0x1, R20 ;  /* 0x00000001290f0824 */ /* 0x000fe200078e0214 */
[----:B------:R0:W-:Y:S03]  /*c7f0*/  @P0 STS [R43], R20 ;  /* 0x000000142b000388 */ /* 0x0001e60000000800 */
[----:B------:R-:W-:-:S05]  /*c800*/  @P0 IMAD.WIDE.U32 R14, R15, 0x4, R10 ;  /* 0x000000040f0e0825 */ /* 0x000fca00078e000a */
[----:B------:R0:W-:Y:S01]  /*c810*/  @P0 STG.E desc[UR36][R14.64], R39 ;  /* 0x000000270e000986 */ /* 0x0001e2000c101924 */
[----:B------:R-:W-:-:S13]  /*c820*/  ISETP.NE.AND P0, PT, R8, 0x1, PT ;  /* 0x000000010800780c */ /* 0x000fda0003f05270 */
[----:B0-----:R-:W-:Y:S05]  /*c830*/  @!P0 BRA `(.L_x_250) ;  /* 0x0000001c00708947 */ /* 0x001fea0003800000 */
[----:B------:R-:W0:Y:S02]  /*c840*/  LDS R39, [R21+0x4] ;  /* 0x0000040015277984 */ /* 0x000e240000000800 */
[----:B0-----:R-:W-:-:S13]  /*c850*/  ISETP.NE.AND P0, PT, R39, RZ, PT ;  /* 0x000000ff2700720c */ /* 0x001fda0003f05270 */
[----:B------:R-:W0:Y:S02]  /*c860*/  @P0 LDS R20, [R43] ;  /* 0x000000002b140984 */ /* 0x000e240000000800 */
[----:B0-----:R-:W-:-:S05]  /*c870*/  @P0 IADD3 R20, PT, PT, R20, 0x1, RZ ;  /* 0x0000000114140810 */ /* 0x001fca0007ffe0ff */
        /* <DEDUP_REMOVED lines=8> */
[----:B------:R-:W-:Y:S05]  /*c900*/  @!P0 BRA `(.L_x_250) ;  /* 0x0000001c003c8947 */ /* 0x000fea0003800000 */
[----:B------:R-:W0:Y:S02]  /*c910*/  LDS R20, [R43] ;  /* 0x000000002b147984 */ /* 0x000e240000000800 */
[----:B0-----:R-:W-:-:S04]  /*c920*/  VIADD R20, R20, 0x1 ;  /* 0x0000000114147836 */ /* 0x001fc80000000000 */
[----:B------:R-:W-:Y:S01]  /*c930*/  IMAD.IADD R15, R41, 0x1, R20 ;  /* 0x00000001290f7824 */ /* 0x000fe200078e0214 */
[----:B------:R0:W-:Y:S03]  /*c940*/  STS [R43], R20 ;  /* 0x000000142b007388 */ /* 0x0001e60000000800 */
[----:B------:R-:W-:-:S05]  /*c950*/  IMAD.WIDE.U32 R14, R15, 0x4, R10 ;  /* 0x000000040f0e7825 */ /* 0x000fca00078e000a */
[----:B------:R0:W-:Y:S01]  /*c960*/  STG.E desc[UR36][R14.64], R21 ;  /* 0x000000150e007986 */ /* 0x0001e2000c101924 */
[----:B------:R-:W-:Y:S05]  /*c970*/  BRA `(.L_x_250) ;  /* 0x0000001c00207947 */ /* 0x000fea0003800000 */
.L_x_206:
[----:B------:R-:W-:Y:S02]  /*c980*/  ISETP.NE.AND P2, PT, R22, RZ, PT ;  /* 0x000000ff1600720c */ /* 0x000fe40003f45270 */
[----:B------:R-:W-:Y:S02]  /*c990*/  LEA R43, R40, R0, 0x2 ;  /* 0x00000000282b7211 */ /* 0x000fe400078e10ff */
[C---:B------:R-:W-:Y:S02]  /*c9a0*/  ISETP.GE.U32.AND P0, PT, R42.reuse, 0x1000, PT ;  /* 0x000010002a00780c */ /* 0x040fe40003f06070 */
[----:B------:R-:W-:-:S07]  /*c9b0*/  LOP3.LUT R45, R42, 0xfff, RZ, 0xc0, !PT ;  /* 0x00000fff2a2d7812 */ /* 0x000fce00078ec0ff */
[----:B------:R0:W-:Y:S04]  /*c9c0*/  @!P2 STS [R43], RZ ;  /* 0x000000ff2b00a388 */ /* 0x0001e80000000800 */
[----:B------:R-:W-:Y:S05]  /*c9d0*/  @!P0 BRA `(.L_x_257) ;  /* 0x0000000800608947 */ /* 0x000fea0003800000 */
[----:B------:R-:W-:Y:S01]  /*c9e0*/  SHF.R.U32.HI R47, RZ, 0xc, R42 ;  /* 0x0000000cff2f7819 */ /* 0x000fe2000001162a */
[----:B------:R-:W-:Y:S02]  /*c9f0*/  IMAD R44, R3, R40, RZ ;  /* 0x00000028032c7224 */ /* 0x000fe400078e02ff */
[----:B------:R-:W-:Y:S01]  /*ca00*/  IMAD.MOV.U32 R46, RZ, RZ, RZ ;  /* 0x000000ffff2e7224 */ /* 0x000fe200078e00ff */
[----:B------:R-:W-:-:S07]  /*ca10*/  VIMNMX.U32 R47, PT, PT, R47, 0x1, !PT ;  /* 0x000000012f2f7848 */ /* 0x000fce0007fe0000 */
.L_x_271:
[----:B-12---:R-:W1:Y:S01]  /*ca20*/  S2R R49, SR_CgaCtaId ;  /* 0x0000000000317919 */ /* 0x006e620000008800 */
[----:B---3--:R-:W-:Y:S01]  /*ca30*/  MOV R14, 0x400 ;  /* 0x00000400000e7802 */ /* 0x008fe20000000f00 */
[C---:B------:R-:W-:Y:S01]  /*ca40*/  IMAD R48, R46.reuse, 0x1000, R41 ;  /* 0x000010002e307824 */ /* 0x040fe200078e0229 */
[----:B------:R-:W-:Y:S01]  /*ca50*/  BSSY.RECONVERGENT B3, `(.L_x_258) ;  /* 0x000001b000037945 */ /* 0x000fe20003800200 */
[----:B------:R-:W-:Y:S01]  /*ca60*/  VIADD R46, R46, 0x1 ;  /* 0x000000012e2e7836 */ /* 0x000fe20000000000 */
[----:B------:R-:W-:Y:S01]  /*ca70*/  IADD3 R14, PT, PT, R14, 0x814, RZ ;  /* 0x000008140e0e7810 */ /* 0x000fe20007ffe0ff */
[----:B------:R-:W-:-:S03]  /*ca80*/  IMAD.MOV.U32 R50, RZ, RZ, R22 ;  /* 0x000000ffff327224 */ /* 0x000fc600078e0016 */
[----:B------:R-:W-:Y:S02]  /*ca90*/  ISETP.NE.AND P0, PT, R46, R47, PT ;  /* 0x0000002f2e00720c */ /* 0x000fe40003f05270 */
[----:B-1----:R-:W-:-:S11]  /*caa0*/  LEA R49, R49, R14, 0x18 ;  /* 0x0000000e31317211 */ /* 0x002fd600078ec0ff */
.L_x_259:
[----:B-1----:R-:W1:Y:S01]  /*cab0*/  LDC.64 R14, c[0x0][0x388] ;  /* 0x0000e200ff0e7b82 */ /* 0x002e620000000a00 */
[----:B------:R-:W-:-:S05]  /*cac0*/  IMAD.IADD R21, R48, 0x1, R50 ;  /* 0x0000000130157824 */ /* 0x000fca00078e0232 */
[C---:B------:R-:W-:Y:S01]  /*cad0*/  IADD3 R39, PT, PT, R21.reuse, 0x20, RZ ;  /* 0x0000002015277810 */ /* 0x040fe20007ffe0ff */
[----:B------:R-:W-:-:S04]  /*cae0*/  VIADD R20, R21, 0x40 ;  /* 0x0000004015147836 */ /* 0x000fc80000000000 */
[----:B-1----:R-:W-:-:S04]  /*caf0*/  IMAD.WIDE.U32 R38, R39, 0x4, R14 ;  /* 0x0000000427267825 */ /* 0x002fc800078e000e */
[C---:B------:R-:W-:Y:S02]  /*cb00*/  IMAD.WIDE.U32 R52, R21.reuse, 0x4, R14 ;  /* 0x0000000415347825 */ /* 0x040fe400078e000e */
[----:B------:R1:W2:Y:S04]  /*cb10*/  LDG.E R38, desc[UR36][R38.64] ;  /* 0x0000002426267981 */ /* 0x0002a8000c1e1900 */
[----:B------:R-:W3:Y:S01]  /*cb20*/  LDG.E R52, desc[UR36][R52.64] ;  /* 0x0000002434347981 */ /* 0x000ee2000c1e1900 */
[----:B------:R-:W-:Y:S02]  /*cb30*/  IMAD R51, R50, 0x4, R49 ;  /* 0x0000000432337824 */ /* 0x000fe400078e0231 */
[----:B-1----:R-:W-:Y:S02]  /*cb40*/  VIADD R39, R21, 0x60 ;  /* 0x0000006015277836 */ /* 0x002fe40000000000 */
[----:B------:R-:W-:-:S04]  /*cb50*/  IMAD.WIDE.U32 R20, R20, 0x4, R14 ;  /* 0x0000000414147825 */ /* 0x000fc800078e000e */
[----:B------:R-:W-:Y:S02]  /*cb60*/  IMAD.WIDE.U32 R14, R39, 0x4, R14 ;  /* 0x00000004270e7825 */ /* 0x000fe400078e000e */
[----:B------:R-:W4:Y:S04]  /*cb70*/  LDG.E R20, desc[UR36][R20.64] ;  /* 0x0000002414147981 */ /* 0x000f28000c1e1900 */
[----:B------:R-:W5:Y:S01]  /*cb80*/  LDG.E R14, desc[UR36][R14.64] ;  /* 0x000000240e0e7981 */ /* 0x000f62000c1e1900 */
[C---:B------:R-:W-:Y:S01]  /*cb90*/  ISETP.GE.U32.AND P1, PT, R50.reuse, 0xf80, PT ;  /* 0x00000f803200780c */ /* 0x040fe20003f26070 */
[----:B------:R-:W-:Y:S02]  /*cba0*/  VIADD R50, R50, 0x80 ;  /* 0x0000008032327836 */ /* 0x000fe40000000000 */
[----:B--2---:R1:W-:Y:S04]  /*cbb0*/  STS [R51+0x80], R38 ;  /* 0x0000802633007388 */ /* 0x0043e80000000800 */
[----:B---3--:R1:W-:Y:S04]  /*cbc0*/  STS [R51], R52 ;  /* 0x0000003433007388 */ /* 0x0083e80000000800 */
[----:B----4-:R1:W-:Y:S04]  /*cbd0*/  STS [R51+0x100], R20 ;  /* 0x0001001433007388 */ /* 0x0103e80000000800 */
[----:B-----5:R1:W-:Y:S01]  /*cbe0*/  STS [R51+0x180], R14 ;  /* 0x0001800e33007388 */ /* 0x0203e20000000800 */
[----:B------:R-:W-:Y:S05]  /*cbf0*/  @!P1 BRA `(.L_x_259) ;  /* 0xfffffffc00ac9947 */ /* 0x000fea000383ffff */
[----:B------:R-:W-:Y:S05]  /*cc00*/  BSYNC.RECONVERGENT B3 ;  /* 0x0000000000037941 */ /* 0x000fea0003800200 */
.L_x_258:
[----:B------:R-:W-:Y:S01]  /*cc10*/  BSSY.RECONVERGENT B3, `(.L_x_260) ;  /* 0x000002b000037945 */ /* 0x000fe20003800200 */
[----:B------:R-:W-:-:S07]  /*cc20*/  MOV R21, R22 ;  /* 0x0000001600157202 */ /* 0x000fce0000000f00 */
.L_x_267:
[----:B--2---:R-:W2:Y:S01]  /*cc30*/  S2R R15, SR_CgaCtaId ;  /* 0x00000000000f7919 */ /* 0x004ea20000008800 */
[----:B-1----:R-:W-:Y:S01]  /*cc40*/  MOV R14, 0x400 ;  /* 0x00000400000e7802 */ /* 0x002fe20000000f00 */
[----:B------:R-:W-:Y:S01]  /*cc50*/  IMAD.MOV.U32 R39, RZ, RZ, RZ ;  /* 0x000000ffff277224 */ /* 0x000fe200078e00ff */
[----:B------:R-:W-:-:S03]  /*cc60*/  ISETP.GE.AND P1, PT, R3, 0x2, PT ;  /* 0x000000020300780c */ /* 0x000fc60003f26270 */
[----:B------:R-:W-:-:S05]  /*cc70*/  VIADD R14, R14, 0x814 ;  /* 0x000008140e0e7836 */ /* 0x000fca0000000000 */
[----:B--2---:R-:W-:-:S05]  /*cc80*/  LEA R38, R15, R14, 0x18 ;  /* 0x0000000e0f267211 */ /* 0x004fca00078ec0ff */
[----:B------:R-:W-:-:S05]  /*cc90*/  IMAD R49, R21, 0x4, R38 ;  /* 0x0000000415317824 */ /* 0x000fca00078e0226 */
[----:B------:R1:W2:Y:S01]  /*cca0*/  LDS R20, [R49] ;  /* 0x0000000031147984 */ /* 0x0002a20000000800 */
[----:B------:R-:W-:Y:S05]  /*ccb0*/  @!P1 BRA `(.L_x_261) ;  /* 0x0000000000309947 */ /* 0x000fea0003800000 */
[----:B------:R-:W-:Y:S02]  /*ccc0*/  HFMA2 R39, -RZ, RZ, 0, 0 ;  /* 0x00000000ff277431 */ /* 0x000fe400000001ff */
[----:B------:R-:W-:-:S07]  /*ccd0*/  IMAD.MOV.U32 R48, RZ, RZ, R3 ;  /* 0x000000ffff307224 */ /* 0x000fce00078e0003 */
.L_x_262:
[----:B------:R-:W-:-:S05]  /*cce0*/  SHF.R.U32.HI R50, RZ, 0x1, R48 ;  /* 0x00000001ff327819 */ /* 0x000fca0000011630 */
[----:B------:R-:W-:-:S04]  /*ccf0*/  IMAD.IADD R15, R50, 0x1, R39 ;  /* 0x00000001320f7824 */ /* 0x000fc800078e0227 */
[----:B------:R-:W-:-:S06]  /*cd00*/  IMAD.WIDE.U32 R14, R15, 0x4, R12 ;  /* 0x000000040f0e7825 */ /* 0x000fcc00078e000c */
[----:B------:R-:W2:Y:S01]  /*cd10*/  LDG.E R15, desc[UR36][R14.64+-0x61a80] ;  /* 0xf9e580240e0f7981 */ /* 0x000ea2000c1e1900 */
[----:B------:R-:W-:-:S05]  /*cd20*/  IMAD.IADD R48, R48, 0x1, -R50 ;  /* 0x0000000130307824 */ /* 0x000fca00078e0a32 */
[----:B------:R-:W-:Y:S02]  /*cd30*/  ISETP.GT.AND P3, PT, R48, 0x1, PT ;  /* 0x000000013000780c */ /* 0x000fe40003f64270 */
[----:B--2---:R-:W-:-:S04]  /*cd40*/  ISETP.GE.U32.AND P1, PT, R15, R20, PT ;  /* 0x000000140f00720c */ /* 0x004fc80003f26070 */
[----:B------:R-:W-:-:S04]  /*cd50*/  SEL R50, R50, RZ, !P1 ;  /* 0x000000ff32327207 */ /* 0x000fc80004800000 */
[----:B------:R-:W-:-:S03]  /*cd60*/  IADD3 R39, PT, PT, R50, R39, RZ ;  /* 0x0000002732277210 */ /* 0x000fc60007ffe0ff */
[----:B------:R-:W-:Y:S05]  /*cd70*/  @P3 BRA `(.L_x_262) ;  /* 0xfffffffc00d83947 */ /* 0x000fea000383ffff */
.L_x_261:
[----:B------:R-:W-:-:S06]  /*cd80*/  IMAD.WIDE.U32 R14, R39, 0x4, R12 ;  /* 0x00000004270e7825 */ /* 0x000fcc00078e000c */
[----:B------:R-:W2:Y:S01]  /*cd90*/  LDG.E R15, desc[UR36][R14.64+-0x61a80] ;  /* 0xf9e580240e0f7981 */ /* 0x000ea2000c1e1900 */
[----:B------:R-:W-:Y:S01]  /*cda0*/  VIADD R48, R39, 0x1 ;  /* 0x0000000127307836 */ /* 0x000fe20000000000 */
[----:B------:R-:W-:Y:S01]  /*cdb0*/  BSSY.RECONVERGENT B4, `(.L_x_263) ;  /* 0x000000f000047945 */ /* 0x000fe20003800200 */
[----:B------:R-:W-:-:S03]  /*cdc0*/  VIADD R21, R21, UR42 ;  /* 0x0000002a15157c36 */ /* 0x000fc60008000000 */
[----:B------:R-:W-:Y:S02]  /*cdd0*/  BSSY.RELIABLE B5, `(.L_x_264) ;  /* 0x000000b000057945 */ /* 0x000fe40003800100 */
[----:B------:R-:W-:Y:S02]  /*cde0*/  ISETP.GE.U32.AND P3, PT, R21, 0x1000, PT ;  /* 0x000010001500780c */ /* 0x000fe40003f66070 */
[----:B--2---:R-:W-:-:S13]  /*cdf0*/  ISETP.GE.U32.AND P1, PT, R15, R20, PT ;  /* 0x000000140f00720c */ /* 0x004fda0003f26070 */
[----:B------:R-:W-:-:S05]  /*ce00*/  @P1 IMAD.MOV R48, RZ, RZ, R39 ;  /* 0x000000ffff301224 */ /* 0x000fca00078e0227 */
[----:B------:R-:W-:-:S13]  /*ce10*/  ISETP.GE.AND P1, PT, R48, R3, PT ;  /* 0x000000033000720c */ /* 0x000fda0003f26270 */
[----:B------:R-:W-:Y:S05]  /*ce20*/  @P1 BRA `(.L_x_265) ;  /* 0x0000000000141947 */ /* 0x000fea0003800000 */
[----:B------:R-:W-:-:S06]  /*ce30*/  IMAD.WIDE.U32 R14, R48, 0x4, R12 ;  /* 0x00000004300e7825 */ /* 0x000fcc00078e000c */
[----:B------:R-:W2:Y:S02]  /*ce40*/  LDG.E R15, desc[UR36][R14.64+-0x61a80] ;  /* 0xf9e580240e0f7981 */ /* 0x000ea4000c1e1900 */
[----:B--2---:R-:W-:-:S13]  /*ce50*/  ISETP.NE.AND P1, PT, R15, R20, PT ;  /* 0x000000140f00720c */ /* 0x004fda0003f25270 */
[----:B------:R-:W-:Y:S05]  /*ce60*/  @!P1 BREAK.RELIABLE B5 ;  /* 0x0000000000059942 */ /* 0x000fea0003800100 */
[----:B------:R-:W-:Y:S05]  /*ce70*/  @!P1 BRA `(.L_x_266) ;  /* 0x0000000000089947 */ /* 0x000fea0003800000 */
.L_x_265:
[----:B------:R-:W-:Y:S05]  /*ce80*/  BSYNC.RELIABLE B5 ;  /* 0x0000000000057941 */ /* 0x000fea0003800100 */
.L_x_264:
[----:B------:R2:W-:Y:S02]  /*ce90*/  STS [R49], RZ ;  /* 0x000000ff31007388 */ /* 0x0005e40000000800 */
.L_x_266:
[----:B------:R-:W-:Y:S05]  /*cea0*/  BSYNC.RECONVERGENT B4 ;  /* 0x0000000000047941 */ /* 0x000fea0003800200 */
.L_x_263:
[----:B------:R-:W-:Y:S05]  /*ceb0*/  @!P3 BRA `(.L_x_267) ;  /* 0xfffffffc005cb947 */ /* 0x000fea000383ffff */
[----:B------:R-:W-:Y:S05]  /*cec0*/  BSYNC.RECONVERGENT B3 ;  /* 0x0000000000037941 */ /* 0x000fea0003800200 */
.L_x_260:
[----:B------:R-:W-:Y:S04]  /*ced0*/  BSSY.RECONVERGENT B3, `(.L_x_268) ;  /* 0x0000047000037945 */ /* 0x000fe80003800200 */
[----:B------:R-:W-:Y:S05]  /*cee0*/  @P2 BRA `(.L_x_269) ;  /* 0x0000000400142947 */ /* 0x000fea0003800000 */
[----:B------:R-:W-:-:S07]  /*cef0*/  MOV R39, RZ ;  /* 0x000000ff00277202 */ /* 0x000fce0000000f00 */
.L_x_270:
[C---:B---3--:R-:W-:Y:S02]  /*cf00*/  IMAD R48, R39.reuse, 0x4, R38 ;  /* 0x0000000427307824 */ /* 0x048fe400078e0226 */
[----:B------:R-:W-:-:S03]  /*cf10*/  VIADD R39, R39, 0x8 ;  /* 0x0000000827277836 */ /* 0x000fc60000000000 */
[----:B------:R-:W3:Y:S02]  /*cf20*/  LDS R53, [R48] ;  /* 0x0000000030357984 */ /* 0x000ee40000000800 */
[----:B---3--:R-:W-:-:S13]  /*cf30*/  ISETP.NE.AND P1, PT, R53, RZ, PT ;  /* 0x000000ff3500720c */ /* 0x008fda0003f25270 */
[----:B------:R-:W3:Y:S02]  /*cf40*/  @P1 LDS R14, [R43] ;  /* 0x000000002b0e1984 */ /* 0x000ee40000000800 */
[----:B---3--:R-:W-:-:S05]  /*cf50*/  @P1 VIADD R21, R14, 0x1 ;  /* 0x000000010e151836 */ /* 0x008fca0000000000 */
[----:B------:R-:W-:Y:S01]  /*cf60*/  @P1 STS [R43], R21 ;  /* 0x000000152b001388 */ /* 0x000fe20000000800 */
[----:B------:R-:W-:-:S03]  /*cf70*/  @P1 IADD3 R15, PT, PT, R44, R21, RZ ;  /* 0x000000152c0f1210 */ /* 0x000fc60007ffe0ff */
[----:B-12---:R-:W1:Y:S02]  /*cf80*/  LDS R49, [R48+0x4] ;  /* 0x0000040030317984 */ /* 0x006e640000000800 */
[----:B------:R-:W-:-:S05]  /*cf90*/  @P1 IMAD.WIDE.U32 R14, R15, 0x4, R10 ;  /* 0x000000040f0e1825 */ /* 0x000fca00078e000a */
[----:B------:R-:W-:Y:S01]  /*cfa0*/  @P1 STG.E desc[UR36][R14.64], R53 ;  /* 0x000000350e001986 */ /* 0x000fe2000c101924 */
[----:B-1----:R-:W-:-:S13]  /*cfb0*/  ISETP.NE.AND P3, PT, R49, RZ, PT ;  /* 0x000000ff3100720c */ /* 0x002fda0003f65270 */
[----:B------:R-:W1:Y:S02]  /*cfc0*/  @P3 LDS R20, [R43] ;  /* 0x000000002b143984 */ /* 0x000e640000000800 */
[----:B-1----:R-:W-:-:S04]  /*cfd0*/  @P3 VIADD R20, R20, 0x1 ;  /* 0x0000000114143836 */ /* 0x002fc80000000000 */
[----:B------:R-:W-:Y:S01]  /*cfe0*/  @P3 IMAD.IADD R21, R44, 0x1, R20 ;  /* 0x000000012c153824 */ /* 0x000fe200078e0214 */
[----:B------:R1:W-:Y:S04]  /*cff0*/  @P3 STS [R43], R20 ;  /* 0x000000142b003388 */ /* 0x0003e80000000800 */
[----:B------:R-:W2:Y:S01]  /*d000*/  LDS R50, [R48+0x8] ;  /* 0x0000080030327984 */ /* 0x000ea20000000800 */
[----:B-1----:R-:W-:-:S05]  /*d010*/  @P3 IMAD.WIDE.U32 R20, R21, 0x4, R10 ;  /* 0x0000000415143825 */ /* 0x002fca00078e000a */
[----:B------:R-:W-:Y:S01]  /*d020*/  @P3 STG.E desc[UR36][R20.64], R49 ;  /* 0x0000003114003986 */ /* 0x000fe2000c101924 */
[----:B--2---:R-:W-:-:S13]  /*d030*/  ISETP.NE.AND P4, PT, R50, RZ, PT ;  /* 0x000000ff3200720c */ /* 0x004fda0003f85270 */
[----:B------:R-:W1:Y:S02]  /*d040*/  @P4 LDS R52, [R43] ;  /* 0x000000002b344984 */ /* 0x000e640000000800 */
[----:B-1----:R-:W-:-:S05]  /*d050*/  @P4 VIADD R52, R52, 0x1 ;  /* 0x0000000134344836 */ /* 0x002fca0000000000 */
[----:B------:R-:W-:Y:S01]  /*d060*/  @P4 STS [R43], R52 ;  /* 0x000000342b004388 */ /* 0x000fe20000000800 */
[----:B------:R-:W-:-:S03]  /*d070*/  @P4 IADD3 R15, PT, PT, R44, R52, RZ ;  /* 0x000000342c0f4210 */ /* 0x000fc60007ffe0ff */
[----:B------:R-:W1:Y:S02]  /*d080*/  LDS R51, [R48+0xc] ;  /* 0x00000c0030337984 */ /* 0x000e640000000800 */
        /* <DEDUP_REMOVED lines=13> */
[----:B------:R1:W-:Y:S01]  /*d160*/  @P3 STS [R43], R14 ;  /* 0x0000000e2b003388 */ /* 0x0003e20000000800 */
[----:B------:R-:W-:-:S03]  /*d170*/  @P3 IADD3 R15, PT, PT, R44, R14, RZ ;  /* 0x0000000e2c0f3210 */ /* 0x000fc60007ffe0ff */
[----:B------:R-:W2:Y:S02]  /*d180*/  LDS R49, [R48+0x14] ;  /* 0x0000140030317984 */ /* 0x000ea40000000800 */
[----:B-1----:R-:W-:-:S05]  /*d190*/  @P3 IMAD.WIDE.U32 R14, R15, 0x4, R10 ;  /* 0x000000040f0e3825 */ /* 0x002fca00078e000a */
[----:B------:R-:W-:Y:S01]  /*d1a0*/  @P3 STG.E desc[UR36][R14.64], R53 ;  /* 0x000000350e003986 */ /* 0x000fe2000c101924 */
[----:B--2---:R-:W-:-:S13]  /*d1b0*/  ISETP.NE.AND P4, PT, R49, RZ, PT ;  /* 0x000000ff3100720c */ /* 0x004fda0003f85270 */
[----:B------:R-:W1:Y:S02]  /*d1c0*/  @P4 LDS R52, [R43] ;  /* 0x000000002b344984 */ /* 0x000e640000000800 */
[----:B-1----:R-:W-:-:S04]  /*d1d0*/  @P4 VIADD R20, R52, 0x1 ;  /* 0x0000000134144836 */ /* 0x002fc80000000000 */
[----:B------:R-:W-:Y:S01]  /*d1e0*/  @P4 IMAD.IADD R51, R44, 0x1, R20 ;  /* 0x000000012c334824 */ /* 0x000fe200078e0214 */
[----:B------:R-:W-:Y:S04]  /*d1f0*/  @P4 STS [R43], R20 ;  /* 0x000000142b004388 */ /* 0x000fe80000000800 */
[----:B------:R-:W1:Y:S02]  /*d200*/  LDS R52, [R48+0x18] ;  /* 0x0000180030347984 */ /* 0x000e640000000800 */
[----:B-1----:R-:W-:-:S13]  /*d210*/  ISETP.NE.AND P1, PT, R52, RZ, PT ;  /* 0x000000ff3400720c */ /* 0x002fda0003f25270 */
[----:B------:R-:W1:Y:S02]  /*d220*/  @P1 LDS R50, [R43] ;  /* 0x000000002b321984 */ /* 0x000e640000000800 */
[----:B-1----:R-:W-:Y:S02]  /*d230*/  @P1 VIADD R15, R50, 0x1 ;  /* 0x00000001320f1836 */ /* 0x002fe40000000000 */
[----:B------:R-:W-:-:S03]  /*d240*/  @P4 IMAD.WIDE.U32 R50, R51, 0x4, R10 ;  /* 0x0000000433324825 */ /* 0x000fc600078e000a */
[----:B------:R-:W-:Y:S01]  /*d250*/  @P1 STS [R43], R15 ;  /* 0x0000000f2b001388 */ /* 0x000fe20000000800 */
[----:B------:R-:W-:-:S03]  /*d260*/  @P1 IMAD.IADD R21, R44, 0x1, R15 ;  /* 0x000000012c151824 */ /* 0x000fc600078e020f */
[----:B------:R-:W1:Y:S01]  /*d270*/  LDS R48, [R48+0x1c] ;  /* 0x00001c0030307984 */ /* 0x000e620000000800 */
[----:B------:R-:W-:-:S03]  /*d280*/  @P1 IMAD.WIDE.U32 R20, R21, 0x4, R10 ;  /* 0x0000000415141825 */ /* 0x000fc600078e000a */
[----:B------:R-:W-:Y:S04]  /*d290*/  @P4 STG.E desc[UR36][R50.64], R49 ;  /* 0x0000003132004986 */ /* 0x000fe8000c101924 */
[----:B------:R-:W-:Y:S01]  /*d2a0*/  @P1 STG.E desc[UR36][R20.64], R52 ;  /* 0x0000003414001986 */ /* 0x000fe2000c101924 */
[----:B------:R-:W-:Y:S02]  /*d2b0*/  ISETP.NE.AND P1, PT, R39, 0x1000, PT ;  /* 0x000010002700780c */ /* 0x000fe40003f25270 */
[----:B-1----:R-:W-:-:S13]  /*d2c0*/  ISETP.NE.AND P3, PT, R48, RZ, PT ;  /* 0x000000ff3000720c */ /* 0x002fda0003f65270 */
[----:B------:R-:W1:Y:S02]  /*d2d0*/  @P3 LDS R14, [R43] ;  /* 0x000000002b0e3984 */ /* 0x000e640000000800 */
[----:B-1----:R-:W-:-:S05]  /*d2e0*/  @P3 IADD3 R53, PT, PT, R14, 0x1, RZ ;  /* 0x000000010e353810 */ /* 0x002fca0007ffe0ff */
[----:B------:R-:W-:Y:S01]  /*d2f0*/  @P3 IMAD.IADD R15, R44, 0x1, R53 ;  /* 0x000000012c0f3824 */ /* 0x000fe200078e0235 */
[----:B------:R3:W-:Y:S03]  /*d300*/  @P3 STS [R43], R53 ;  /* 0x000000352b003388 */ /* 0x0007e60000000800 */
[----:B------:R-:W-:-:S05]  /*d310*/  @P3 IMAD.WIDE.U32 R14, R15, 0x4, R10 ;  /* 0x000000040f0e3825 */ /* 0x000fca00078e000a */
[----:B------:R3:W-:Y:S01]  /*d320*/  @P3 STG.E desc[UR36][R14.64], R48 ;  /* 0x000000300e003986 */ /* 0x0007e2000c101924 */
[----:B------:R-:W-:Y:S05]  /*d330*/  @P1 BRA `(.L_x_270) ;  /* 0xfffffff800f01947 */ /* 0x000fea000383ffff */
.L_x_269:
[----:B------:R-:W-:Y:S05]  /*d340*/  BSYNC.RECONVERGENT B3 ;  /* 0x0000000000037941 */ /* 0x000fea0003800200 */
.L_x_268:
[----:B------:R-:W-:Y:S05]  /*d350*/  @P0 BRA `(.L_x_271) ;  /* 0xfffffff400b00947 */ /* 0x000fea000383ffff */
.L_x_257:
[----:B------:R-:W-:Y:S01]  /*d360*/  ISETP.GE.U32.AND P0, PT, R22, R45, PT ;  /* 0x0000002d1600720c */ /* 0x000fe20003f06070 */
[----:B------:R-:W-:-:S12]  /*d370*/  BSSY.RECONVERGENT B3, `(.L_x_272) ;  /* 0x0000081000037945 */ /* 0x000fd80003800200 */
[----:B------:R-:W-:Y:S05]  /*d380*/  @P0 BRA `(.L_x_273) ;  /* 0x0000000400fc0947 */ /* 0x000fea0003800000 */
[----:B------:R-:W-:Y:S01]  /*d390*/  ISETP.GE.U32.AND P3, PT, R22, R45, PT ;  /* 0x0000002d1600720c */ /* 0x000fe20003f66070 */
[----:B------:R-:W-:Y:S01]  /*d3a0*/  IMAD.MOV.U32 R44, RZ, RZ, R22 ;  /* 0x000000ffff2c7224 */ /* 0x000fe200078e0016 */
[----:B------:R-:W-:-:S04]  /*d3b0*/  LOP3.LUT R20, R42, 0xfffff000, RZ, 0xc0, !PT ;  /* 0xfffff0002a147812 */ /* 0x000fc800078ec0ff */
[----:B------:R-:W-:-:S07]  /*d3c0*/  IADD3 R41, PT, PT, R41, R20, RZ ;  /* 0x0000001429297210 */ /* 0x000fce0007ffe0ff */
[----:B---3--:R-:W3:Y:S01]  /*d3d0*/  @P3 LDC.64 R14, c[0x0][0x388] ;  /* 0x0000e200ff0e3b82 */ /* 0x008ee20000000a00 */
[----:B------:R-:W-:-:S04]  /*d3e0*/  @P3 IMAD.IADD R21, R41, 0x1, R44 ;  /* 0x0000000129153824 */ /* 0x000fc800078e022c */
[----:B---3--:R-:W-:-:S06]  /*d3f0*/  @P3 IMAD.WIDE.U32 R14, R21, 0x4, R14 ;  /* 0x00000004150e3825 */ /* 0x008fcc00078e000e */
[----:B------:R-:W3:Y:S01]  /*d400*/  @P3 LDG.E R14, desc[UR36][R14.64] ;  /* 0x000000240e0e3981 */ /* 0x000ee2000c1e1900 */
[----:B------:R-:W-:Y:S01]  /*d410*/  @P3 MOV R20, 0x400 ;  /* 0x0000040000143802 */ /* 0x000fe20000000f00 */
[----:B------:R-:W-:Y:S01]  /*d420*/  BSSY.RECONVERGENT B4, `(.L_x_274) ;  /* 0x0000027000047945 */ /* 0x000fe20003800200 */
[----:B------:R-:W-:Y:S01]  /*d430*/  PLOP3.LUT P0, PT, P3, PT, PT, 0x8, 0x80 ;  /* 0x000000000080781c */ /* 0x000fe20001f0e170 */
[----:B------:R-:W4:Y:S02]  /*d440*/  @P3 S2R R21, SR_CgaCtaId ;  /* 0x0000000000153919 */ /* 0x000f240000008800 */
[----:B------:R-:W-:-:S05]  /*d450*/  @P3 VIADD R20, R20, 0x814 ;  /* 0x0000081414143836 */ /* 0x000fca0000000000 */
[----:B----4-:R-:W-:-:S05]  /*d460*/  @P3 LEA R21, R21, R20, 0x18 ;  /* 0x0000001415153211 */ /* 0x010fca00078ec0ff */
[C---:B------:R-:W-:Y:S01]  /*d470*/  @P3 IMAD R21, R44.reuse, 0x4, R21 ;  /* 0x000000042c153824 */ /* 0x040fe200078e0215 */
[----:B------:R-:W-:-:S04]  /*d480*/  @P3 IADD3 R44, PT, PT, R44, 0x20, RZ ;  /* 0x000000202c2c3810 */ /* 0x000fc80007ffe0ff */
[C---:B------:R-:W-:Y:S01]  /*d490*/  ISETP.GT.U32.AND P1, PT, R45.reuse, R44, PT ;  /* 0x0000002c2d00720c */ /* 0x040fe20003f24070 */
[----:B------:R-:W-:-:S05]  /*d4a0*/  IMAD.IADD R20, R45, 0x1, -R44 ;  /* 0x000000012d147824 */ /* 0x000fca00078e0a2c */
[----:B------:R-:W-:Y:S01]  /*d4b0*/  ISETP.LE.U32.OR P1, PT, R20, 0x60, !P1 ;  /* 0x000000601400780c */ /* 0x000fe20004f23470 */
[----:B---3--:R3:W-:-:S12]  /*d4c0*/  @P3 STS [R21], R14 ;  /* 0x0000000e15003388 */ /* 0x0087d80000000800 */
[----:B------:R-:W-:Y:S05]  /*d4d0*/  @P1 BRA `(.L_x_275) ;  /* 0x00000000006c1947 */ /* 0x000fea0003800000 */
[----:B-12---:R-:W1:Y:S01]  /*d4e0*/  S2R R49, SR_CgaCtaId ;  /* 0x0000000000317919 */ /* 0x006e620000008800 */
[----:B---3--:R-:W-:Y:S01]  /*d4f0*/  MOV R14, 0x400 ;  /* 0x00000400000e7802 */ /* 0x008fe20000000f00 */
[----:B------:R-:W-:Y:S01]  /*d500*/  VIADD R51, R45, 0xffffffa0 ;  /* 0xffffffa02d337836 */ /* 0x000fe20000000000 */
[----:B------:R-:W-:-:S03]  /*d510*/  PLOP3.LUT P0, PT, PT, PT, PT, 0x8, 0x80 ;  /* 0x000000000080781c */ /* 0x000fc60003f0e170 */
[----:B------:R-:W-:-:S05]  /*d520*/  VIADD R14, R14, 0x814 ;  /* 0x000008140e0e7836 */ /* 0x000fca0000000000 */
[----:B-1----:R-:W-:-:S07]  /*d530*/  LEA R49, R49, R14, 0x18 ;  /* 0x0000000e31317211 */ /* 0x002fce00078ec0ff */
.L_x_276:
[----:B-1----:R-:W1:Y:S01]  /*d540*/  LDC.64 R14, c[0x0][0x388] ;  /* 0x0000e200ff0e7b82 */ /* 0x002e620000000a00 */
[C---:B------:R-:W-:Y:S02]  /*d550*/  IADD3 R47, PT, PT, R41.reuse, R44, RZ ;  /* 0x0000002c292f7210 */ /* 0x040fe40007ffe0ff */
[C-C-:B------:R-:W-:Y:S02]  /*d560*/  IADD3 R39, PT, PT, R41.reuse, 0x20, R44.reuse ;  /* 0x0000002029277810 */ /* 0x140fe40007ffe02c */
        /* <DEDUP_REMOVED lines=18> */
.L_x_275:
[----:B------:R-:W-:Y:S05]  /*d690*/  BSYNC.RECONVERGENT B4 ;  /* 0x0000000000047941 */ /* 0x000fea0003800200 */
.L_x_274:
[C---:B-1-3--:R-:W-:Y:S01]  /*d6a0*/  IMAD.IADD R14, R45.reuse, 0x1, -R44 ;  /* 0x000000012d0e7824 */ /* 0x04afe200078e0a2c */
[----:B------:R-:W-:Y:S01]  /*d6b0*/  ISETP.GT.U32.AND P1, PT, R45, R44, PT ;  /* 0x0000002c2d00720c */ /* 0x000fe20003f24070 */
[----:B------:R-:W-:Y:S03]  /*d6c0*/  BSSY.RECONVERGENT B4, `(.L_x_277) ;  /* 0x0000013000047945 */ /* 0x000fe60003800200 */
[----:B------:R-:W-:-:S13]  /*d6d0*/  ISETP.LE.U32.OR P1, PT, R14, 0x20, !P1 ;  /* 0x000000200e00780c */ /* 0x000fda0004f23470 */
[----:B------:R-:W-:Y:S05]  /*d6e0*/  @P1 BRA `(.L_x_278) ;  /* 0x0000000000401947 */ /* 0x000fea0003800000 */
[----:B------:R-:W1:Y:S01]  /*d6f0*/  LDC.64 R20, c[0x0][0x388] ;  /* 0x0000e200ff147b82 */ /* 0x000e620000000a00 */
[C---:B------:R-:W-:Y:S02]  /*d700*/  IADD3 R15, PT, PT, R41.reuse, R44, RZ ;  /* 0x0000002c290f7210 */ /* 0x040fe40007ffe0ff */
[----:B------:R-:W-:-:S03]  /*d710*/  IADD3 R39, PT, PT, R41, 0x20, R44 ;  /* 0x0000002029277810 */ /* 0x000fc60007ffe02c */
[----:B-1----:R-:W-:-:S04]  /*d720*/  IMAD.WIDE.U32 R14, R15, 0x4, R20 ;  /* 0x000000040f0e7825 */ /* 0x002fc800078e0014 */
[----:B------:R-:W-:Y:S02]  /*d730*/  IMAD.WIDE.U32 R20, R39, 0x4, R20 ;  /* 0x0000000427147825 */ /* 0x000fe400078e0014 */
[----:B------:R-:W3:Y:S04]  /*d740*/  LDG.E R14, desc[UR36][R14.64] ;  /* 0x000000240e0e7981 */ /* 0x000ee8000c1e1900 */
[----:B------:R-:W4:Y:S01]  /*d750*/  LDG.E R20, desc[UR36][R20.64] ;  /* 0x0000002414147981 */ /* 0x000f22000c1e1900 */
[----:B------:R-:W1:Y:S01]  /*d760*/  S2UR UR5, SR_CgaCtaId ;  /* 0x00000000000579c3 */ /* 0x000e620000008800 */
[----:B------:R-:W-:Y:S01]  /*d770*/  UMOV UR4, 0x400 ;  /* 0x0000040000047882 */ /* 0x000fe20000000000 */
[----:B------:R-:W-:Y:S01]  /*d780*/  PLOP3.LUT P0, PT, PT, PT, PT, 0x8, 0x80 ;  /* 0x000000000080781c */ /* 0x000fe20003f0e170 */
[----:B------:R-:W-:-:S04]  /*d790*/  UIADD3 UR4, UPT, UPT, UR4, 0x814, URZ ;  /* 0x0000081404047890 */ /* 0x000fc8000fffe0ff */
[----:B-1----:R-:W-:-:S06]  /*d7a0*/  ULEA UR4, UR5, UR4, 0x18 ;  /* 0x0000000405047291 */ /* 0x002fcc000f8ec0ff */
[C---:B------:R-:W-:Y:S01]  /*d7b0*/  LEA R39, R44.reuse, UR4, 0x2 ;  /* 0x000000042c277c11 */ /* 0x040fe2000f8e10ff */
[----:B------:R-:W-:-:S04]  /*d7c0*/  VIADD R44, R44, 0x40 ;  /* 0x000000402c2c7836 */ /* 0x000fc80000000000 */
[----:B---3--:R1:W-:Y:S04]  /*d7d0*/  STS [R39], R14 ;  /* 0x0000000e27007388 */ /* 0x0083e80000000800 */
[----:B----4-:R1:W-:Y:S02]  /*d7e0*/  STS [R39+0x80], R20 ;  /* 0x0000801427007388 */ /* 0x0103e40000000800 */
.L_x_278:
[----:B------:R-:W-:Y:S05]  /*d7f0*/  BSYNC.RECONVERGENT B4 ;  /* 0x0000000000047941 */ /* 0x000fea0003800200 */
.L_x_277:
[----:B------:R-:W-:Y:S01]  /*d800*/  ISETP.LT.U32.OR P0, PT, R44, R45, P0 ;  /* 0x0000002d2c00720c */ /* 0x000fe20000701470 */
[----:B------:R-:W-:-:S12]  /*d810*/  BSSY.RECONVERGENT B4, `(.L_x_279) ;  /* 0x000000c000047945 */ /* 0x000fd80003800200 */
[----:B------:R-:W-:Y:S05]  /*d820*/  @!P0 BRA `(.L_x_280) ;  /* 0x0000000000288947 */ /* 0x000fea0003800000 */
[----:B-1----:R-:W1:Y:S01]  /*d830*/  LDC.64 R14, c[0x0][0x388] ;  /* 0x0000e200ff0e7b82 */ /* 0x002e620000000a00 */
[----:B------:R-:W-:-:S04]  /*d840*/  IMAD.IADD R41, R41, 0x1, R44 ;  /* 0x0000000129297824 */ /* 0x000fc800078e022c */
[----:B-1----:R-:W-:-:S06]  /*d850*/  IMAD.WIDE.U32 R14, R41, 0x4, R14 ;  /* 0x00000004290e7825 */ /* 0x002fcc00078e000e */
[----:B------:R-:W3:Y:S01]  /*d860*/  LDG.E R14, desc[UR36][R14.64] ;  /* 0x000000240e0e7981 */ /* 0x000ee2000c1e1900 */
[----:B------:R-:W1:Y:S01]  /*d870*/  S2UR UR5, SR_CgaCtaId ;  /* 0x00000000000579c3 */ /* 0x000e620000008800 */
[----:B------:R-:W-:Y:S02]  /*d880*/  UMOV UR4, 0x400 ;  /* 0x0000040000047882 */ /* 0x000fe40000000000 */
[----:B------:R-:W-:-:S04]  /*d890*/  UIADD3 UR4, UPT, UPT, UR4, 0x814, URZ ;  /* 0x0000081404047890 */ /* 0x000fc8000fffe0ff */
[----:B-1----:R-:W-:-:S06]  /*d8a0*/  ULEA UR4, UR5, UR4, 0x18 ;  /* 0x0000000405047291 */ /* 0x002fcc000f8ec0ff */
[----:B------:R-:W-:-:S05]  /*d8b0*/  LEA R21, R44, UR4, 0x2 ;  /* 0x000000042c157c11 */ /* 0x000fca000f8e10ff */
[----:B---3--:R3:W-:Y:S02]  /*d8c0*/  STS [R21], R14 ;  /* 0x0000000e15007388 */ /* 0x0087e40000000800 */
.L_x_280:
[----:B------:R-:W-:Y:S05]  /*d8d0*/  BSYNC.RECONVERGENT B4 ;  /* 0x0000000000047941 */ /* 0x000fea0003800200 */
.L_x_279:
[----:B------:R-:W-:-:S07]  /*d8e0*/  IMAD.MOV.U32 R38, RZ, RZ, R22 ;  /* 0x000000ffff267224 */ /* 0x000fce00078e0016 */
.L_x_287:
[----:B------:R-:W4:Y:S01]  /*d8f0*/  S2UR UR5, SR_CgaCtaId ;  /* 0x00000000000579c3 */ /* 0x000f220000008800 */
[----:B------:R-:W-:Y:S01]  /*d900*/  UMOV UR4, 0x400 ;  /* 0x0000040000047882 */ /* 0x000fe20000000000 */
[----:B------:R-:W-:Y:S01]  /*d910*/  ISETP.GE.AND P0, PT, R3, 0x2, PT ;  /* 0x000000020300780c */ /* 0x000fe20003f06270 */
[----:B------:R-:W-:Y:S01]  /*d920*/  UIADD3 UR4, UPT, UPT, UR4, 0x814, URZ ;  /* 0x0000081404047890 */ /* 0x000fe2000fffe0ff */
[----:B---3--:R-:W-:-:S03]  /*d930*/  HFMA2 R21, -RZ, RZ, 0, 0 ;  /* 0x00000000ff157431 */ /* 0x008fc600000001ff */
[----:B----4-:R-:W-:-:S06]  /*d940*/  ULEA UR4, UR5, UR4, 0x18 ;  /* 0x0000000405047291 */ /* 0x010fcc000f8ec0ff */
[----:B-1----:R-:W-:-:S05]  /*d950*/  LEA R41, R38, UR4, 0x2 ;  /* 0x0000000426297c11 */ /* 0x002fca000f8e10ff */
[----:B-1----:R1:W3:Y:S01]  /*d960*/  LDS R20, [R41] ;  /* 0x0000000029147984 */ /* 0x0022e20000000800 */
[----:B------:R-:W-:Y:S05]  /*d970*/  @!P0 BRA `(.L_x_281) ;  /* 0x0000000000308947 */ /* 0x000fea0003800000 */
[----:B------:R-:W-:Y:S02]  /*d980*/  IMAD.MOV.U32 R21, RZ, RZ, RZ ;  /* 0x000000ffff157224 */ /* 0x000fe400078e00ff */
[----:B------:R-:W-:-:S07]  /*d990*/  IMAD.MOV.U32 R39, RZ, RZ, R3 ;  /* 0x000000ffff277224 */ /* 0x000fce00078e0003 */
.L_x_282:
[----:B------:R-:W-:-:S05]  /*d9a0*/  SHF.R.U32.HI R44, RZ, 0x1, R39 ;  /* 0x00000001ff2c7819 */ /* 0x000fca0000011627 */
[----:B------:R-:W-:-:S04]  /*d9b0*/  IMAD.IADD R15, R44, 0x1, R21 ;  /* 0x000000012c0f7824 */ /* 0x000fc800078e0215 */
[----:B------:R-:W-:-:S06]  /*d9c0*/  IMAD.WIDE.U32 R14, R15, 0x4, R12 ;  /* 0x000000040f0e7825 */ /* 0x000fcc00078e000c */
[----:B------:R-:W3:Y:S01]  /*d9d0*/  LDG.E R15, desc[UR36][R14.64+-0x61a80] ;  /* 0xf9e580240e0f7981 */ /* 0x000ee2000c1e1900 */
[----:B------:R-:W-:-:S04]  /*d9e0*/  IADD3 R39, PT, PT, -R44, R39, RZ ;  /* 0x000000272c277210 */ /* 0x000fc80007ffe1ff */
[----:B------:R-:W-:Y:S02]  /*d9f0*/  ISETP.GT.AND P1, PT, R39, 0x1, PT ;  /* 0x000000012700780c */ /* 0x000fe40003f24270 */
[----:B---3--:R-:W-:-:S04]  /*da00*/  ISETP.GE.U32.AND P0, PT, R15, R20, PT ;  /* 0x000000140f00720c */ /* 0x008fc80003f06070 */
[----:B------:R-:W-:-:S05]  /*da10*/  SEL R44, R44, RZ, !P0 ;  /* 0x000000ff2c2c7207 */ /* 0x000fca0004000000 */
[----:B------:R-:W-:Y:S02]  /*da20*/  IMAD.IADD R21, R44, 0x1, R21 ;  /* 0x000000012c157824 */ /* 0x000fe400078e0215 */
[----:B------:R-:W-:Y:S05]  /*da30*/  @P1 BRA `(.L_x_282) ;  /* 0xfffffffc00d81947 */ /* 0x000fea000383ffff */
.L_x_281:
        /* <DEDUP_REMOVED lines=8> */
[----:B------:R-:W-:-:S04]  /*dac0*/  @P0 IADD3 R39, PT, PT, R21, RZ, RZ ;  /* 0x000000ff15270210 */ /* 0x000fc80007ffe0ff */
[----:B------:R-:W-:-:S13]  /*dad0*/  ISETP.GE.AND P0, PT, R39, R3, PT ;  /* 0x000000032700720c */ /* 0x000fda0003f06270 */
[----:B------:R-:W-:Y:S05]  /*dae0*/  @P0 BRA `(.L_x_285) ;  /* 0x0000000000140947 */ /* 0x000fea0003800000 */
[----:B------:R-:W-:-:S06]  /*daf0*/  IMAD.WIDE.U32 R14, R39, 0x4, R12 ;  /* 0x00000004270e7825 */ /* 0x000fcc00078e000c */
[----:B------:R-:W3:Y:S02]  /*db00*/  LDG.E R15, desc[UR36][R14.64+-0x61a80] ;  /* 0xf9e580240e0f7981 */ /* 0x000ee4000c1e1900 */
[----:B---3--:R-:W-:-:S13]  /*db10*/  ISETP.NE.AND P0, PT, R15, R20, PT ;  /* 0x000000140f00720c */ /* 0x008fda0003f05270 */
[----:B------:R-:W-:Y:S05]  /*db20*/  @!P0 BREAK.RELIABLE B5 ;  /* 0x0000000000058942 */ /* 0x000fea0003800100 */
[----:B------:R-:W-:Y:S05]  /*db30*/  @!P0 BRA `(.L_x_286) ;  /* 0x0000000000088947 */ /* 0x000fea0003800000 */
.L_x_285:
[----:B------:R-:W-:Y:S05]  /*db40*/  BSYNC.RELIABLE B5 ;  /* 0x0000000000057941 */ /* 0x000fea0003800100 */
.L_x_284:
[----:B------:R3:W-:Y:S02]  /*db50*/  STS [R41], RZ ;  /* 0x000000ff29007388 */ /* 0x0007e40000000800 */
.L_x_286:
[----:B------:R-:W-:Y:S05]  /*db60*/  BSYNC.RECONVERGENT B4 ;  /* 0x0000000000047941 */ /* 0x000fea0003800200 */
.L_x_283:
[----:B------:R-:W-:Y:S05]  /*db70*/  @!P1 BRA `(.L_x_287) ;  /* 0xfffffffc005c9947 */ /* 0x000fea000383ffff */
.L_x_273:
[----:B------:R-:W-:Y:S05]  /*db80*/  BSYNC.RECONVERGENT B3 ;  /* 0x0000000000037941 */ /* 0x000fea0003800200 */
.L_x_272:
[----:B------:R-:W-:Y:S05]  /*db90*/  @P2 BRA `(.L_x_250) ;  /* 0x0000000800982947 */ /* 0x000fea0003800000 */
[----:B------:R-:W-:-:S13]  /*dba0*/  ISETP.NE.AND P0, PT, R45, RZ, PT ;  /* 0x000000ff2d00720c */ /* 0x000fda0003f05270 */
[----:B------:R-:W-:Y:S05]  /*dbb0*/  @!P0 BRA `(.L_x_250) ;  /* 0x0000000800908947 */ /* 0x000fea0003800000 */
[----:B------:R-:W-:Y:S01]  /*dbc0*/  ISETP.GE.U32.AND P1, PT, R45, 0x8, PT ;  /* 0x000000082d00780c */ /* 0x000fe20003f26070 */
[----:B------:R-:W-:Y:S01]  /*dbd0*/  IMAD R46, R3, R40, RZ ;  /* 0x00000028032e7224 */ /* 0x000fe200078e02ff */
[----:B-1-3--:R-:W-:Y:S01]  /*dbe0*/  LOP3.LUT R41, R42, 0x7, RZ, 0xc0, !PT ;  /* 0x000000072a297812 */ /* 0x00afe200078ec0ff */
[----:B------:R-:W-:-:S03]  /*dbf0*/  IMAD.MOV.U32 R47, RZ, RZ, RZ ;  /* 0x000000ffff2f7224 */ /* 0x000fc600078e00ff */
[----:B------:R-:W-:-:S07]  /*dc00*/  ISETP.NE.AND P0, PT, R41, RZ, PT ;  /* 0x000000ff2900720c */ /* 0x000fce0003f05270 */
[----:B------:R-:W-:Y:S06]  /*dc10*/  @!P1 BRA `(.L_x_288) ;  /* 0x0000000400289947 */ /* 0x000fec0003800000 */
[----:B------:R-:W1:Y:S01]  /*dc20*/  S2UR UR5, SR_CgaCtaId ;  /* 0x00000000000579c3 */ /* 0x000e620000008800 */
[----:B------:R-:W-:Y:S01]  /*dc30*/  UMOV UR4, 0x400 ;  /* 0x0000040000047882 */ /* 0x000fe20000000000 */
[----:B------:R-:W-:Y:S01]  /*dc40*/  LOP3.LUT R47, R42, 0xff8, RZ, 0xc0, !PT ;  /* 0x00000ff82a2f7812 */ /* 0x000fe200078ec0ff */
[----:B------:R-:W-:-:S04]  /*dc50*/  UIADD3 UR4, UPT, UPT, UR4, 0x814, URZ ;  /* 0x0000081404047890 */ /* 0x000fc8000fffe0ff */
[----:B-1----:R-:W-:-:S03]  /*dc60*/  ULEA UR5, UR5, UR4, 0x18 ;  /* 0x0000000405057291 */ /* 0x002fc6000f8ec0ff */
[----:B------:R-:W-:-:S09]  /*dc70*/  UMOV UR4, URZ ;  /* 0x000000ff00047c82 */ /* 0x000fd20008000000 */
.L_x_289:
[----:B------:R-:W-:Y:S02]  /*dc80*/  ULEA UR6, UR4, UR5, 0x2 ;  /* 0x0000000504067291 */ /* 0x000fe4000f8e10ff */
[----:B------:R-:W-:-:S07]  /*dc90*/  UIADD3 UR4, UPT, UPT, UR4, 0x8, URZ ;  /* 0x0000000804047890 */ /* 0x000fce000fffe0ff */
[----:B-12---:R-:W1:Y:S02]  /*dca0*/  LDS R49, [UR6] ;  /* 0x00000006ff317984 */ /* 0x006e640008000800 */
[----:B-1----:R-:W-:-:S13]  /*dcb0*/  ISETP.NE.AND P4, PT, R49, RZ, PT ;  /* 0x000000ff3100720c */ /* 0x002fda0003f85270 */
[----:B------:R-:W1:Y:S02]  /*dcc0*/  @P4 LDS R14, [R43] ;  /* 0x000000002b0e4984 */ /* 0x000e640000000800 */
[----:B-1----:R-:W-:-:S04]  /*dcd0*/  @P4 VIADD R15, R14, 0x1 ;  /* 0x000000010e0f4836 */ /* 0x002fc80000000000 */
[----:B------:R-:W-:Y:S01]  /*dce0*/  @P4 IMAD.IADD R21, R46, 0x1, R15 ;  /* 0x000000012e154824 */ /* 0x000fe200078e020f */
[----:B------:R-:W-:Y:S03]  /*dcf0*/  @P4 STS [R43], R15 ;  /* 0x0000000f2b004388 */ /* 0x000fe60000000800 */
[----:B------:R-:W-:Y:S01]  /*dd00*/  @P4 IMAD.WIDE.U32 R20, R21, 0x4, R10 ;  /* 0x0000000415144825 */ /* 0x000fe200078e000a */
[----:B------:R-:W1:Y:S04]  /*dd10*/  LDS R53, [UR6+0x4] ;  /* 0x00000406ff357984 */ /* 0x000e680008000800 */
[----:B------:R-:W-:Y:S01]  /*dd20*/  @P4 STG.E desc[UR36][R20.64], R49 ;  /* 0x0000003114004986 */ /* 0x000fe2000c101924 */
[----:B-1----:R-:W-:-:S13]  /*dd30*/  ISETP.NE.AND P5, PT, R53, RZ, PT ;  /* 0x000000ff3500720c */ /* 0x002fda0003fa5270 */
[----:B------:R-:W1:Y:S02]  /*dd40*/  @P5 LDS R14, [R43] ;  /* 0x000000002b0e5984 */ /* 0x000e640000000800 */
[----:B-1----:R-:W-:-:S05]  /*dd50*/  @P5 VIADD R14, R14, 0x1 ;  /* 0x000000010e0e5836 */ /* 0x002fca0000000000 */
[----:B------:R1:W-:Y:S01]  /*dd60*/  @P5 STS [R43], R14 ;  /* 0x0000000e2b005388 */ /* 0x0003e20000000800 */
[----:B------:R-:W-:-:S03]  /*dd70*/  @P5 IADD3 R15, PT, PT, R46, R14, RZ ;  /* 0x0000000e2e0f5210 */ /* 0x000fc60007ffe0ff */
[----:B------:R-:W2:Y:S02]  /*dd80*/  LDS R45, [UR6+0x8] ;  /* 0x00000806ff2d7984 */ /* 0x000ea40008000800 */
[----:B-1----:R-:W-:-:S05]  /*dd90*/  @P5 IMAD.WIDE.U32 R14, R15, 0x4, R10 ;  /* 0x000000040f0e5825 */ /* 0x002fca00078e000a */
[----:B------:R-:W-:Y:S01]  /*dda0*/  @P5 STG.E desc[UR36][R14.64], R53 ;  /* 0x000000350e005986 */ /* 0x000fe2000c101924 */
[----:B--2---:R-:W-:-:S13]  /*ddb0*/  ISETP.NE.AND P3, PT, R45, RZ, PT ;  /* 0x000000ff2d00720c */ /* 0x004fda0003f65270 */
[----:B------:R-:W1:Y:S02]  /*ddc0*/  @P3 LDS R52, [R43] ;  /* 0x000000002b343984 */ /* 0x000e640000000800 */
[----:B-1----:R-:W-:-:S05]  /*ddd0*/  @P3 IADD3 R52, PT, PT, R52, 0x1, RZ ;  /* 0x0000000134343810 */ /* 0x002fca0007ffe0ff */
[----:B------:R-:W-:Y:S01]  /*dde0*/  @P3 STS [R43], R52 ;  /* 0x000000342b003388 */ /* 0x000fe20000000800 */
[----:B------:R-:W-:-:S03]  /*ddf0*/  @P3 IMAD.IADD R21, R46, 0x1, R52 ;  /* 0x000000012e153824 */ /* 0x000fc600078e0234 */
[----:B------:R-:W1:Y:S01]  /*de00*/  LDS R50, [UR6+0xc] ;  /* 0x00000c06ff327984 */ /* 0x000e620008000800 */
[----:B------:R-:W-:-:S05]  /*de10*/  @P3 IMAD.WIDE.U32 R20, R21, 0x4, R10 ;  /* 0x0000000415143825 */ /* 0x000fca00078e000a */
[----:B------:R-:W-:Y:S01]  /*de20*/  @P3 STG.E desc[UR36][R20.64], R45 ;  /* 0x0000002d14003986 */ /* 0x000fe2000c101924 */
[----:B-1----:R-:W-:-:S13]  /*de30*/  ISETP.NE.AND P1, PT, R50, RZ, PT ;  /* 0x000000ff3200720c */ /* 0x002fda0003f25270 */
[----:B------:R-:W1:Y:S02]  /*de40*/  @P1 LDS R44, [R43] ;  /* 0x000000002b2c1984 */ /* 0x000e640000000800 */
[----:B-1----:R-:W-:-:S05]  /*de50*/  @P1 VIADD R44, R44, 0x1 ;  /* 0x000000012c2c1836 */ /* 0x002fca0000000000 */
[----:B------:R-:W-:Y:S01]  /*de60*/  @P1 STS [R43], R44 ;  /* 0x0000002c2b001388 */ /* 0x000fe20000000800 */
[----:B------:R-:W-:-:S03]  /*de70*/  @P1 IADD3 R15, PT, PT, R46, R44, RZ ;  /* 0x0000002c2e0f1210 */ /* 0x000fc60007ffe0ff */
[----:B------:R-:W1:Y:S02]  /*de80*/  LDS R48, [UR6+0x10] ;  /* 0x00001006ff307984 */ /* 0x000e640008000800 */
[----:B-1----:R-:W-:-:S13]  /*de90*/  ISETP.NE.AND P2, PT, R48, RZ, PT ;  /* 0x000000ff3000720c */ /* 0x002fda0003f45270 */
[----:B------:R-:W1:Y:S02]  /*dea0*/  @P2 LDS R38, [R43] ;  /* 0x000000002b262984 */ /* 0x000e640000000800 */
[----:B-1----:R-:W-:-:S04]  /*deb0*/  @P2 VIADD R38, R38, 0x1 ;  /* 0x0000000126262836 */ /* 0x002fc80000000000 */
[----:B------:R-:W-:Y:S01]  /*dec0*/  @P2 IMAD.IADD R44, R46, 0x1, R38 ;  /* 0x000000012e2c2824 */ /* 0x000fe200078e0226 */
[----:B------:R-:W-:Y:S03]  /*ded0*/  @P2 STS [R43], R38 ;  /* 0x000000262b002388 */ /* 0x000fe60000000800 */
[----:B------:R-:W-:Y:S01]  /*dee0*/  @P2 IMAD.WIDE.U32 R44, R44, 0x4, R10 ;  /* 0x000000042c2c2825 */ /* 0x000fe200078e000a */
[----:B------:R-:W1:Y:S02]  /*def0*/  LDS R51, [UR6+0x14] ;  /* 0x00001406ff337984 */ /* 0x000e640008000800 */
[----:B-1----:R-:W-:-:S13]  /*df00*/  ISETP.NE.AND P4, PT, R51, RZ, PT ;  /* 0x000000ff3300720c */ /* 0x002fda0003f85270 */
[----:B------:R-:W1:Y:S02]  /*df10*/  @P4 LDS R39, [R43] ;  /* 0x000000002b274984 */ /* 0x000e640000000800 */
[----:B-1----:R-:W-:-:S05]  /*df20*/  @P4 VIADD R39, R39, 0x1 ;  /* 0x0000000127274836 */ /* 0x002fca0000000000 */
[----:B------:R1:W-:Y:S04]  /*df30*/  @P4 STS [R43], R39 ;  /* 0x000000272b004388 */ /* 0x0003e80000000800 */
[----:B------:R-:W2:Y:S01]  /*df40*/  LDS R49, [UR6+0x18] ;  /* 0x00001806ff317984 */ /* 0x000ea20008000800 */
[----:B-1----:R-:W-:-:S04]  /*df50*/  @P4 IMAD.IADD R39, R46, 0x1, R39 ;  /* 0x000000012e274824 */ /* 0x002fc800078e0227 */
[----:B------:R-:W-:Y:S01]  /*df60*/  @P4 IMAD.WIDE.U32 R38, R39, 0x4, R10 ;  /* 0x0000000427264825 */ /* 0x000fe200078e000a */
[----:B--2---:R-:W-:-:S13]  /*df70*/  ISETP.NE.AND P5, PT, R49, RZ, PT ;  /* 0x000000ff3100720c */ /* 0x004fda0003fa5270 */
[----:B------:R-:W1:Y:S02]  /*df80*/  @P5 LDS R14, [R43] ;  /* 0x000000002b0e5984 */ /* 0x000e640000000800 */
[----:B-1----:R-:W-:Y:S02]  /*df90*/  @P5 VIADD R52, R14, 0x1 ;  /* 0x000000010e345836 */ /* 0x002fe40000000000 */
[----:B------:R-:W-:-:S03]  /*dfa0*/  @P1 IMAD.WIDE.U32 R14, R15, 0x4, R10 ;  /* 0x000000040f0e1825 */ /* 0x000fc600078e000a */
[----:B------:R-:W-:Y:S01]  /*dfb0*/  @P5 STS [R43], R52 ;  /* 0x000000342b005388 */ /* 0x000fe20000000800 */
[----:B------:R-:W-:-:S03]  /*dfc0*/  @P5 IADD3 R21, PT, PT, R46, R52, RZ ;  /* 0x000000342e155210 */ /* 0x000fc60007ffe0ff */
[----:B------:R-:W1:Y:S04]  /*dfd0*/  LDS R53, [UR6+0x1c] ;  /* 0x00001c06ff357984 */ /* 0x000e680008000800 */
[----:B------:R-:W-:Y:S01]  /*dfe0*/  @P1 STG.E desc[UR36][R14.64], R50 ;  /* 0x000000320e001986 */ /* 0x000fe2000c101924 */
[----:B------:R-:W-:-:S03]  /*dff0*/  ISETP.NE.AND P1, PT, R47, UR4, PT ;  /* 0x000000042f007c0c */ /* 0x000fc6000bf25270 */
[----:B------:R-:W-:Y:S04]  /*e000*/  @P2 STG.E desc[UR36][R44.64], R48 ;  /* 0x000000302c002986 */ /* 0x000fe8000c101924 */
[----:B------:R-:W-:Y:S01]  /*e010*/  @P4 STG.E desc[UR36][R38.64], R51 ;  /* 0x0000003326004986 */ /* 0x000fe2000c101924 */
[----:B-1----:R-:W-:-:S13]  /*e020*/  ISETP.NE.AND P3, PT, R53, RZ, PT ;  /* 0x000000ff3500720c */ /* 0x002fda0003f65270 */
[----:B------:R-:W1:Y:S02]  /*e030*/  @P3 LDS R20, [R43] ;  /* 0x000000002b143984 */ /* 0x000e640000000800 */
[----:B-1----:R-:W-:Y:S02]  /*e040*/  @P3 VIADD R44, R20, 0x1 ;  /* 0x00000001142c3836 */ /* 0x002fe40000000000 */
[----:B------:R-:W-:-:S03]  /*e050*/  @P5 IMAD.WIDE.U32 R20, R21, 0x4, R10 ;  /* 0x0000000415145825 */ /* 0x000fc600078e000a */
[----:B------:R1:W-:Y:S01]  /*e060*/  @P3 STS [R43], R44 ;  /* 0x0000002c2b003388 */ /* 0x0003e20000000800 */
[----:B------:R-:W-:-:S03]  /*e070*/  @P3 IMAD.IADD R52, R46, 0x1, R44 ;  /* 0x000000012e343824 */ /* 0x000fc600078e022c */
[----:B------:R1:W-:Y:S01]  /*e080*/  @P5 STG.E desc[UR36][R20.64], R49 ;  /* 0x0000003114005986 */ /* 0x0003e2000c101924 */
[----:B------:R-:W-:-:S05]  /*e090*/  @P3 IMAD.WIDE.U32 R14, R52, 0x4, R10 ;  /* 0x00000004340e3825 */ /* 0x000fca00078e000a */
[----:B------:R1:W-:Y:S01]  /*e0a0*/  @P3 STG.E desc[UR36][R14.64], R53 ;  /* 0x000000350e003986 */ /* 0x0003e2000c101924 */
[----:B------:R-:W-:Y:S05]  /*e0b0*/  @P1 BRA `(.L_x_289) ;  /* 0xfffffff800f01947 */ /* 0x000fea000383ffff */
.L_x_288:
[----:B------:R-:W-:Y:S05]  /*e0c0*/  @!P0 BRA `(.L_x_250) ;  /* 0x00000004004c8947 */ /* 0x000fea0003800000 */
[----:B------:R-:W-:Y:S02]  /*e0d0*/  ISETP.GE.U32.AND P0, PT, R41, 0x4, PT ;  /* 0x000000042900780c */ /* 0x000fe40003f06070 */
[----:B------:R-:W-:-:S04]  /*e0e0*/  LOP3.LUT R48, R42, 0x3, RZ, 0xc0, !PT ;  /* 0x000000032a307812 */ /* 0x000fc800078ec0ff */
[----:B------:R-:W-:-:S07]  /*e0f0*/  ISETP.NE.AND P4, PT, R48, RZ, PT ;  /* 0x000000ff3000720c */ /* 0x000fce0003f85270 */
[----:B------:R-:W-:Y:S06]  /*e100*/  @!P0 BRA `(.L_x_290) ;  /* 0x0000000000988947 */ /* 0x000fec0003800000 */
[----:B-1----:R-:W1:Y:S01]  /*e110*/  S2R R15, SR_CgaCtaId ;  /* 0x00000000000f7919 */ /* 0x002e620000008800 */
[----:B------:R-:W-:-:S05]  /*e120*/  MOV R14, 0x400 ;  /* 0x00000400000e7802 */ /* 0x000fca0000000f00 */
[----:B------:R-:W-:-:S05]  /*e130*/  VIADD R14, R14, 0x814 ;  /* 0x000008140e0e7836 */ /* 0x000fca0000000000 */
[----:B-1----:R-:W-:-:S05]  /*e140*/  LEA R14, R15, R14, 0x18 ;  /* 0x0000000e0f0e7211 */ /* 0x002fca00078ec0ff */
[C---:B------:R-:W-:Y:S01]  /*e150*/  IMAD R52, R47.reuse, 0x4, R14 ;  /* 0x000000042f347824 */ /* 0x040fe200078e020e */
[----:B------:R-:W-:-:S04]  /*e160*/  IADD3 R47, PT, PT, R47, 0x4, RZ ;  /* 0x000000042f2f7810 */ /* 0x000fc80007ffe0ff */
[----:B------:R-:W1:Y:S02]  /*e170*/  LDS R53, [R52] ;  /* 0x0000000034357984 */ /* 0x000e640000000800 */
[----:B-1----:R-:W-:-:S13]  /*e180*/  ISETP.NE.AND P0, PT, R53, RZ, PT ;  /* 0x000000ff3500720c */ /* 0x002fda0003f05270 */
[----:B------:R-:W1:Y:S02]  /*e190*/  @P0 LDS R15, [R43] ;  /* 0x000000002b0f0984 */ /* 0x000e640000000800 */
[----:B-1----:R-:W-:-:S05]  /*e1a0*/  @P0 IADD3 R15, PT, PT, R15, 0x1, RZ ;  /* 0x000000010f0f0810 */ /* 0x002fca0007ffe0ff */
[----:B------:R-:W-:Y:S01]  /*e1b0*/  @P0 STS [R43], R15 ;  /* 0x0000000f2b000388 */ /* 0x000fe20000000800 */
[----:B------:R-:W-:-:S03]  /*e1c0*/  @P0 IMAD.IADD R45, R46, 0x1, R15 ;  /* 0x000000012e2d0824 */ /* 0x000fc600078e020f */
[----:B------:R-:W1:Y:S01]  /*e1d0*/  LDS R51, [R52+0x4] ;  /* 0x0000040034337984 */ /* 0x000e620000000800 */
[----:B------:R-:W-:-:S05]  /*e1e0*/  @P0 IMAD.WIDE.U32 R44, R45, 0x4, R10 ;  /* 0x000000042d2c0825 */ /* 0x000fca00078e000a */
[----:B------:R-:W-:Y:S01]  /*e1f0*/  @P0 STG.E desc[UR36][R44.64], R53 ;  /* 0x000000352c000986 */ /* 0x000fe2000c101924 */
[----:B-1----:R-:W-:-:S13]  /*e200*/  ISETP.NE.AND P1, PT, R51, RZ, PT ;  /* 0x000000ff3300720c */ /* 0x002fda0003f25270 */
[----:B------:R-:W1:Y:S02]  /*e210*/  @P1 LDS R20, [R43] ;  /* 0x000000002b141984 */ /* 0x000e640000000800 */
[----:B-1----:R-:W-:-:S05]  /*e220*/  @P1 VIADD R20, R20, 0x1 ;  /* 0x0000000114141836 */ /* 0x002fca0000000000 */
[----:B------:R-:W-:Y:S01]  /*e230*/  @P1 STS [R43], R20 ;  /* 0x000000142b001388 */ /* 0x000fe20000000800 */
[----:B------:R-:W-:-:S03]  /*e240*/  @P1 IADD3 R39, PT, PT, R46, R20, RZ ;  /* 0x000000142e271210 */ /* 0x000fc60007ffe0ff */
[----:B--2---:R-:W1:Y:S02]  /*e250*/  LDS R49, [R52+0x8] ;  /* 0x0000080034317984 */ /* 0x004e640000000800 */
[----:B------:R-:W-:-:S05]  /*e260*/  @P1 IMAD.WIDE.U32 R38, R39, 0x4, R10 ;  /* 0x0000000427261825 */ /* 0x000fca00078e000a */
[----:B------:R-:W-:Y:S01]  /*e270*/  @P1 STG.E desc[UR36][R38.64], R51 ;  /* 0x0000003326001986 */ /* 0x000fe2000c101924 */
[----:B-1----:R-:W-:-:S13]  /*e280*/  ISETP.NE.AND P2, PT, R49, RZ, PT ;  /* 0x000000ff3100720c */ /* 0x002fda0003f45270 */
[----:B------:R-:W1:Y:S02]  /*e290*/  @P2 LDS R14, [R43] ;  /* 0x000000002b0e2984 */ /* 0x000e640000000800 */
[----:B-1----:R-:W-:-:S04]  /*e2a0*/  @P2 VIADD R14, R14, 0x1 ;  /* 0x000000010e0e2836 */ /* 0x002fc80000000000 */
[----:B------:R-:W-:Y:S01]  /*e2b0*/  @P2 IMAD.IADD R21, R46, 0x1, R14 ;  /* 0x000000012e152824 */ /* 0x000fe200078e020e */
[----:B------:R-:W-:Y:S03]  /*e2c0*/  @P2 STS [R43], R14 ;  /* 0x0000000e2b002388 */ /* 0x000fe60000000800 */
[----:B------:R-:W-:Y:S01]  /*e2d0*/  @P2 IMAD.WIDE.U32 R20, R21, 0x4, R10 ;  /* 0x0000000415142825 */ /* 0x000fe200078e000a */
[----:B------:R-:W1:Y:S04]  /*e2e0*/  LDS R41, [R52+0xc] ;  /* 0x00000c0034297984 */ /* 0x000e680000000800 */
[----:B------:R-:W-:Y:S01]  /*e2f0*/  @P2 STG.E desc[UR36][R20.64], R49 ;  /* 0x0000003114002986 */ /* 0x000fe2000c101924 */
[----:B-1----:R-:W-:-:S13]  /*e300*/  ISETP.NE.AND P3, PT, R41, RZ, PT ;  /* 0x000000ff2900720c */ /* 0x002fda0003f65270 */
[----:B------:R-:W1:Y:S02]  /*e310*/  @P3 LDS R50, [R43] ;  /* 0x000000002b323984 */ /* 0x000e640000000800 */
[----:B-1----:R-:W-:-:S04]  /*e320*/  @P3 VIADD R50, R50, 0x1 ;  /* 0x0000000132323836 */ /* 0x002fc80000000000 */
[----:B------:R-:W-:Y:S01]  /*e330*/  @P3 IMAD.IADD R15, R46, 0x1, R50 ;  /* 0x000000012e0f3824 */ /* 0x000fe200078e0232 */
[----:B------:R3:W-:Y:S03]  /*e340*/  @P3 STS [R43], R50 ;  /* 0x000000322b003388 */ /* 0x0007e60000000800 */
[----:B------:R-:W-:-:S05]  /*e350*/  @P3 IMAD.WIDE.U32 R14, R15, 0x4, R10 ;  /* 0x000000040f0e3825 */ /* 0x000fca00078e000a */
[----:B------:R3:W-:Y:S02]  /*e360*/  @P3 STG.E desc[UR36][R14.64], R41 ;  /* 0x000000290e003986 */ /* 0x0007e4000c101924 */
.L_x_290:
[----:B------:R-:W-:Y:S05]  /*e370*/  @!P4 BRA `(.L_x_250) ;  /* 0x0000000000a0c947 */ /* 0x000fea0003800000 */
[----:B------:R-:W-:Y:S02]  /*e380*/  ISETP.NE.AND P0, PT, R48, 0x1, PT ;  /* 0x000000013000780c */ /* 0x000fe40003f05270 */
[----:B------:R-:W-:-:S04]  /*e390*/  LOP3.LUT R42, R42, 0x1, RZ, 0xc0, !PT ;  /* 0x000000012a2a7812 */ /* 0x000fc800078ec0ff */
[----:B------:R-:W-:-:S07]  /*e3a0*/  ISETP.NE.U32.AND P2, PT, R42, 0x1, PT ;  /* 0x000000012a00780c */ /* 0x000fce0003f45070 */
[----:B------:R-:W-:Y:S06]  /*e3b0*/  @!P0 BRA `(.L_x_291) ;  /* 0x0000000000588947 */ /* 0x000fec0003800000 */
[----:B-1-3--:R-:W1:Y:S01]  /*e3c0*/  S2R R15, SR_CgaCtaId ;  /* 0x00000000000f7919 */ /* 0x00ae620000008800 */
        /* <DEDUP_REMOVED lines=16> */
[----:B-1----:R-:W-:-:S05]  /*e4d0*/  @P1 IADD3 R39, PT, PT, R39, 0x1, RZ ;  /* 0x0000000127271810 */ /* 0x002fca0007ffe0ff */
[----:B------:R-:W-:Y:S01]  /*e4e0*/  @P1 IMAD.IADD R15, R46, 0x1, R39 ;  /* 0x000000012e0f1824 */ /* 0x000fe200078e0227 */
[----:B------:R4:W-:Y:S03]  /*e4f0*/  @P1 STS [R43], R39 ;  /* 0x000000272b001388 */ /* 0x0009e60000000800 */
[----:B------:R-:W-:-:S05]  /*e500*/  @P1 IMAD.WIDE.U32 R14, R15, 0x4, R10 ;  /* 0x000000040f0e1825 */ /* 0x000fca00078e000a */
[----:B------:R4:W-:Y:S02]  /*e510*/  @P1 STG.E desc[UR36][R14.64], R45 ;  /* 0x0000002d0e001986 */ /* 0x0009e4000c101924 */
.L_x_291:
[----:B------:R-:W-:Y:S05]  /*e520*/  @P2 BRA `(.L_x_250) ;  /* 0x0000000000342947 */ /* 0x000fea0003800000 */
[----:B-1-34-:R-:W1:Y:S01]  /*e530*/  S2R R15, SR_CgaCtaId ;  /* 0x00000000000f7919 */ /* 0x01ae620000008800 */
[----:B------:R-:W-:-:S04]  /*e540*/  MOV R14, 0x400 ;  /* 0x00000400000e7802 */ /* 0x000fc80000000f00 */
[----:B------:R-:W-:-:S04]  /*e550*/  IADD3 R14, PT, PT, R14, 0x814, RZ ;  /* 0x000008140e0e7810 */ /* 0x000fc80007ffe0ff */
[----:B-1----:R-:W-:-:S05]  /*e560*/  LEA R14, R15, R14, 0x18 ;  /* 0x0000000e0f0e7211 */ /* 0x002fca00078ec0ff */
[----:B------:R-:W-:-:S06]  /*e570*/  IMAD R47, R47, 0x4, R14 ;  /* 0x000000042f2f7824 */ /* 0x000fcc00078e020e */
[----:B------:R-:W1:Y:S02]  /*e580*/  LDS R47, [R47] ;  /* 0x000000002f2f7984 */ /* 0x000e640000000800 */
[----:B-1----:R-:W-:-:S13]  /*e590*/  ISETP.NE.AND P0, PT, R47, RZ, PT ;  /* 0x000000ff2f00720c */ /* 0x002fda0003f05270 */
[----:B------:R-:W1:Y:S02]  /*e5a0*/  @P0 LDS R20, [R43] ;  /* 0x000000002b140984 */ /* 0x000e640000000800 */
[----:B-1----:R-:W-:-:S04]  /*e5b0*/  @P0 VIADD R20, R20, 0x1 ;  /* 0x0000000114140836 */ /* 0x002fc80000000000 */
[----:B------:R-:W-:Y:S01]  /*e5c0*/  @P0 IMAD.IADD R15, R46, 0x1, R20 ;  /* 0x000000012e0f0824 */ /* 0x000fe200078e0214 */
[----:B------:R1:W-:Y:S03]  /*e5d0*/  @P0 STS [R43], R20 ;  /* 0x000000142b000388 */ /* 0x0003e60000000800 */
[----:B------:R-:W-:-:S05]  /*e5e0*/  @P0 IMAD.WIDE.U32 R14, R15, 0x4, R10 ;  /* 0x000000040f0e0825 */ /* 0x000fca00078e000a */
[----:B------:R1:W-:Y:S02]  /*e5f0*/  @P0 STG.E desc[UR36][R14.64], R47 ;  /* 0x0000002f0e000986 */ /* 0x0003e4000c101924 */
.L_x_250:
[----:B------:R-:W-:Y:S05]  /*e600*/  BSYNC.RECONVERGENT B1 ;  /* 0x0000000000017941 */ /* 0x000fea0003800200 */
.L_x_205:
[----:B------:R-:W-:-:S04]  /*e610*/  IADD3 R40, PT, PT, R40, 0x1, RZ ;  /* 0x0000000128287810 */ /* 0x000fc80007ffe0ff */
[----:B------:R-:W-:-:S13]  /*e620*/  ISETP.NE.AND P0, PT, R40, R7, PT ;  /* 0x000000072800720c */ /* 0x000fda0003f05270 */
[----:B------:R-:W-:Y:S05]  /*e630*/  @!P0 BRA `(.L_x_204) ;  /* 0x0000001000288947 */ /* 0x000fea0003800000 */
[----:B------:R-:W-:Y:S05]  /*e640*/  BRA `(.L_x_292) ;  /* 0xffffffb800747947 */ /* 0x000fea000383ffff */
.L_x_203:
[----:B------:R-:W-:-:S13]  /*e650*/  ISETP.NE.AND P0, PT, R7, RZ, PT ;  /* 0x000000ff0700720c */ /* 0x000fda0003f05270 */
[----:B------:R-:W-:Y:S05]  /*e660*/  @!P0 BRA `(.L_x_293) ;  /* 0x0000000400788947 */ /* 0x000fea0003800000 */
[----:B------:R-:W-:-:S07]  /*e670*/  IMAD.MOV.U32 R6, RZ, RZ, RZ ;  /* 0x000000ffff067224 */ /* 0x000fce00078e00ff */
.L_x_301:
[----:B------:R-:W-:Y:S01]  /*e680*/  ISETP.GE.U32.AND P0, PT, R22, R3, PT ;  /* 0x000000031600720c */ /* 0x000fe20003f06070 */
[----:B------:R-:W-:-:S12]  /*e690*/  BSSY.RECONVERGENT B1, `(.L_x_294) ;  /* 0x0000058000017945 */ /* 0x000fd80003800200 */
[----:B01----:R-:W-:Y:S05]  /*e6a0*/  @P0 BRA `(.L_x_295) ;  /* 0x0000000400580947 */ /* 0x003fea0003800000 */
[----:B------:R-:W-:Y:S01]  /*e6b0*/  ISETP.GE.U32.AND P2, PT, R22, R3, PT ;  /* 0x000000031600720c */ /* 0x000fe20003f46070 */
[----:B------:R-:W-:-:S12]  /*e6c0*/  IMAD.MOV.U32 R38, RZ, RZ, R22 ;  /* 0x000000ffff267224 */ /* 0x000fd800078e0016 */
[----:B-----5:R-:W-:-:S06]  /*e6d0*/  @P2 IMAD.WIDE.U32 R4, R38, 0x4, R12 ;  /* 0x0000000426042825 */ /* 0x020fcc00078e000c */
[----:B------:R-:W2:Y:S01]  /*e6e0*/  @P2 LDG.E R4, desc[UR36][R4.64+-0x61a80] ;  /* 0xf9e5802404042981 */ /* 0x000ea2000c1e1900 */
[----:B------:R-:W-:Y:S01]  /*e6f0*/  @P2 MOV R8, 0x400 ;  /* 0x0000040000082802 */ /* 0x000fe20000000f00 */
[----:B------:R-:W-:Y:S01]  /*e700*/  IMAD R41, R3, R6, RZ ;  /* 0x0000000603297224 */ /* 0x000fe200078e02ff */
[----:B------:R-:W-:Y:S01]  /*e710*/  BSSY.RECONVERGENT B3, `(.L_x_296) ;  /* 0x000002d000037945 */ /* 0x000fe20003800200 */
[----:B------:R-:W0:Y:S01]  /*e720*/  @P2 S2R R15, SR_CgaCtaId ;  /* 0x00000000000f2919 */ /* 0x000e220000008800 */
[----:B------:R-:W-:Y:S01]  /*e730*/  PLOP3.LUT P0, PT, P2, PT, PT, 0x8, 0x80 ;  /* 0x000000000080781c */ /* 0x000fe2000170e170 */
[----:B------:R-:W-:Y:S02]  /*e740*/  @P2 VIADD R14, R8, 0x814 ;  /* 0x00000814080e2836 */ /* 0x000fe40000000000 */
[----:B------:R-:W-:Y:S01]  /*e750*/  @P2 IMAD.IADD R9, R41, 0x1, R38 ;  /* 0x0000000129092824 */ /* 0x000fe200078e0226 */
[----:B------:R-:W-:-:S04]  /*e760*/  @P2 IADD3 R38, PT, PT, R38, 0x20, RZ ;  /* 0x0000002026262810 */ /* 0x000fc80007ffe0ff */
[C---:B------:R-:W-:Y:S01]  /*e770*/  ISETP.GT.U32.AND P1, PT, R3.reuse, R38, PT ;  /* 0x000000260300720c */ /* 0x040fe20003f24070 */
[----:B------:R-:W-:-:S05]  /*e780*/  IMAD.IADD R8, R3, 0x1, -R38 ;  /* 0x0000000103087824 */ /* 0x000fca00078e0a26 */
[----:B------:R-:W-:Y:S02]  /*e790*/  ISETP.LE.U32.OR P1, PT, R8, 0x60, !P1 ;  /* 0x000000600800780c */ /* 0x000fe40004f23470 */
[----:B0-----:R-:W-:-:S05]  /*e7a0*/  @P2 LEA R14, R15, R14, 0x18 ;  /* 0x0000000e0f0e2211 */ /* 0x001fca00078ec0ff */
[----:B------:R-:W-:-:S05]  /*e7b0*/  @P2 IMAD R9, R9, 0x4, R14 ;  /* 0x0000000409092824 */ /* 0x000fca00078e020e */
[----:B--2---:R0:W-:Y:S01]  /*e7c0*/  @P2 STS [R9], R4 ;  /* 0x0000000409002388 */ /* 0x0041e20000000800 */
[----:B------:R-:W-:Y:S05]  /*e7d0*/  @P1 BRA `(.L_x_297) ;  /* 0x0000000000801947 */ /* 0x000fea0003800000 */
[----:B------:R-:W1:Y:S01]  /*e7e0*/  S2R R5, SR_CgaCtaId ;  /* 0x0000000000057919 */ /* 0x000e620000008800 */
[----:B0-----:R-:W-:Y:S01]  /*e7f0*/  MOV R4, 0x400 ;  /* 0x0000040000047802 */ /* 0x001fe20000000f00 */
[----:B------:R-:W-:Y:S01]  /*e800*/  VIADD R43, R3, 0xffffffa0 ;  /* 0xffffffa0032b7836 */ /* 0x000fe20000000000 */
[----:B------:R-:W-:Y:S02]  /*e810*/  PLOP3.LUT P0, PT, PT, PT, PT, 0x8, 0x80 ;  /* 0x000000000080781c */ /* 0x000fe40003f0e170 */
[----:B------:R-:W-:-:S04]  /*e820*/  IADD3 R4, PT, PT, R4, 0x814, RZ ;  /* 0x0000081404047810 */ /* 0x000fc80007ffe0ff */
[----:B-1----:R-:W-:-:S07]  /*e830*/  LEA R40, R5, R4, 0x18 ;  /* 0x0000000405287211 */ /* 0x002fce00078ec0ff */
.L_x_298:
[C---:B------:R-:W-:Y:S01]  /*e840*/  VIADD R42, R38.reuse, 0x20 ;  /* 0x00000020262a7836 */ /* 0x040fe20000000000 */
[C---:B------:R-:W-:Y:S01]  /*e850*/  IADD3 R46, PT, PT, R38.reuse, 0x60, RZ ;  /* 0x00000060262e7810 */ /* 0x040fe20007ffe0ff */
[C---:B------:R-:W-:Y:S02]  /*e860*/  VIADD R44, R38.reuse, 0x40 ;  /* 0x00000040262c7836 */ /* 0x040fe40000000000 */
        /* <DEDUP_REMOVED lines=8> */
[----:B------:R-:W-:-:S02]  /*e8f0*/  IMAD.IADD R45, R41, 0x1, R38 ;  /* 0x00000001292d7824 */ /* 0x000fc400078e0226 */
[C---:B------:R-:W-:Y:S01]  /*e900*/  IMAD.IADD R47, R41.reuse, 0x1, R42 ;  /* 0x00000001292f7824 */ /* 0x040fe200078e022a */
[C---:B------:R-:W-:Y:S01]  /*e910*/  IADD3 R51, PT, PT, R41.reuse, R46, RZ ;  /* 0x0000002e29337210 */ /* 0x040fe20007ffe0ff */
[----:B------:R-:W-:Y:S02]  /*e920*/  IMAD.IADD R49, R41, 0x1, R44 ;  /* 0x0000000129317824 */ /* 0x000fe400078e022c */
[--C-:B------:R-:W-:Y:S02]  /*e930*/  IMAD R45, R45, 0x4, R40.reuse ;  /* 0x000000042d2d7824 */ /* 0x100fe400078e0228 */
[--C-:B------:R-:W-:Y:S01]  /*e940*/  IMAD R47, R47, 0x4, R40.reuse ;  /* 0x000000042f2f7824 */ /* 0x100fe200078e0228 */
[----:B------:R-:W-:Y:S01]  /*e950*/  LEA R51, R51, R40, 0x2 ;  /* 0x0000002833337211 */ /* 0x000fe200078e10ff */
[----:B------:R-:W-:Y:S02]  /*e960*/  IMAD R49, R49, 0x4, R40 ;  /* 0x0000000431317824 */ /* 0x000fe400078e0228 */
[----:B------:R-:W-:-:S05]  /*e970*/  VIADD R38, R38, 0x80 ;  /* 0x0000008026267836 */ /* 0x000fca0000000000 */
[----:B------:R-:W-:Y:S01]  /*e980*/  ISETP.GE.U32.AND P1, PT, R38, R43, PT ;  /* 0x0000002b2600720c */ /* 0x000fe20003f26070 */
[----:B--2---:R1:W-:Y:S04]  /*e990*/  STS [R45], R4 ;  /* 0x000000042d007388 */ /* 0x0043e80000000800 */
[----:B---3--:R1:W-:Y:S04]  /*e9a0*/  STS [R47], R8 ;  /* 0x000000082f007388 */ /* 0x0083e80000000800 */
[----:B----4-:R1:W-:Y:S04]  /*e9b0*/  STS [R49], R14 ;  /* 0x0000000e31007388 */ /* 0x0103e80000000800 */
[----:B-----5:R1:W-:Y:S01]  /*e9c0*/  STS [R51], R20 ;  /* 0x0000001433007388 */ /* 0x0203e20000000800 */
[----:B------:R-:W-:Y:S05]  /*e9d0*/  @!P1 BRA `(.L_x_298) ;  /* 0xfffffffc00989947 */ /* 0x000fea000383ffff */
.L_x_297:
[----:B------:R-:W-:Y:S05]  /*e9e0*/  BSYNC.RECONVERGENT B3 ;  /* 0x0000000000037941 */ /* 0x000fea0003800200 */
.L_x_296:
[C---:B01----:R-:W-:Y:S01]  /*e9f0*/  IMAD.IADD R4, R3.reuse, 0x1, -R38 ;  /* 0x0000000103047824 */ /* 0x043fe200078e0a26 */
[----:B------:R-:W-:Y:S01]  /*ea00*/  ISETP.GT.U32.AND P1, PT, R3, R38, PT ;  /* 0x000000260300720c */ /* 0x000fe20003f24070 */
[----:B------:R-:W-:Y:S03]  /*ea10*/  BSSY.RECONVERGENT B3, `(.L_x_299) ;  /* 0x0000014000037945 */ /* 0x000fe60003800200 */
[----:B------:R-:W-:-:S13]  /*ea20*/  ISETP.LE.U32.OR P1, PT, R4, 0x20, !P1 ;  /* 0x000000200400780c */ /* 0x000fda0004f23470 */
[----:B------:R-:W-:Y:S05]  /*ea30*/  @P1 BRA `(.L_x_300) ;  /* 0x0000000000441947 */ /* 0x000fea0003800000 */
[C---:B------:R-:W-:Y:S02]  /*ea40*/  VIADD R14, R38.reuse, 0x20 ;  /* 0x00000020260e7836 */ /* 0x040fe40000000000 */
[----:B------:R-:W-:-:S04]  /*ea50*/  IMAD.WIDE.U32 R8, R38, 0x4, R12 ;  /* 0x0000000426087825 */ /* 0x000fc800078e000c */
[----:B------:R-:W-:Y:S02]  /*ea60*/  IMAD.WIDE.U32 R4, R14, 0x4, R12 ;  /* 0x000000040e047825 */ /* 0x000fe400078e000c */
[----:B------:R-:W2:Y:S04]  /*ea70*/  LDG.E R8, desc[UR36][R8.64+-0x61a80] ;  /* 0xf9e5802408087981 */ /* 0x000ea8000c1e1900 */
[----:B------:R-:W3:Y:S01]  /*ea80*/  LDG.E R4, desc[UR36][R4.64+-0x61a80] ;  /* 0xf9e5802404047981 */ /* 0x000ee2000c1e1900 */
[----:B------:R-:W0:Y:S01]  /*ea90*/  S2UR UR5, SR_CgaCtaId ;  /* 0x00000000000579c3 */ /* 0x000e220000008800 */
[----:B------:R-:W-:Y:S01]  /*eaa0*/  UMOV UR4, 0x400 ;  /* 0x0000040000047882 */ /* 0x000fe20000000000 */
[C---:B------:R-:W-:Y:S01]  /*eab0*/  IADD3 R15, PT, PT, R41.reuse, R38, RZ ;  /* 0x00000026290f7210 */ /* 0x040fe20007ffe0ff */
[----:B------:R-:W-:Y:S01]  /*eac0*/  UIADD3 UR4, UPT, UPT, UR4, 0x814, URZ ;  /* 0x0000081404047890 */ /* 0x000fe2000fffe0ff */
[----:B------:R-:W-:Y:S01]  /*ead0*/  IMAD.IADD R14, R41, 0x1, R14 ;  /* 0x00000001290e7824 */ /* 0x000fe200078e020e */
[----:B------:R-:W-:Y:S01]  /*eae0*/  PLOP3.LUT P0, PT, PT, PT, PT, 0x8, 0x80 ;  /* 0x000000000080781c */ /* 0x000fe20003f0e170 */
[----:B------:R-:W-:Y:S01]  /*eaf0*/  VIADD R38, R38, 0x40 ;  /* 0x0000004026267836 */ /* 0x000fe20000000000 */
[----:B0-----:R-:W-:-:S06]  /*eb00*/  ULEA UR4, UR5, UR4, 0x18 ;  /* 0x0000000405047291 */ /* 0x001fcc000f8ec0ff */
[----:B------:R-:W-:Y:S02]  /*eb10*/  LEA R21, R15, UR4, 0x2 ;  /* 0x000000040f157c11 */ /* 0x000fe4000f8e10ff */
[----:B------:R-:W-:-:S03]  /*eb20*/  LEA R15, R14, UR4, 0x2 ;  /* 0x000000040e0f7c11 */ /* 0x000fc6000f8e10ff */
[----:B--2---:R0:W-:Y:S04]  /*eb30*/  STS [R21], R8 ;  /* 0x0000000815007388 */ /* 0x0041e80000000800 */
[----:B---3--:R0:W-:Y:S02]  /*eb40*/  STS [R15], R4 ;  /* 0x000000040f007388 */ /* 0x0081e40000000800 */
.L_x_300:
[----:B------:R-:W-:Y:S05]  /*eb50*/  BSYNC.RECONVERGENT B3 ;  /* 0x0000000000037941 */ /* 0x000fea0003800200 */
.L_x_299:
[----:B------:R-:W-:-:S13]  /*eb60*/  ISETP.LT.U32.OR P0, PT, R38, R3, P0 ;  /* 0x000000032600720c */ /* 0x000fda0000701470 */
[----:B------:R-:W-:Y:S05]  /*eb70*/  @!P0 BRA `(.L_x_295) ;  /* 0x0000000000248947 */ /* 0x000fea0003800000 */
[----:B0-----:R-:W-:-:S06]  /*eb80*/  IMAD.WIDE.U32 R4, R38, 0x4, R12 ;  /* 0x0000000426047825 */ /* 0x001fcc00078e000c */
[----:B------:R-:W2:Y:S01]  /*eb90*/  LDG.E R4, desc[UR36][R4.64+-0x61a80] ;  /* 0xf9e5802404047981 */ /* 0x000ea2000c1e1900 */
[----:B------:R-:W0:Y:S01]  /*eba0*/  S2UR UR5, SR_CgaCtaId ;  /* 0x00000000000579c3 */ /* 0x000e220000008800 */
[----:B------:R-:W-:Y:S01]  /*ebb0*/  UMOV UR4, 0x400 ;  /* 0x0000040000047882 */ /* 0x000fe20000000000 */
[----:B------:R-:W-:Y:S01]  /*ebc0*/  IMAD.IADD R41, R41, 0x1, R38 ;  /* 0x0000000129297824 */ /* 0x000fe200078e0226 */
[----:B------:R-:W-:-:S04]  /*ebd0*/  UIADD3 UR4, UPT, UPT, UR4, 0x814, URZ ;  /* 0x0000081404047890 */ /* 0x000fc8000fffe0ff */
[----:B0-----:R-:W-:-:S06]  /*ebe0*/  ULEA UR4, UR5, UR4, 0x18 ;  /* 0x0000000405047291 */ /* 0x001fcc000f8ec0ff */
[----:B------:R-:W-:-:S05]  /*ebf0*/  LEA R41, R41, UR4, 0x2 ;  /* 0x0000000429297c11 */ /* 0x000fca000f8e10ff */
[----:B--2---:R1:W-:Y:S02]  /*ec00*/  STS [R41], R4 ;  /* 0x0000000429007388 */ /* 0x0043e40000000800 */
.L_x_295:
[----:B------:R-:W-:Y:S05]  /*ec10*/  BSYNC.RECONVERGENT B1 ;  /* 0x0000000000017941 */ /* 0x000fea0003800200 */
.L_x_294:
[----:B------:R-:W-:-:S04]  /*ec20*/  IADD3 R6, PT, PT, R6, 0x1, RZ ;  /* 0x0000000106067810 */ /* 0x000fc80007ffe0ff */
[----:B------:R-:W-:-:S13]  /*ec30*/  ISETP.NE.AND P0, PT, R6, R7, PT ;  /* 0x000000070600720c */ /* 0x000fda0003f05270 */
[----:B------:R-:W-:Y:S05]  /*ec40*/  @P0 BRA `(.L_x_301) ;  /* 0xfffffff8008c0947 */ /* 0x000fea000383ffff */
.L_x_293:
[----:B------:R-:W-:Y:S01]  /*ec50*/  ISETP.GE.U32.AND P0, PT, R22, R39, PT ;  /* 0x000000271600720c */ /* 0x000fe20003f06070 */
[----:B------:R-:W-:-:S12]  /*ec60*/  BSSY.RECONVERGENT B1, `(.L_x_302) ;  /* 0x000004b000017945 */ /* 0x000fd80003800200 */
[----:B------:R-:W-:Y:S05]  /*ec70*/  @P0 BRA `(.L_x_303) ;  /* 0x0000000400240947 */ /* 0x000fea0003800000 */
[----:B------:R-:W-:-:S07]  /*ec80*/  IMAD.MOV.U32 R6, RZ, RZ, R22 ;  /* 0x000000ffff067224 */ /* 0x000fce00078e0016 */
.L_x_309:
[----:B0-----:R-:W0:Y:S01]  /*ec90*/  I2F.U32.RP R8, R3 ;  /* 0x0000000300087306 */ /* 0x001e220000209000 */
[----:B------:R-:W-:Y:S01]  /*eca0*/  IMAD.MOV R9, RZ, RZ, -R3 ;  /* 0x000000ffff097224 */ /* 0x000fe200078e0a03 */
[----:B--2---:R-:W2:Y:S01]  /*ecb0*/  S2UR UR6, SR_CgaCtaId ;  /* 0x00000000000679c3 */ /* 0x004ea20000008800 */
[----:B------:R-:W-:Y:S01]  /*ecc0*/  ISETP.NE.U32.AND P2, PT, R3, RZ, PT ;  /* 0x000000ff0300720c */ /* 0x000fe20003f45070 */
[----:B------:R-:W-:Y:S01]  /*ecd0*/  UMOV UR4, 0x400 ;  /* 0x0000040000047882 */ /* 0x000fe20000000000 */
[----:B------:R-:W-:Y:S01]  /*ece0*/  BSSY.RECONVERGENT B3, `(.L_x_304) ;  /* 0x000002e000037945 */ /* 0x000fe20003800200 */
[----:B------:R-:W-:Y:S01]  /*ecf0*/  UIADD3 UR5, UPT, UPT, UR4, 0x214, URZ ;  /* 0x0000021404057890 */ /* 0x000fe2000fffe0ff */
[----:B------:R-:W-:Y:S01]  /*ed00*/  IMAD.MOV.U32 R14, RZ, RZ, RZ ;  /* 0x000000ffff0e7224 */ /* 0x000fe200078e00ff */
[----:B------:R-:W-:Y:S02]  /*ed10*/  UIADD3 UR7, UPT, UPT, UR4, 0x14, URZ ;  /* 0x0000001404077890 */ /* 0x000fe4000fffe0ff */
[----:B------:R-:W-:Y:S01]  /*ed20*/  UIADD3 UR4, UPT, UPT, UR4, 0x814, URZ ;  /* 0x0000081404047890 */ /* 0x000fe2000fffe0ff */
[----:B0-----:R-:W1:Y:S01]  /*ed30*/  MUFU.RCP R8, R8 ;  /* 0x0000000800087308 */ /* 0x001e620000001000 */
[----:B--2---:R-:W-:-:S02]  /*ed40*/  ULEA UR5, UR6, UR5, 0x18 ;  /* 0x0000000506057291 */ /* 0x004fc4000f8ec0ff */
[----:B------:R-:W-:Y:S02]  /*ed50*/  ULEA UR7, UR6, UR7, 0x18 ;  /* 0x0000000706077291 */ /* 0x000fe4000f8ec0ff */
[----:B------:R-:W-:Y:S01]  /*ed60*/  ULEA UR4, UR6, UR4, 0x18 ;  /* 0x0000000406047291 */ /* 0x000fe2000f8ec0ff */
[----:B-1---5:R-:W-:-:S04]  /*ed70*/  VIADD R4, R8, 0xffffffe ;  /* 0x0ffffffe08047836 */ /* 0x022fc80000000000 */
[----:B------:R0:W1:Y:S01]  /*ed80*/  F2I.FTZ.U32.TRUNC.NTZ R5, R4 ;  /* 0x0000000400057305 */ /* 0x000062000021f000 */
[----:B------:R-:W-:Y:S01]  /*ed90*/  LEA R13, R6, UR4, 0x2 ;  /* 0x00000004060d7c11 */ /* 0x000fe2000f8e10ff */
[----:B0-----:R-:W-:Y:S02]  /*eda0*/  HFMA2 R4, -RZ, RZ, 0, 0 ;  /* 0x00000000ff047431 */ /* 0x001fe400000001ff */
[----:B-1----:R-:W-:-:S04]  /*edb0*/  IMAD R9, R9, R5, RZ ;  /* 0x0000000509097224 */ /* 0x002fc800078e02ff */
[----:B------:R-:W-:-:S06]  /*edc0*/  IMAD.HI.U32 R5, R5, R9, R4 ;  /* 0x0000000905057227 */ /* 0x000fcc00078e0004 */
[----:B------:R-:W-:-:S04]  /*edd0*/  IMAD.HI.U32 R5, R5, R6, RZ ;  /* 0x0000000605057227 */ /* 0x000fc800078e00ff */
[----:B------:R-:W-:-:S04]  /*ede0*/  IMAD.MOV R12, RZ, RZ, -R5 ;  /* 0x000000ffff0c7224 */ /* 0x000fc800078e0a05 */
[----:B------:R-:W-:-:S05]  /*edf0*/  IMAD R12, R3, R12, R6 ;  /* 0x0000000c030c7224 */ /* 0x000fca00078e0206 */
[----:B------:R-:W-:-:S13]  /*ee00*/  ISETP.GE.U32.AND P0, PT, R12, R3, PT ;  /* 0x000000030c00720c */ /* 0x000fda0003f06070 */
[----:B------:R-:W-:Y:S02]  /*ee10*/  @P0 IMAD.IADD R12, R12, 0x1, -R3 ;  /* 0x000000010c0c0824 */ /* 0x000fe400078e0a03 */
[----:B------:R-:W-:-:S03]  /*ee20*/  @P0 VIADD R5, R5, 0x1 ;  /* 0x0000000105050836 */ /* 0x000fc60000000000 */
[----:B------:R-:W-:Y:S02]  /*ee30*/  ISETP.GE.U32.AND P1, PT, R12, R3, PT ;  /* 0x000000030c00720c */ /* 0x000fe40003f26070 */
[----:B------:R-:W-:Y:S11]  /*ee40*/  LDS R12, [R13] ;  /* 0x000000000d0c7984 */ /* 0x000ff60000000800 */
[----:B------:R-:W-:-:S02]  /*ee50*/  @P1 IADD3 R5, PT, PT, R5, 0x1, RZ ;  /* 0x0000000105051810 */ /* 0x000fc40007ffe0ff */
[----:B------:R-:W-:-:S04]  /*ee60*/  @!P2 LOP3.LUT R5, RZ, R3, RZ, 0x33, !PT ;  /* 0x00000003ff05a212 */ /* 0x000fc800078e33ff */
[C---:B------:R-:W-:Y:S02]  /*ee70*/  LEA R8, R5.reuse, UR5, 0x2 ;  /* 0x0000000505087c11 */ /* 0x040fe4000f8e10ff */
[----:B------:R-:W-:Y:S02]  /*ee80*/  LEA R9, R5, UR7, 0x2 ;  /* 0x0000000705097c11 */ /* 0x000fe4000f8e10ff */
[----:B------:R-:W0:Y:S02]  /*ee90*/  LDC.64 R4, c[0x0][0x388] ;  /* 0x0000e200ff047b82 */ /* 0x000e240000000a00 */
[----:B------:R-:W-:Y:S04]  /*eea0*/  LDS R8, [R8] ;  /* 0x0000000008087984 */ /* 0x000fe80000000800 */
[----:B------:R-:W1:Y:S02]  /*eeb0*/  LDS R41, [R9] ;  /* 0x0000000009297984 */ /* 0x000e640000000800 */
[----:B-1----:R-:W-:-:S05]  /*eec0*/  IMAD.IADD R43, R8, 0x1, -R41 ;  /* 0x00000001082b7824 */ /* 0x002fca00078e0a29 */
[----:B------:R-:W-:-:S13]  /*eed0*/  ISETP.GE.AND P0, PT, R43, 0x2, PT ;  /* 0x000000022b00780c */ /* 0x000fda0003f06270 */
[----:B0-----:R-:W-:Y:S05]  /*eee0*/  @!P0 BRA `(.L_x_305) ;  /* 0x0000000000348947 */ /* 0x001fea0003800000 */
[----:B------:R-:W-:Y:S01]  /*eef0*/  IMAD.MOV.U32 R14, RZ, RZ, RZ ;  /* 0x000000ffff0e7224 */ /* 0x000fe200078e00ff */
[----:B------:R-:W-:-:S07]  /*ef00*/  MOV R15, R43 ;  /* 0x0000002b000f7202 */ /* 0x000fce0000000f00 */
.L_x_306:
[----:B------:R-:W0:Y:S01]  /*ef10*/  LDC.64 R8, c[0x0][0x388] ;  /* 0x0000e200ff087b82 */ /* 0x000e220000000a00 */
[----:B------:R-:W-:-:S04]  /*ef20*/  SHF.R.U32.HI R20, RZ, 0x1, R15 ;  /* 0x00000001ff147819 */ /* 0x000fc8000001160f */
[----:B------:R-:W-:-:S05]  /*ef30*/  IADD3 R21, PT, PT, R41, R20, R14 ;  /* 0x0000001429157210 */ /* 0x000fca0007ffe00e */
[----:B0-----:R-:W-:-:S06]  /*ef40*/  IMAD.WIDE.U32 R8, R21, 0x4, R8 ;  /* 0x0000000415087825 */ /* 0x001fcc00078e0008 */
[----:B------:R-:W2:Y:S01]  /*ef50*/  LDG.E R9, desc[UR36][R8.64] ;  /* 0x0000002408097981 */ /* 0x000ea2000c1e1900 */
[----:B------:R-:W-:-:S05]  /*ef60*/  IMAD.IADD R15, R15, 0x1, -R20 ;  /* 0x000000010f0f7824 */ /* 0x000fca00078e0a14 */
[----:B------:R-:W-:Y:S02]  /*ef70*/  ISETP.GT.AND P1, PT, R15, 0x1, PT ;  /* 0x000000010f00780c */ /* 0x000fe40003f24270 */
[----:B--2---:R-:W-:-:S04]  /*ef80*/  ISETP.GE.U32.AND P0, PT, R9, R12, PT ;  /* 0x0000000c0900720c */ /* 0x004fc80003f06070 */
[----:B------:R-:W-:-:S05]  /*ef90*/  SEL R21, R20, RZ, !P0 ;  /* 0x000000ff14157207 */ /* 0x000fca0004000000 */
[----:B------:R-:W-:Y:S02]  /*efa0*/  IMAD.IADD R14, R21, 0x1, R14 ;  /* 0x00000001150e7824 */ /* 0x000fe400078e020e */
[----:B------:R-:W-:Y:S05]  /*efb0*/  @P1 BRA `(.L_x_306) ;  /* 0xfffffffc00d41947 */ /* 0x000fea000383ffff */
.L_x_305:
[----:B------:R-:W-:Y:S05]  /*efc0*/  BSYNC.RECONVERGENT B3 ;  /* 0x0000000000037941 */ /* 0x000fea0003800200 */
.L_x_304:
[----:B------:R-:W-:-:S04]  /*efd0*/  IMAD.IADD R41, R41, 0x1, R14 ;  /* 0x0000000129297824 */ /* 0x000fc800078e020e */
[----:B------:R-:W-:-:S06]  /*efe0*/  IMAD.WIDE.U32 R8, R41, 0x4, R4 ;  /* 0x0000000429087825 */ /* 0x000fcc00078e0004 */
[----:B------:R-:W2:Y:S01]  /*eff0*/  LDG.E R9, desc[UR36][R8.64] ;  /* 0x0000002408097981 */ /* 0x000ea2000c1e1900 */
[----:B------:R-:W-:Y:S01]  /*f000*/  IADD3 R6, PT, PT, R6, UR42, RZ ;  /* 0x0000002a06067c10 */ /* 0x000fe2000fffe0ff */
[----:B------:R-:W-:Y:S03]  /*f010*/  BSSY.RECONVERGENT B3, `(.L_x_307) ;  /* 0x000000d000037945 */ /* 0x000fe60003800200 */
[----:B------:R-:W-:Y:S02]  /*f020*/  ISETP.GE.U32.AND P1, PT, R6, R39, PT ;  /* 0x000000270600720c */ /* 0x000fe40003f26070 */
[----:B--2---:R-:W-:-:S04]  /*f030*/  ISETP.GE.U32.AND P0, PT, R9, R12, PT ;  /* 0x0000000c0900720c */ /* 0x004fc80003f06070 */
[----:B------:R-:W-:-:S05]  /*f040*/  SEL R15, RZ, 0x1, P0 ;  /* 0x00000001ff0f7807 */ /* 0x000fca0000000000 */
[----:B------:R-:W-:-:S05]  /*f050*/  IMAD.IADD R14, R15, 0x1, R14 ;  /* 0x000000010f0e7824 */ /* 0x000fca00078e020e */
[----:B------:R-:W-:Y:S01]  /*f060*/  ISETP.GE.AND P0, PT, R14, R43, PT ;  /* 0x0000002b0e00720c */ /* 0x000fe20003f06270 */
[----:B------:R-:W-:-:S12]  /*f070*/  IMAD.MOV.U32 R14, RZ, RZ, RZ ;  /* 0x000000ffff0e7224 */ /* 0x000fd800078e00ff */
[----:B------:R-:W-:Y:S05]  /*f080*/  @P0 BRA `(.L_x_308) ;  /* 0x0000000000140947 */ /* 0x000fea0003800000 */
[----:B------:R-:W-:-:S04]  /*f090*/  IMAD.IADD R9, R41, 0x1, R15 ;  /* 0x0000000129097824 */ /* 0x000fc800078e020f */
[----:B------:R-:W-:-:S06]  /*f0a0*/  IMAD.WIDE.U32 R4, R9, 0x4, R4 ;  /* 0x0000000409047825 */ /* 0x000fcc00078e0004 */
[----:B------:R-:W2:Y:S02]  /*f0b0*/  LDG.E R5, desc[UR36][R4.64] ;  /* 0x0000002404057981 */ /* 0x000ea4000c1e1900 */
[----:B--2---:R-:W-:-:S04]  /*f0c0*/  ISETP.NE.AND P0, PT, R5, R12, PT ;  /* 0x0000000c0500720c */ /* 0x004fc80003f05270 */
[----:B------:R-:W-:-:S09]  /*f0d0*/  SEL R14, R12, RZ, !P0 ;  /* 0x000000ff0c0e7207 */ /* 0x000fd20004000000 */
.L_x_308:
[----:B------:R-:W-:Y:S05]  /*f0e0*/  BSYNC.RECONVERGENT B3 ;  /* 0x0000000000037941 */ /* 0x000fea0003800200 */
.L_x_307:
[----:B------:R2:W-:Y:S01]  /*f0f0*/  STS [R13], R14 ;  /* 0x0000000e0d007388 */ /* 0x0005e20000000800 */
[----:B------:R-:W-:Y:S05]  /*f100*/  @!P1 BRA `(.L_x_309) ;  /* 0xfffffff800e09947 */ /* 0x000fea000383ffff */
.L_x_303:
[----:B------:R-:W-:Y:S05]  /*f110*/  BSYNC.RECONVERGENT B1 ;  /* 0x0000000000017941 */ /* 0x000fea0003800200 */
.L_x_302:
[----:B------:R-:W-:-:S13]  /*f120*/  ISETP.GE.U32.AND P0, PT, R22, R7, PT ;  /* 0x000000071600720c */ /* 0x000fda0003f06070 */
[----:B------:R-:W-:Y:S05]  /*f130*/  @P0 BRA `(.L_x_204) ;  /* 0x0000000400680947 */ /* 0x000fea0003800000 */
[C---:B01---5:R-:W-:Y:S01]  /*f140*/  IADD3 R4, PT, PT, R3.reuse, -0x1, RZ ;  /* 0xffffffff03047810 */ /* 0x063fe20007ffe0ff */
[----:B------:R-:W-:Y:S01]  /*f150*/  IMAD.MOV.U32 R20, RZ, RZ, R22 ;  /* 0x000000ffff147224 */ /* 0x000fe200078e0016 */
[C---:B------:R-:W-:Y:S02]  /*f160*/  LOP3.LUT R40, R3.reuse, 0x3, RZ, 0xc0, !PT ;  /* 0x0000000303287812 */ /* 0x040fe400078ec0ff */
[----:B------:R-:W-:Y:S02]  /*f170*/  ISETP.GE.U32.AND P0, PT, R4, 0x3, PT ;  /* 0x000000030400780c */ /* 0x000fe40003f06070 */
[----:B------:R-:W-:-:S11]  /*f180*/  LOP3.LUT R6, R3, 0xfffffffc, RZ, 0xc0, !PT ;  /* 0xfffffffc03067812 */ /* 0x000fd600078ec0ff */
.L_x_313:
[C---:B01----:R-:W-:Y:S01]  /*f190*/  IMAD R21, R20.reuse, 0x4, R0 ;  /* 0x0000000414157824 */ /* 0x043fe200078e0200 */
[----:B------:R-:W-:Y:S01]  /*f1a0*/  ISETP.NE.AND P2, PT, R3, RZ, PT ;  /* 0x000000ff0300720c */ /* 0x000fe20003f45270 */
[----:B------:R-:W-:Y:S01]  /*f1b0*/  IMAD.MOV.U32 R4, RZ, RZ, R20 ;  /* 0x000000ffff047224 */ /* 0x000fe200078e0014 */
[----:B------:R-:W-:Y:S02]  /*f1c0*/  IADD3 R20, PT, PT, R20, 0x20, RZ ;  /* 0x0000002014147810 */ /* 0x000fe40007ffe0ff */
[----:B------:R0:W-:Y:S02]  /*f1d0*/  STS [R21], RZ ;  /* 0x000000ff15007388 */ /* 0x0001e40000000800 */
[----:B------:R-:W-:-:S07]  /*f1e0*/  ISETP.GE.U32.AND P1, PT, R20, R7, PT ;  /* 0x000000071400720c */ /* 0x000fce0003f26070 */
[----:B0-----:R-:W-:Y:S06]  /*f1f0*/  @!P2 BRA `(.L_x_310) ;  /* 0x000000040034a947 */ /* 0x001fec0003800000 */
[----:B------:R-:W-:Y:S02]  /*f200*/  IMAD R38, R3, R4, RZ ;  /* 0x0000000403267224 */ /* 0x000fe400078e02ff */
[----:B------:R-:W-:Y:S02]  /*f210*/  IMAD.MOV.U32 R39, RZ, RZ, RZ ;  /* 0x000000ffff277224 */ /* 0x000fe400078e00ff */
[----:B------:R-:W-:Y:S01]  /*f220*/  IMAD.MOV.U32 R5, RZ, RZ, RZ ;  /* 0x000000ffff057224 */ /* 0x000fe200078e00ff */
[----:B------:R-:W-:Y:S06]  /*f230*/  @!P0 BRA `(.L_x_311) ;  /* 0x0000000000a08947 */ /* 0x000fec0003800000 */
[----:B------:R-:W0:Y:S01]  /*f240*/  S2R R5, SR_CgaCtaId ;  /* 0x0000000000057919 */ /* 0x000e220000008800 */
[----:B------:R-:W-:Y:S01]  /*f250*/  MOV R4, 0x400 ;  /* 0x0000040000047802 */ /* 0x000fe20000000f00 */
[----:B------:R-:W-:Y:S01]  /*f260*/  IMAD.MOV.U32 R41, RZ, RZ, RZ ;  /* 0x000000ffff297224 */ /* 0x000fe200078e00ff */
[----:B------:R-:W-:-:S03]  /*f270*/  MOV R39, RZ ;  /* 0x000000ff00277202 */ /* 0x000fc60000000f00 */
[----:B------:R-:W-:-:S05]  /*f280*/  VIADD R4, R4, 0x814 ;  /* 0x0000081404047836 */ /* 0x000fca0000000000 */
[----:B0-----:R-:W-:-:S07]  /*f290*/  LEA R51, R5, R4, 0x18 ;  /* 0x0000000405337211 */ /* 0x001fce00078ec0ff */
.L_x_312:
[----:B------:R-:W-:Y:S01]  /*f2a0*/  IMAD.IADD R4, R38, 0x1, R41 ;  /* 0x0000000126047824 */ /* 0x000fe200078e0229 */
[----:B------:R-:W-:-:S03]  /*f2b0*/  IADD3 R41, PT, PT, R41, 0x4, RZ ;  /* 0x0000000429297810 */ /* 0x000fc60007ffe0ff */
[----:B------:R-:W-:-:S05]  /*f2c0*/  IMAD R42, R4, 0x4, R51 ;  /* 0x00000004042a7824 */ /* 0x000fca00078e0233 */
[----:B------:R-:W0:Y:S02]  /*f2d0*/  LDS R43, [R42] ;  /* 0x000000002a2b7984 */ /* 0x000e240000000800 */
[----:B0-----:R-:W-:-:S13]  /*f2e0*/  ISETP.NE.AND P2, PT, R43, RZ, PT ;  /* 0x000000ff2b00720c */ /* 0x001fda0003f45270 */
[----:B-1----:R-:W-:-:S05]  /*f2f0*/  @P2 IADD3 R39, PT, PT, R39, 0x1, RZ ;  /* 0x0000000127272810 */ /* 0x002fca0007ffe0ff */
[----:B------:R-:W-:Y:S01]  /*f300*/  @P2 STS [R21], R39 ;  /* 0x0000002715002388 */ /* 0x000fe20000000800 */
[----:B------:R-:W-:-:S03]  /*f310*/  @P2 IMAD.IADD R5, R38, 0x1, R39 ;  /* 0x0000000126052824 */ /* 0x000fc600078e0227 */
[----:B------:R-:W0:Y:S01]  /*f320*/  LDS R45, [R42+0x4] ;  /* 0x000004002a2d7984 */ /* 0x000e220000000800 */
[----:B------:R-:W-:-:S05]  /*f330*/  @P2 IMAD.WIDE.U32 R4, R5, 0x4, R10 ;  /* 0x0000000405042825 */ /* 0x000fca00078e000a */
[----:B------:R-:W-:Y:S01]  /*f340*/  @P2 STG.E desc[UR36][R4.64], R43 ;  /* 0x0000002b04002986 */ /* 0x000fe2000c101924 */
[----:B------:R-:W-:Y:S02]  /*f350*/  ISETP.NE.AND P2, PT, R41, R6, PT ;  /* 0x000000062900720c */ /* 0x000fe40003f45270 */
[----:B0-----:R-:W-:-:S13]  /*f360*/  ISETP.NE.AND P3, PT, R45, RZ, PT ;  /* 0x000000ff2d00720c */ /* 0x001fda0003f65270 */
[----:B------:R-:W-:-:S04]  /*f370*/  @P3 VIADD R39, R39, 0x1 ;  /* 0x0000000127273836 */ /* 0x000fc80000000000 */
[----:B------:R-:W-:Y:S01]  /*f380*/  @P3 IMAD.IADD R9, R38, 0x1, R39 ;  /* 0x0000000126093824 */ /* 0x000fe200078e0227 */
[----:B------:R-:W-:Y:S03]  /*f390*/  @P3 STS [R21], R39 ;  /* 0x0000002715003388 */ /* 0x000fe60000000800 */
[----:B------:R-:W-:Y:S01]  /*f3a0*/  @P3 IMAD.WIDE.U32 R8, R9, 0x4, R10 ;  /* 0x0000000409083825 */ /* 0x000fe200078e000a */
[----:B------:R-:W0:Y:S04]  /*f3b0*/  LDS R47, [R42+0x8] ;  /* 0x000008002a2f7984 */ /* 0x000e280000000800 */
[----:B------:R-:W-:Y:S01]  /*f3c0*/  @P3 STG.E desc[UR36][R8.64], R45 ;  /* 0x0000002d08003986 */ /* 0x000fe2000c101924 */
[----:B0-----:R-:W-:-:S13]  /*f3d0*/  ISETP.NE.AND P4, PT, R47, RZ, PT ;  /* 0x000000ff2f00720c */ /* 0x001fda0003f85270 */
[----:B------:R-:W-:-:S05]  /*f3e0*/  @P4 IADD3 R39, PT, PT, R39, 0x1, RZ ;  /* 0x0000000127274810 */ /* 0x000fca0007ffe0ff */
[----:B------:R-:W-:Y:S01]  /*f3f0*/  @P4 STS [R21], R39 ;  /* 0x0000002715004388 */ /* 0x000fe20000000800 */
[----:B--2---:R-:W-:-:S03]  /*f400*/  @P4 IMAD.IADD R13, R38, 0x1, R39 ;  /* 0x00000001260d4824 */ /* 0x004fc600078e0227 */
[----:B------:R-:W0:Y:S01]  /*f410*/  LDS R49, [R42+0xc] ;  /* 0x00000c002a317984 */ /* 0x000e220000000800 */
[----:B------:R-:W-:-:S05]  /*f420*/  @P4 IMAD.WIDE.U32 R12, R13, 0x4, R10 ;  /* 0x000000040d0c4825 */ /* 0x000fca00078e000a */
[----:B------:R1:W-:Y:S01]  /*f430*/  @P4 STG.E desc[UR36][R12.64], R47 ;  /* 0x0000002f0c004986 */ /* 0x0003e2000c101924 */
[----:B0-----:R-:W-:-:S13]  /*f440*/  ISETP.NE.AND P5, PT, R49, RZ, PT ;  /* 0x000000ff3100720c */ /* 0x001fda0003fa5270 */
[----:B------:R-:W-:-:S04]  /*f450*/  @P5 VIADD R39, R39, 0x1 ;  /* 0x0000000127275836 */ /* 0x000fc80000000000 */
[----:B------:R-:W-:Y:S01]  /*f460*/  @P5 IMAD.IADD R15, R38, 0x1, R39 ;  /* 0x00000001260f5824 */ /* 0x000fe200078e0227 */
[----:B------:R1:W-:Y:S03]  /*f470*/  @P5 STS [R21], R39 ;  /* 0x0000002715005388 */ /* 0x0003e60000000800 */
[----:B------:R-:W-:-:S05]  /*f480*/  @P5 IMAD.WIDE.U32 R14, R15, 0x4, R10 ;  /* 0x000000040f0e5825 */ /* 0x000fca00078e000a */
[----:B------:R1:W-:Y:S01]  /*f490*/  @P5 STG.E desc[UR36][R14.64], R49 ;  /* 0x000000310e005986 */ /* 0x0003e2000c101924 */
[----:B------:R-:W-:Y:S05]  /*f4a0*/  @P2 BRA `(.L_x_312) ;  /* 0xfffffffc007c2947 */ /* 0x000fea000383ffff */
[----:B------:R-:W-:-:S07]  /*f4b0*/  IMAD.MOV.U32 R5, RZ, RZ, R6 ;  /* 0x000000ffff057224 */ /* 0x000fce00078e0006 */
.L_x_311:
[----:B------:R-:W-:-:S13]  /*f4c0*/  ISETP.NE.AND P2, PT, R40, RZ, PT ;  /* 0x000000ff2800720c */ /* 0x000fda0003f45270 */
[----:B------:R-:W-:Y:S05]  /*f4d0*/  @!P2 BRA `(.L_x_310) ;  /* 0x00000000007ca947 */ /* 0x000fea0003800000 */
[----:B------:R-:W0:Y:S01]  /*f4e0*/  S2UR UR5, SR_CgaCtaId ;  /* 0x00000000000579c3 */ /* 0x000e220000008800 */
[----:B------:R-:W-:Y:S01]  /*f4f0*/  UMOV UR4, 0x400 ;  /* 0x0000040000047882 */ /* 0x000fe20000000000 */
[----:B------:R-:W-:Y:S01]  /*f500*/  IMAD.IADD R4, R38, 0x1, R5 ;  /* 0x0000000126047824 */ /* 0x000fe200078e0205 */
[----:B------:R-:W-:-:S04]  /*f510*/  UIADD3 UR4, UPT, UPT, UR4, 0x814, URZ ;  /* 0x0000081404047890 */ /* 0x000fc8000fffe0ff */
[----:B0-----:R-:W-:-:S06]  /*f520*/  ULEA UR4, UR5, UR4, 0x18 ;  /* 0x0000000405047291 */ /* 0x001fcc000f8ec0ff */
[----:B------:R-:W-:-:S05]  /*f530*/  LEA R9, R4, UR4, 0x2 ;  /* 0x0000000404097c11 */ /* 0x000fca000f8e10ff */
[----:B-12---:R-:W0:Y:S02]  /*f540*/  LDS R13, [R9] ;  /* 0x00000000090d7984 */ /* 0x006e240000000800 */
[----:B0-----:R-:W-:-:S13]  /*f550*/  ISETP.NE.AND P2, PT, R13, RZ, PT ;  /* 0x000000ff0d00720c */ /* 0x001fda0003f45270 */
[----:B------:R-:W-:-:S05]  /*f560*/  @P2 VIADD R39, R39, 0x1 ;  /* 0x0000000127272836 */ /* 0x000fca0000000000 */
[----:B------:R-:W-:Y:S01]  /*f570*/  @P2 IADD3 R5, PT, PT, R38, R39, RZ ;  /* 0x0000002726052210 */ /* 0x000fe20007ffe0ff */
[----:B------:R0:W-:Y:S04]  /*f580*/  @P2 STS [R21], R39 ;  /* 0x0000002715002388 */ /* 0x0001e80000000800 */
[----:B------:R-:W-:-:S05]  /*f590*/  @P2 IMAD.WIDE.U32 R4, R5, 0x4, R10 ;  /* 0x0000000405042825 */ /* 0x000fca00078e000a */
[----:B------:R0:W-:Y:S01]  /*f5a0*/  @P2 STG.E desc[UR36][R4.64], R13 ;  /* 0x0000000d04002986 */ /* 0x0001e2000c101924 */
[----:B------:R-:W-:-:S13]  /*f5b0*/  ISETP.NE.AND P2, PT, R40, 0x1, PT ;  /* 0x000000012800780c */ /* 0x000fda0003f45270 */
[----:B0-----:R-:W-:Y:S05]  /*f5c0*/  @!P2 BRA `(.L_x_310) ;  /* 0x000000000040a947 */ /* 0x001fea0003800000 */
[----:B------:R-:W0:Y:S02]  /*f5d0*/  LDS R13, [R9+0x4] ;  /* 0x00000400090d7984 */ /* 0x000e240000000800 */
[----:B0-----:R-:W-:-:S13]  /*f5e0*/  ISETP.NE.AND P2, PT, R13, RZ, PT ;  /* 0x000000ff0d00720c */ /* 0x001fda0003f45270 */
[----:B------:R-:W-:-:S04]  /*f5f0*/  @P2 VIADD R39, R39, 0x1 ;  /* 0x0000000127272836 */ /* 0x000fc80000000000 */
        /* <DEDUP_REMOVED lines=8> */
[----:B------:R-:W-:-:S05]  /*f680*/  @P2 VIADD R8, R39, 0x1 ;  /* 0x0000000127082836 */ /* 0x000fca0000000000 */
[----:B------:R-:W-:Y:S01]  /*f690*/  @P2 IADD3 R5, PT, PT, R38, R8, RZ ;  /* 0x0000000826052210 */ /* 0x000fe20007ffe0ff */
[----:B------:R0:W-:Y:S04]  /*f6a0*/  @P2 STS [R21], R8 ;  /* 0x0000000815002388 */ /* 0x0001e80000000800 */
[----:B------:R-:W-:-:S05]  /*f6b0*/  @P2 IMAD.WIDE.U32 R4, R5, 0x4, R10 ;  /* 0x0000000405042825 */ /* 0x000fca00078e000a */
[----:B------:R0:W-:Y:S02]  /*f6c0*/  @P2 STG.E desc[UR36][R4.64], R9 ;  /* 0x0000000904002986 */ /* 0x0001e4000c101924 */
.L_x_310:
[----:B------:R-:W-:Y:S05]  /*f6d0*/  @!P1 BRA `(.L_x_313) ;  /* 0xfffffff800ac9947 */ /* 0x000fea000383ffff */
.L_x_204:
[----:B------:R-:W-:Y:S05]  /*f6e0*/  BSYNC.RECONVERGENT B2 ;  /* 0x0000000000027941 */ /* 0x000fea0003800200 */
.L_x_202:
[----:B------:R-:W-:Y:S05]  /*f6f0*/  BRA `(.L_x_314) ;  /* 0x0000005c00f07947 */ /* 0x000fea0003800000 */
.L_x_194:
[----:B0-2---:R-:W1:Y:S02]  /*f700*/  LDS R15, [R5+0x4] ;  /* 0x00000400050f7984 */ /* 0x005e640000000800 */
[----:B-1----:R-:W-:-:S06]  /*f710*/  IMAD.WIDE R8, R15, 0xc, R28 ;  /* 0x0000000c0f087825 */ /* 0x002fcc00078e021c */
[----:B------:R-:W2:Y:S01]  /*f720*/  LDG.E R8, desc[UR36][R8.64+-0x4] ;  /* 0xfffffc2408087981 */ /* 0x000ea2000c1e1900 */
[----:B------:R-:W-:-:S04]  /*f730*/  IMAD.WIDE R6, R15, 0x4e200, R30 ;  /* 0x0004e2000f067825 */ /* 0x000fc800078e021e */
[----:B-----5:R-:W-:Y:S02]  /*f740*/  VIADD R4, R0, 0x7814 ;  /* 0x0000781400047836 */ /* 0x020fe40000000000 */
[----:B------:R-:W0:Y:S03]  /*f750*/  LDS R0, [R5+0x10] ;  /* 0x0000100005007984 */ /* 0x000e260000000800 */
[----:B------:R-:W-:-:S05]  /*f760*/  LEA R4, R3, R4, 0x18 ;  /* 0x0000000403047211 */ /* 0x000fca00078ec0ff */
[----:B------:R-:W-:Y:S02]  /*f770*/  IMAD R3, R15, 0x200, R4 ;  /* 0x000002000f037824 */ /* 0x000fe400078e0204 */
[----:B--2---:R-:W-:-:S05]  /*f780*/  IMAD.WIDE.U32 R12, R8, 0x4, R6 ;  /* 0x00000004080c7825 */ /* 0x004fca00078e0006 */
[----:B------:R-:W2:Y:S01]  /*f790*/  LDG.E R11, desc[UR36][R12.64+-0x4e200] ;  /* 0xfb1e00240c0b7981 */ /* 0x000ea2000c1e1900 */
[----:B------:R-:W-:Y:S01]  /*f7a0*/  IMAD R4, R8, 0x4, R3 ;  /* 0x0000000408047824 */ /* 0x000fe200078e0203 */
[----:B0-----:R-:W-:Y:S01]  /*f7b0*/  ISETP.GE.U32.AND P0, PT, R23, R0, PT ;  /* 0x000000001700720c */ /* 0x001fe20003f06070 */
[----:B------:R-:W-:Y:S01]  /*f7c0*/  BSSY.RECONVERGENT B1, `(.L_x_315) ;  /* 0x0000044000017945 */ /* 0x000fe20003800200 */
[----:B------:R-:W-:-:S03]  /*f7d0*/  IMAD.WIDE R14, R15, 0x4e200, R24 ;  /* 0x0004e2000f0e7825 */ /* 0x000fc600078e0218 */
[----:B------:R-:W0:Y:S01]  /*f7e0*/  LDS R4, [R4+-0x200] ;  /* 0xfffe000004047984 */ /* 0x000e220000000800 */
[----:B--2---:R-:W-:-:S07]  /*f7f0*/  IADD3 R11, PT, PT, R11, 0x1, RZ ;  /* 0x000000010b0b7810 */ /* 0x004fce0007ffe0ff */
[----:B0-----:R-:W-:Y:S05]  /*f800*/  @P0 BRA `(.L_x_316) ;  /* 0x0000000000fc0947 */ /* 0x001fea0003800000 */
[----:B------:R-:W-:Y:S01]  /*f810*/  VIMNMX.U32 R5, PT, PT, R0, R22, !PT ;  /* 0x0000001600057248 */ /* 0x000fe20007fe0000 */
[----:B------:R-:W-:Y:S04]  /*f820*/  BSSY.RECONVERGENT B2, `(.L_x_317) ;  /* 0x0000021000027945 */ /* 0x000fe80003800200 */
[----:B------:R-:W-:-:S04]  /*f830*/  IMAD.IADD R5, R5, 0x1, -R22 ;  /* 0x0000000105057824 */ /* 0x000fc800078e0a16 */
[C---:B------:R-:W-:Y:S01]  /*f840*/  VIADD R20, R5.reuse, 0x1f ;  /* 0x0000001f05147836 */ /* 0x040fe20000000000 */
[----:B------:R-:W-:Y:S01]  /*f850*/  ISETP.GE.U32.AND P0, PT, R5, 0xc1, PT ;  /* 0x000000c10500780c */ /* 0x000fe20003f06070 */
[----:B------:R-:W-:-:S03]  /*f860*/  IMAD.MOV.U32 R5, RZ, RZ, R23 ;  /* 0x000000ffff057224 */ /* 0x000fc600078e0017 */
[----:B------:R-:W-:-:S04]  /*f870*/  LEA.HI R10, R20, 0x1, RZ, 0x1b ;  /* 0x00000001140a7811 */ /* 0x000fc800078fd8ff */
[----:B------:R-:W-:-:S04]  /*f880*/  LOP3.LUT R38, R10, 0x7, RZ, 0xc0, !PT ;  /* 0x000000070a267812 */ /* 0x000fc800078ec0ff */
[----:B------:R-:W-:Y:S01]  /*f890*/  ISETP.NE.AND P1, PT, R38, RZ, PT ;  /* 0x000000ff2600720c */ /* 0x000fe20003f25270 */
[----:B------:R-:W-:-:S12]  /*f8a0*/  @!P0 BRA `(.L_x_318) ;  /* 0x0000000000608947 */ /* 0x000fd80003800000 */
[----:B------:R-:W-:Y:S01]  /*f8b0*/  HFMA2 R13, -RZ, RZ, 0, 0 ;  /* 0x00000000ff0d7431 */ /* 0x000fe200000001ff */
[----:B------:R-:W-:Y:S01]  /*f8c0*/  LOP3.LUT R12, R10, 0xffffff8, RZ, 0xc0, !PT ;  /* 0x0ffffff80a0c7812 */ /* 0x000fe200078ec0ff */
[----:B------:R-:W-:-:S07]  /*f8d0*/  IMAD.MOV.U32 R5, RZ, RZ, R23 ;  /* 0x000000ffff057224 */ /* 0x000fce00078e0017 */
.L_x_319:
[----:B0-----:R-:W-:Y:S02]  /*f8e0*/  IMAD R21, R4, R5, RZ ;  /* 0x0000000504157224 */ /* 0x001fe400078e02ff */
[----:B------:R-:W-:-:S03]  /*f8f0*/  IMAD.WIDE R8, R5, 0x4, R6 ;  /* 0x0000000405087825 */ /* 0x000fc600078e0206 */
[C---:B------:R-:W-:Y:S01]  /*f900*/  LEA R41, R4.reuse, R21, 0x6 ;  /* 0x0000001504297211 */ /* 0x040fe200078e30ff */
[C-C-:B------:R-:W-:Y:S01]  /*f910*/  IMAD R45, R4.reuse, 0x80, R21.reuse ;  /* 0x00000080042d7824 */ /* 0x140fe200078e0215 */
[----:B------:R0:W-:Y:S01]  /*f920*/  STG.E desc[UR36][R8.64], R21 ;  /* 0x0000001508007986 */ /* 0x0001e2000c101924 */
[C---:B------:R-:W-:Y:S02]  /*f930*/  IMAD R39, R4.reuse, 0x20, R21 ;  /* 0x0000002004277824 */ /* 0x040fe400078e0215 */
[C---:B------:R-:W-:Y:S01]  /*f940*/  IMAD R49, R4.reuse, 0x40, R45 ;  /* 0x0000004004317824 */ /* 0x040fe200078e022d */
[----:B------:R0:W-:Y:S01]  /*f950*/  STG.E desc[UR36][R8.64+0x100], R41 ;  /* 0x0001002908007986 */ /* 0x0001e2000c101924 */
[C---:B------:R-:W-:Y:S02]  /*f960*/  IMAD R43, R4.reuse, 0x20, R41 ;  /* 0x00000020042b7824 */ /* 0x040fe400078e0229 */
[C---:B------:R-:W-:Y:S01]  /*f970*/  IMAD R47, R4.reuse, 0x20, R45 ;  /* 0x00000020042f7824 */ /* 0x040fe200078e022d */
[----:B------:R-:W-:Y:S01]  /*f980*/  LEA R51, R4, R49, 0x5 ;  /* 0x0000003104337211 */ /* 0x000fe200078e28ff */
[----:B------:R0:W-:Y:S01]  /*f990*/  STG.E desc[UR36][R8.64+0x80], R39 ;  /* 0x0000802708007986 */ /* 0x0001e2000c101924 */
[----:B------:R-:W-:-:S02]  /*f9a0*/  VIADD R13, R13, 0x8 ;  /* 0x000000080d0d7836 */ /* 0x000fc40000000000 */
[----:B------:R-:W-:Y:S01]  /*f9b0*/  VIADD R5, R5, 0x100 ;  /* 0x0000010005057836 */ /* 0x000fe20000000000 */
[----:B------:R0:W-:Y:S02]  /*f9c0*/  STG.E desc[UR36][R8.64+0x200], R45 ;  /* 0x0002002d08007986 */ /* 0x0001e4000c101924 */
[----:B------:R-:W-:Y:S02]  /*f9d0*/  ISETP.NE.AND P0, PT, R13, R12, PT ;  /* 0x0000000c0d00720c */ /* 0x000fe40003f05270 */
[----:B------:R0:W-:Y:S04]  /*f9e0*/  STG.E desc[UR36][R8.64+0x180], R43 ;  /* 0x0001802b08007986 */ /* 0x0001e8000c101924 */
[----:B------:R0:W-:Y:S04]  /*f9f0*/  STG.E desc[UR36][R8.64+0x280], R47 ;  /* 0x0002802f08007986 */ /* 0x0001e8000c101924 */
[----:B------:R0:W-:Y:S04]  /*fa00*/  STG.E desc[UR36][R8.64+0x300], R49 ;  /* 0x0003003108007986 */ /* 0x0001e8000c101924 */
[----:B------:R0:W-:Y:S01]  /*fa10*/  STG.E desc[UR36][R8.64+0x380], R51 ;  /* 0x0003803308007986 */ /* 0x0001e2000c101924 */
[----:B------:R-:W-:Y:S05]  /*fa20*/  @P0 BRA `(.L_x_319) ;  /* 0xfffffffc00ac0947 */ /* 0x000fea000383ffff */
.L_x_318:
[----:B------:R-:W-:Y:S05]  /*fa30*/  BSYNC.RECONVERGENT B2 ;  /* 0x0000000000027941 */ /* 0x000fea0003800200 */
.L_x_317:
[----:B------:R-:W-:Y:S05]  /*fa40*/  @!P1 BRA `(.L_x_316) ;  /* 0x00000000006c9947 */ /* 0x000fea0003800000 */
[----:B------:R-:W-:Y:S01]  /*fa50*/  ISETP.GE.U32.AND P0, PT, R38, 0x4, PT ;  /* 0x000000042600780c */ /* 0x000fe20003f06070 */
[----:B------:R-:W-:Y:S01]  /*fa60*/  BSSY.RECONVERGENT B2, `(.L_x_320) ;  /* 0x000000d000027945 */ /* 0x000fe20003800200 */
[----:B------:R-:W-:-:S11]  /*fa70*/  LOP3.LUT P1, R10, R10, 0x3, RZ, 0xc0, !PT ;  /* 0x000000030a0a7812 */ /* 0x000fd6000782c0ff */
[----:B------:R-:W-:Y:S05]  /*fa80*/  @!P0 BRA `(.L_x_321) ;  /* 0x0000000000288947 */ /* 0x000fea0003800000 */
[----:B------:R-:W-:Y:S02]  /*fa90*/  IMAD R13, R4, R5, RZ ;  /* 0x00000005040d7224 */ /* 0x000fe400078e02ff */
[----:B0-----:R-:W-:-:S03]  /*faa0*/  IMAD.WIDE R8, R5, 0x4, R6 ;  /* 0x0000000405087825 */ /* 0x001fc600078e0206 */
[C---:B------:R-:W-:Y:S01]  /*fab0*/  LEA R21, R4.reuse, R13, 0x5 ;  /* 0x0000000d04157211 */ /* 0x040fe200078e28ff */
[C---:B------:R-:W-:Y:S01]  /*fac0*/  IMAD R39, R4.reuse, 0x40, R13 ;  /* 0x0000004004277824 */ /* 0x040fe200078e020d */
[----:B------:R1:W-:Y:S01]  /*fad0*/  STG.E desc[UR36][R8.64], R13 ;  /* 0x0000000d08007986 */ /* 0x0003e2000c101924 */
[----:B------:R-:W-:Y:S02]  /*fae0*/  VIADD R5, R5, 0x80 ;  /* 0x0000008005057836 */ /* 0x000fe40000000000 */
[----:B------:R-:W-:Y:S01]  /*faf0*/  IMAD R41, R4, 0x20, R39 ;  /* 0x0000002004297824 */ /* 0x000fe200078e0227 */
[----:B------:R1:W-:Y:S04]  /*fb00*/  STG.E desc[UR36][R8.64+0x80], R21 ;  /* 0x0000801508007986 */ /* 0x0003e8000c101924 */
[----:B------:R1:W-:Y:S04]  /*fb10*/  STG.E desc[UR36][R8.64+0x100], R39 ;  /* 0x0001002708007986 */ /* 0x0003e8000c101924 */
[----:B------:R1:W-:Y:S02]  /*fb20*/  STG.E desc[UR36][R8.64+0x180], R41 ;  /* 0x0001802908007986 */ /* 0x0003e4000c101924 */
.L_x_321:
[----:B------:R-:W-:Y:S05]  /*fb30*/  BSYNC.RECONVERGENT B2 ;  /* 0x0000000000027941 */ /* 0x000fea0003800200 */
.L_x_320:
[----:B------:R-:W-:Y:S05]  /*fb40*/  @!P1 BRA `(.L_x_316) ;  /* 0x00000000002c9947 */ /* 0x000fea0003800000 */
[----:B------:R-:W-:Y:S02]  /*fb50*/  ISETP.NE.AND P1, PT, R10, 0x1, PT ;  /* 0x000000010a00780c */ /* 0x000fe40003f25270 */
[----:B------:R-:W-:-:S11]  /*fb60*/  LOP3.LUT P0, RZ, R20, 0x20, RZ, 0xc0, !PT ;  /* 0x0000002014ff7812 */ /* 0x000fd6000780c0ff */
[----:B-1----:R-:W-:Y:S02]  /*fb70*/  @P1 IMAD R13, R4, R5, RZ ;  /* 0x00000005040d1224 */ /* 0x002fe400078e02ff */
[----:B0-----:R-:W-:-:S03]  /*fb80*/  @P1 IMAD.WIDE R8, R5, 0x4, R6 ;  /* 0x0000000405081825 */ /* 0x001fc600078e0206 */
[C---:B------:R-:W-:Y:S01]  /*fb90*/  @P1 LEA R21, R4.reuse, R13, 0x5 ;  /* 0x0000000d04151211 */ /* 0x040fe200078e28ff */
[----:B------:R-:W-:Y:S01]  /*fba0*/  @P1 VIADD R5, R5, 0x40 ;  /* 0x0000004005051836 */ /* 0x000fe20000000000 */
[----:B------:R2:W-:Y:S03]  /*fbb0*/  @P1 STG.E desc[UR36][R8.64], R13 ;  /* 0x0000000d08001986 */ /* 0x0005e6000c101924 */
[----:B------:R-:W-:Y:S01]  /*fbc0*/  @!P0 IMAD.WIDE R6, R5, 0x4, R6 ;  /* 0x0000000405068825 */ /* 0x000fe200078e0206 */
[----:B------:R2:W-:Y:S03]  /*fbd0*/  @P1 STG.E desc[UR36][R8.64+0x80], R21 ;  /* 0x0000801508001986 */ /* 0x0005e6000c101924 */
[----:B------:R-:W-:-:S05]  /*fbe0*/  @!P0 IMAD R5, R4, R5, RZ ;  /* 0x0000000504058224 */ /* 0x000fca00078e02ff */
[----:B------:R2:W-:Y:S02]  /*fbf0*/  @!P0 STG.E desc[UR36][R6.64], R5 ;  /* 0x0000000506008986 */ /* 0x0005e4000c101924 */
.L_x_316:
[----:B------:R-:W-:Y:S05]  /*fc00*/  BSYNC.RECONVERGENT B1 ;  /* 0x0000000000017941 */ /* 0x000fea0003800200 */
.L_x_315:
[----:B------:R-:W-:Y:S01]  /*fc10*/  IMAD R38, R4, R0, RZ ;  /* 0x0000000004267224 */ /* 0x000fe200078e02ff */
[----:B------:R-:W-:-:S04]  /*fc20*/  LEA R12, P1, R11, R14, 0x2 ;  /* 0x0000000e0b0c7211 */ /* 0x000fc800078210ff */
[----:B------:R-:W-:Y:S02]  /*fc30*/  ISETP.GE.U32.AND P0, PT, R38, 0x800, PT ;  /* 0x000008002600780c */ /* 0x000fe40003f06070 */
[----:B-12---:R-:W-:-:S11]  /*fc40*/  LEA.HI.X R13, R11, R15, RZ, 0x2, P1 ;  /* 0x0000000f0b0d7211 */ /* 0x006fd600008f14ff */
[----:B------:R-:W-:Y:S05]  /*fc50*/  @!P0 BRA `(.L_x_322) ;  /* 0x0000004800748947 */ /* 0x000fea0003800000 */
[----:B------:R-:W-:-:S13]  /*fc60*/  ISETP.NE.AND P0, PT, R0, RZ, PT ;  /* 0x000000ff0000720c */ /* 0x000fda0003f05270 */
[----:B------:R-:W-:Y:S05]  /*fc70*/  @!P0 BRA `(.L_x_314) ;  /* 0x0000005800908947 */ /* 0x000fea0003800000 */
[----:B------:R-:W-:Y:S01]  /*fc80*/  IADD3 R10, P0, PT, R12, -0x4e200, RZ ;  /* 0xfffb1e000c0a7810 */ /* 0x000fe20007f1e0ff */
[----:B0-----:R-:W-:Y:S01]  /*fc90*/  IMAD.MOV.U32 R41, RZ, RZ, RZ ;  /* 0x000000ffff297224 */ /* 0x001fe200078e00ff */
[----:B------:R-:W-:Y:S02]  /*fca0*/  SHF.R.U32.HI R5, RZ, 0xb, R4 ;  /* 0x0000000bff057819 */ /* 0x000fe40000011604 */
[C---:B------:R-:W-:Y:S02]  /*fcb0*/  LOP3.LUT R6, R4.reuse, 0x7ff, RZ, 0xc0, !PT ;  /* 0x000007ff04067812 */ /* 0x040fe400078ec0ff */
[C---:B------:R-:W-:Y:S02]  /*fcc0*/  LOP3.LUT R7, R4.reuse, 0xfffff800, RZ, 0xc0, !PT ;  /* 0xfffff80004077812 */ /* 0x040fe400078ec0ff */
[C---:B------:R-:W-:Y:S02]  /*fcd0*/  LOP3.LUT R8, R4.reuse, 0x3, RZ, 0xc0, !PT ;  /* 0x0000000304087812 */ /* 0x040fe400078ec0ff */
[----:B------:R-:W-:-:S02]  /*fce0*/  LOP3.LUT R9, R4, 0x7fc, RZ, 0xc0, !PT ;  /* 0x000007fc04097812 */ /* 0x000fc400078ec0ff */
[----:B------:R-:W-:-:S07]  /*fcf0*/  IADD3.X R11, PT, PT, R13, -0x1, RZ, P0, !PT ;  /* 0xffffffff0d0b7810 */ /* 0x000fce00007fe4ff */
.L_x_414:
[----:B0-----:R-:W0:Y:S01]  /*fd00*/  S2UR UR6, SR_CgaCtaId ;  /* 0x00000000000679c3 */ /* 0x001e220000008800 */
[----:B------:R-:W-:Y:S01]  /*fd10*/  UMOV UR4, 0x400 ;  /* 0x0000040000047882 */ /* 0x000fe20000000000 */
[----:B------:R-:W-:Y:S01]  /*fd20*/  BSSY.RECONVERGENT B1, `(.L_x_323) ;  /* 0x000048c000017945 */ /* 0x000fe20003800200 */
[----:B------:R-:W-:Y:S02]  /*fd30*/  UIADD3 UR5, UPT, UPT, UR4, 0x614, URZ ;  /* 0x0000061404057890 */ /* 0x000fe4000fffe0ff */
[----:B------:R-:W-:-:S04]  /*fd40*/  UIADD3 UR4, UPT, UPT, UR4, 0x414, URZ ;  /* 0x0000041404047890 */ /* 0x000fc8000fffe0ff */
[----:B0-----:R-:W-:Y:S02]  /*fd50*/  ULEA UR4, UR6, UR4, 0x18 ;  /* 0x0000000406047291 */ /* 0x001fe4000f8ec0ff */
[----:B------:R-:W-:-:S04]  /*fd60*/  ULEA UR5, UR6, UR5, 0x18 ;  /* 0x0000000506057291 */ /* 0x000fc8000f8ec0ff */
[C---:B-1----:R-:W-:Y:S02]  /*fd70*/  LEA R40, R41.reuse, UR4, 0x2 ;  /* 0x0000000429287c11 */ /* 0x042fe4000f8e10ff */
[----:B--234-:R-:W-:-:S04]  /*fd80*/  LEA R20, R41, UR5, 0x2 ;  /* 0x0000000529147c11 */ /* 0x01cfc8000f8e10ff */
[----:B------:R-:W-:Y:S04]  /*fd90*/  LDS R40, [R40] ;  /* 0x0000000028287984 */ /* 0x000fe80000000800 */
[----:B------:R-:W0:Y:S02]  /*fda0*/  LDS R43, [R20] ;  /* 0x00000000142b7984 */ /* 0x000e240000000800 */
[----:B0-----:R-:W-:-:S05]  /*fdb0*/  IMAD.IADD R43, R43, 0x1, -R40 ;  /* 0x000000012b2b7824 */ /* 0x001fca00078e0a28 */
[----:B------:R-:W-:-:S13]  /*fdc0*/  ISETP.GE.U32.AND P0, PT, R4, R43, PT ;  /* 0x0000002b0400720c */ /* 0x000fda0003f06070 */
[----:B------:R-:W-:Y:S05]  /*fdd0*/  @P0 BRA `(.L_x_324) ;  /* 0x0000002800700947 */ /* 0x000fea0003800000 */
[----:B------:R-:W-:Y:S01]  /*fde0*/  ISETP.NE.AND P2, PT, R22, 0x20, PT ;  /* 0x000000201600780c */ /* 0x000fe20003f45270 */
[----:B------:R-:W-:Y:S01]  /*fdf0*/  IMAD R44, R41, 0x4, R3 ;  /* 0x00000004292c7824 */ /* 0x000fe200078e0203 */
[----:B------:R-:W0:Y:S01]  /*fe00*/  LDC.64 R20, c[0x0][0x398] ;  /* 0x0000e600ff147b82 */ /* 0x000e220000000a00 */
[----:B------:R-:W-:-:S10]  /*fe10*/  ISETP.GE.U32.AND P0, PT, R4, 0x800, PT ;  /* 0x000008000400780c */ /* 0x000fd40003f06070 */
[----:B------:R1:W-:Y:S01]  /*fe20*/  @!P2 STS [R44], RZ ;  /* 0x000000ff2c00a388 */ /* 0x0003e20000000800 */
[----:B0-----:R-:W-:Y:S02]  /*fe30*/  IMAD.WIDE.U32 R20, R40, 0x4, R20 ;  /* 0x0000000428147825 */ /* 0x001fe400078e0014 */
[----:B-1----:R-:W-:Y:S05]  /*fe40*/  @!P0 BRA `(.L_x_325) ;  /* 0x0000000800f88947 */ /* 0x002fea0003800000 */
[----:B------:R-:W-:Y:S01]  /*fe50*/  IMAD R40, R4, R41, RZ ;  /* 0x0000002904287224 */ /* 0x000fe200078e02ff */
[----:B------:R-:W-:-:S07]  /*fe60*/  MOV R42, RZ ;  /* 0x000000ff002a7202 */ /* 0x000fce0000000f00 */
.L_x_347:
[----:B01----:R-:W0:Y:S01]  /*fe70*/  S2R R46, SR_CgaCtaId ;  /* 0x00000000002e7919 */ /* 0x003e220000008800 */
[----:B------:R-:W-:Y:S01]  /*fe80*/  ISETP.NE.AND P0, PT, R37, RZ, PT ;  /* 0x000000ff2500720c */ /* 0x000fe20003f05270 */
[----:B------:R-:W-:Y:S01]  /*fe90*/  BSSY.RECONVERGENT B2, `(.L_x_326) ;  /* 0x0000014000027945 */ /* 0x000fe20003800200 */
[----:B------:R-:W-:Y:S02]  /*fea0*/  IMAD.MOV.U32 R45, RZ, RZ, R42 ;  /* 0x000000ffff2d7224 */ /* 0x000fe400078e002a */
[----:B------:R-:W-:Y:S02]  /*feb0*/  VIADD R42, R42, 0x1 ;  /* 0x000000012a2a7836 */ /* 0x000fe40000000000 */
[----:B------:R-:W-:-:S07]  /*fec0*/  IMAD.MOV.U32 R47, RZ, RZ, R23 ;  /* 0x000000ffff2f7224 */ /* 0x000fce00078e0017 */
[----:B--2---:R-:W-:Y:S05]  /*fed0*/  @!P0 BRA `(.L_x_327) ;  /* 0x00000000003c8947 */ /* 0x004fea0003800000 */
[----:B------:R-:W-:-:S05]  /*fee0*/  LEA R49, R45, R22, 0xb ;  /* 0x000000162d317211 */ /* 0x000fca00078e58ff */
[----:B------:R-:W-:-:S06]  /*fef0*/  IMAD.WIDE.U32 R38, R49, 0x4, R10 ;  /* 0x0000000431267825 */ /* 0x000fcc00078e000a */
[----:B------:R-:W2:Y:S01]  /*ff00*/  LDG.E R39, desc[UR36][R38.64+-0x80] ;  /* 0xffff802426277981 */ /* 0x000ea2000c1e1900 */
[----:B------:R-:W-:Y:S01]  /*ff10*/  ISETP.NE.AND P0, PT, R37, 0x1, PT ;  /* 0x000000012500780c */ /* 0x000fe20003f05270 */
[----:B------:R-:W-:Y:S02]  /*ff20*/  IMAD.MOV.U32 R47, RZ, RZ, R22 ;  /* 0x000000ffff2f7224 */ /* 0x000fe400078e0016 */
[----:B--2---:R1:W-:Y:S10]  /*ff30*/  STS [R36+-0x80], R39 ;  /* 0xffff802724007388 */ /* 0x0043f40000000800 */
[----:B------:R-:W-:Y:S05]  /*ff40*/  @!P0 BRA `(.L_x_327) ;  /* 0x0000000000208947 */ /* 0x000fea0003800000 */
[----:B------:R-:W-:Y:S01]  /*ff50*/  ISETP.NE.AND P0, PT, R37, 0x2, PT ;  /* 0x000000022500780c */ /* 0x000fe20003f05270 */
[----:B-1----:R-:W-:-:S05]  /*ff60*/  IMAD.WIDE.U32 R38, R49, 0x4, R12 ;  /* 0x0000000431267825 */ /* 0x002fca00078e000c */
[----:B------:R-:W2:Y:S07]  /*ff70*/  LDG.E R49, desc[UR36][R38.64+-0x4e200] ;  /* 0xfb1e002426317981 */ /* 0x000eae000c1e1900 */
[----:B------:R-:W3:Y:S01]  /*ff80*/  @P0 LDG.E R51, desc[UR36][R38.64+-0x4e180] ;  /* 0xfb1e802426330981 */ /* 0x000ee2000c1e1900 */
[----:B------:R-:W-:Y:S02]  /*ff90*/  IMAD.MOV.U32 R47, RZ, RZ, R34 ;  /* 0x000000ffff2f7224 */ /* 0x000fe400078e0022 */
[----:B------:R-:W-:Y:S01]  /*ffa0*/  @P0 IMAD.MOV.U32 R47, RZ, RZ, R35 ;  /* 0x000000ffff2f0224 */ /* 0x000fe200078e0023 */
[----:B--2---:R2:W-:Y:S04]  /*ffb0*/  STS [R36], R49 ;  /* 0x0000003124007388 */ /* 0x0045e80000000800 */
[----:B---3--:R2:W-:Y:S02]  /*ffc0*/  @P0 STS [R36+0x80], R51 ;  /* 0x0000803324000388 */ /* 0x0085e40000000800 */
.L_x_327:
[----:B------:R-:W-:Y:S05]  /*ffd0*/  BSYNC.RECONVERGENT B2 ;  /* 0x0000000000027941 */ /* 0x000fea0003800200 */
.L_x_326:
[----:B------:R-:W-:Y:S01]  /*ffe0*/  MOV R38, 0x400 ;  /* 0x0000040000267802 */ /* 0x000fe20000000f00 */
[----:B------:R-:W-:Y:S01]  /*fff0*/  BSSY.RECONVERGENT B2, `(.L_x_328) ;  /* 0x0000013000027945 */ /* 0x000fe20003800200 */
[----:B------:R-:W-:Y:S02]  /*10000*/  ISETP.NE.AND P0, PT, R42, R5, PT ;  /* 0x000000052a00720c */ /* 0x000fe40003f05270 */
[----:B-1----:R-:W-:-:S04]  /*10010*/  IADD3 R39, PT, PT, R38, 0x4814, RZ ;  /* 0x0000481426277810 */ /* 0x002fc80007ffe0ff */
[----:B0-----:R-:W-:-:S07]  /*10020*/  LEA R46, R46, R39, 0x18 ;  /* 0x000000272e2e7211 */ /* 0x001fce00078ec0ff */
.L_x_329:
[----:B------:R-:W-:-:S04]  /*10030*/  IMAD R39, R45, 0x800, R47 ;  /* 0x000008002d277824 */ /* 0x000fc800078e022f */
[----:B------:R-:W-:-:S05]  /*10040*/  IMAD.WIDE R38, R39, 0x4, R12 ;  /* 0x0000000427267825 */ /* 0x000fca00078e020c */
[----:B0-----:R-:W3:Y:S01]  /*10050*/  LDG.E R48, desc[UR36][R38.64+-0x4e200] ;  /* 0xfb1e002426307981 */ /* 0x001ee2000c1e1900 */
[----:B--2---:R-:W-:-:S03]  /*10060*/  IMAD R49, R47, 0x4, R46 ;  /* 0x000000042f317824 */ /* 0x004fc600078e022e */
[----:B------:R-:W2:Y:S04]  /*10070*/  LDG.E R50, desc[UR36][R38.64+-0x4e180] ;  /* 0xfb1e802426327981 */ /* 0x000ea8000c1e1900 */
[----:B------:R-:W4:Y:S04]  /*10080*/  LDG.E R52, desc[UR36][R38.64+-0x4e100] ;  /* 0xfb1f002426347981 */ /* 0x000f28000c1e1900 */
[----:B------:R-:W5:Y:S01]  /*10090*/  LDG.E R53, desc[UR36][R38.64+-0x4e080] ;  /* 0xfb1f802426357981 */ /* 0x000f62000c1e1900 */
[----:B------:R-:W-:-:S05]  /*100a0*/  VIADD R51, R47, 0x60 ;  /* 0x000000602f337836 */ /* 0x000fca0000000000 */
[----:B------:R-:W-:Y:S02]  /*100b0*/  ISETP.GE.U32.AND P1, PT, R51, 0x7e0, PT ;  /* 0x000007e03300780c */ /* 0x000fe40003f26070 */
[----:B------:R-:W-:Y:S01]  /*100c0*/  IADD3 R47, PT, PT, R47, 0x80, RZ ;  /* 0x000000802f2f7810 */ /* 0x000fe20007ffe0ff */
[----:B---3--:R0:W-:Y:S04]  /*100d0*/  STS [R49], R48 ;  /* 0x0000003031007388 */ /* 0x0081e80000000800 */
[----:B--2---:R0:W-:Y:S04]  /*100e0*/  STS [R49+0x80], R50 ;  /* 0x0000803231007388 */ /* 0x0041e80000000800 */
[----:B----4-:R0:W-:Y:S04]  /*100f0*/  STS [R49+0x100], R52 ;  /* 0x0001003431007388 */ /* 0x0101e80000000800 */
[----:B-----5:R0:W-:Y:S01]  /*10100*/  STS [R49+0x180], R53 ;  /* 0x0001803531007388 */ /* 0x0201e20000000800 */
[----:B------:R-:W-:Y:S05]  /*10110*/  @!P1 BRA `(.L_x_329) ;  /* 0xfffffffc00c49947 */ /* 0x000fea000383ffff */
[----:B------:R-:W-:Y:S05]  /*10120*/  BSYNC.RECONVERGENT B2 ;  /* 0x0000000000027941 */ /* 0x000fea0003800200 */
.L_x_328:
[----:B------:R-:W-:Y:S01]  /*10130*/  ISETP.GT.U32.AND P1, PT, R23, 0x7ff, PT ;  /* 0x000007ff1700780c */ /* 0x000fe20003f24070 */
[----:B------:R-:W-:-:S12]  /*10140*/  BSSY.RECONVERGENT B2, `(.L_x_330) ;  /* 0x0000041000027945 */ /* 0x000fd80003800200 */
[----:B------:R-:W-:Y:S05]  /*10150*/  @P1 BRA `(.L_x_331) ;  /* 0x0000000000fc1947 */ /* 0x000fea0003800000 */
[----:B------:R-:W-:-:S13]  /*10160*/  ISETP.GE.AND P1, PT, R43, 0x2, PT ;  /* 0x000000022b00780c */ /* 0x000fda0003f26270 */
[----:B------:R-:W-:Y:S05]  /*10170*/  @!P1 BRA `(.L_x_332) ;  /* 0x0000000000a09947 */ /* 0x000fea0003800000 */
[----:B------:R-:W-:-:S07]  /*10180*/  IMAD.MOV.U32 R45, RZ, RZ, R23 ;  /* 0x000000ffff2d7224 */ /* 0x000fce00078e0017 */
.L_x_338:
[----:B-1----:R-:W1:Y:S01]  /*10190*/  S2UR UR5, SR_CgaCtaId ;  /* 0x00000000000579c3 */ /* 0x002e620000008800 */
[----:B------:R-:W-:Y:S01]  /*101a0*/  UMOV UR4, 0x400 ;  /* 0x0000040000047882 */ /* 0x000fe20000000000 */
[----:B0-----:R-:W-:Y:S01]  /*101b0*/  IMAD.MOV.U32 R49, RZ, RZ, RZ ;  /* 0x000000ffff317224 */ /* 0x001fe200078e00ff */
[----:B------:R-:W-:Y:S01]  /*101c0*/  UIADD3 UR4, UPT, UPT, UR4, 0x4814, URZ ;  /* 0x0000481404047890 */ /* 0x000fe2000fffe0ff */
[----:B------:R-:W-:-:S03]  /*101d0*/  MOV R48, R43 ;  /* 0x0000002b00307202 */ /* 0x000fc60000000f00 */
[----:B-1----:R-:W-:-:S06]  /*101e0*/  ULEA UR4, UR5, UR4, 0x18 ;  /* 0x0000000405047291 */ /* 0x002fcc000f8ec0ff */
[C---:B------:R-:W-:Y:S01]  /*101f0*/  LEA R46, R45.reuse, UR4, 0x2 ;  /* 0x000000042d2e7c11 */ /* 0x040fe2000f8e10ff */
[----:B------:R-:W-:-:S04]  /*10200*/  VIADD R45, R45, UR42 ;  /* 0x0000002a2d2d7c36 */ /* 0x000fc80008000000 */
[----:B------:R0:W1:Y:S01]  /*10210*/  LDS R47, [R46] ;  /* 0x000000002e2f7984 */ /* 0x0000620000000800 */
[----:B------:R-:W-:-:S13]  /*10220*/  ISETP.GE.U32.AND P1, PT, R45, 0x800, PT ;  /* 0x000008002d00780c */ /* 0x000fda0003f26070 */
.L_x_333:
        /* <DEDUP_REMOVED lines=24> */
.L_x_336:
[----:B------:R-:W-:Y:S05]  /*103b0*/  BSYNC.RELIABLE B4 ;  /* 0x0000000000047941 */ /* 0x000fea0003800100 */
.L_x_335:
[----:B------:R1:W-:Y:S02]  /*103c0*/  STS [R46], RZ ;  /* 0x000000ff2e007388 */ /* 0x0003e40000000800 */
.L_x_337:
[----:B------:R-:W-:Y:S05]  /*103d0*/  BSYNC.RECONVERGENT B3 ;  /* 0x0000000000037941 */ /* 0x000fea0003800200 */
.L_x_334:
[----:B------:R-:W-:Y:S05]  /*103e0*/  @!P1 BRA `(.L_x_338) ;  /* 0xfffffffc00689947 */ /* 0x000fea000383ffff */
[----:B------:R-:W-:Y:S05]  /*103f0*/  BRA `(.L_x_331) ;  /* 0x0000000000547947 */ /* 0x000fea0003800000 */
.L_x_332:
[----:B------:R1:W5:Y:S01]  /*10400*/  LDG.E R47, desc[UR36][R20.64] ;  /* 0x00000024142f7981 */ /* 0x000362000c1e1900 */
[----:B------:R-:W-:-:S07]  /*10410*/  IMAD.MOV.U32 R45, RZ, RZ, R23 ;  /* 0x000000ffff2d7224 */ /* 0x000fce00078e0017 */
.L_x_343:
[C---:B0-----:R-:W-:Y:S01]  /*10420*/  IMAD R48, R45.reuse, 0x4, R46 ;  /* 0x000000042d307824 */ /* 0x041fe200078e022e */
[----:B------:R-:W-:Y:S01]  /*10430*/  BSSY.RECONVERGENT B3, `(.L_x_339) ;  /* 0x0000010000037945 */ /* 0x000fe20003800200 */
[----:B------:R-:W-:-:S03]  /*10440*/  VIADD R45, R45, UR42 ;  /* 0x0000002a2d2d7c36 */ /* 0x000fc60008000000 */
        /* <DEDUP_REMOVED lines=12> */
.L_x_341:
[----:B------:R-:W-:Y:S05]  /*10510*/  BSYNC.RELIABLE B4 ;  /* 0x0000000000047941 */ /* 0x000fea0003800100 */
.L_x_340:
[----:B------:R0:W-:Y:S02]  /*10520*/  STS [R48], RZ ;  /* 0x000000ff30007388 */ /* 0x0001e40000000800 */
.L_x_342:
[----:B------:R-:W-:Y:S05]  /*10530*/  BSYNC.RECONVERGENT B3 ;  /* 0x0000000000037941 */ /* 0x000fea0003800200 */
.L_x_339:
[----:B------:R-:W-:Y:S05]  /*10540*/  @!P3 BRA `(.L_x_343) ;  /* 0xfffffffc00b4b947 */ /* 0x000fea000383ffff */
.L_x_331:
[----:B------:R-:W-:Y:S05]  /*10550*/  BSYNC.RECONVERGENT B2 ;  /* 0x0000000000027941 */ /* 0x000fea0003800200 */
.L_x_330:
[----:B------:R-:W-:Y:S04]  /*10560*/  BSSY.RECONVERGENT B2, `(.L_x_344) ;  /* 0x000004b000027945 */ /* 0x000fe80003800200 */
[----:B------:R-:W-:Y:S05]  /*10570*/  @P2 BRA `(.L_x_345) ;  /* 0x0000000400242947 */ /* 0x000fea0003800000 */
[----:B------:R-:W2:Y:S01]  /*10580*/  S2UR UR5, SR_CgaCtaId ;  /* 0x00000000000579c3 */ /* 0x000ea20000008800 */
[----:B------:R-:W-:Y:S02]  /*10590*/  UMOV UR4, 0x400 ;  /* 0x0000040000047882 */ /* 0x000fe40000000000 */
[----:B------:R-:W-:-:S04]  /*105a0*/  UIADD3 UR4, UPT, UPT, UR4, 0x4814, URZ ;  /* 0x0000481404047890 */ /* 0x000fc8000fffe0ff */
[----:B--2---:R-:W-:-:S03]  /*105b0*/  ULEA UR5, UR5, UR4, 0x18 ;  /* 0x0000000405057291 */ /* 0x004fc6000f8ec0ff */
[----:B------:R-:W-:-:S09]  /*105c0*/  UMOV UR4, URZ ;  /* 0x000000ff00047c82 */ /* 0x000fd20008000000 */
.L_x_346:
[----:B------:R-:W-:Y:S02]  /*105d0*/  ULEA UR6, UR4, UR5, 0x2 ;  /* 0x0000000504067291 */ /* 0x000fe4000f8e10ff */
[----:B------:R-:W-:-:S04]  /*105e0*/  UIADD3 UR4, UPT, UPT, UR4, 0x8, URZ ;  /* 0x0000000804047890 */ /* 0x000fc8000fffe0ff */
[----:B------:R-:W-:-:S03]  /*105f0*/  UISETP.NE.AND UP0, UPT, UR4, 0x800, UPT ;  /* 0x000008000400788c */ /* 0x000fc6000bf05270 */
[----:B--2---:R-:W2:Y:S02]  /*10600*/  LDS R51, [UR6] ;  /* 0x00000006ff337984 */ /* 0x004ea40008000800 */
[----:B--2---:R-:W-:-:S13]  /*10610*/  ISETP.NE.AND P4, PT, R51, RZ, PT ;  /* 0x000000ff3300720c */ /* 0x004fda0003f85270 */
[----:B------:R-:W2:Y:S02]  /*10620*/  @P4 LDS R38, [R44] ;  /* 0x000000002c264984 */ /* 0x000ea40000000800 */
[----:B--2---:R-:W-:-:S05]  /*10630*/  @P4 IADD3 R45, PT, PT, R38, 0x1, RZ ;  /* 0x00000001262d4810 */ /* 0x004fca0007ffe0ff */
[----:B------:R-:W-:Y:S01]  /*10640*/  @P4 STS [R44], R45 ;  /* 0x0000002d2c004388 */ /* 0x000fe20000000800 */
[----:B------:R-:W-:-:S03]  /*10650*/  @P4 IMAD.IADD R47, R40, 0x1, R45 ;  /* 0x00000001282f4824 */ /* 0x000fc600078e022d */
[----:B0-----:R-:W0:Y:S01]  /*10660*/  LDS R49, [UR6+0x4] ;  /* 0x00000406ff317984 */ /* 0x001e220008000800 */
[----:B-1----:R-:W-:-:S05]  /*10670*/  @P4 IMAD.WIDE.U32 R46, R47, 0x4, R14 ;  /* 0x000000042f2e4825 */ /* 0x002fca00078e000e */
[----:B------:R-:W-:Y:S01]  /*10680*/  @P4 STG.E desc[UR36][R46.64], R51 ;  /* 0x000000332e004986 */ /* 0x000fe2000c101924 */
[----:B0-----:R-:W-:-:S13]  /*10690*/  ISETP.NE.AND P5, PT, R49, RZ, PT ;  /* 0x000000ff3100720c */ /* 0x001fda0003fa5270 */
        /* <DEDUP_REMOVED lines=24> */
[----:B------:R-:W0:Y:S02]  /*10820*/  @P4 LDS R49, [R44] ;  /* 0x000000002c314984 */ /* 0x000e240000000800 */
[----:B0-----:R-:W-:-:S05]  /*10830*/  @P4 VIADD R49, R49, 0x1 ;  /* 0x0000000131314836 */ /* 0x001fca0000000000 */
[----:B------:R0:W-:Y:S04]  /*10840*/  @P4 STS [R44], R49 ;  /* 0x000000312c004388 */ /* 0x0001e80000000800 */
[----:B------:R-:W1:Y:S01]  /*10850*/  LDS R51, [UR6+0x14] ;  /* 0x00001406ff337984 */ /* 0x000e620008000800 */
[----:B0-----:R-:W-:Y:S01]  /*10860*/  @P4 IMAD.IADD R49, R40, 0x1, R49 ;  /* 0x0000000128314824 */ /* 0x001fe200078e0231 */
[----:B-1----:R-:W-:-:S13]  /*10870*/  ISETP.NE.AND P5, PT, R51, RZ, PT ;  /* 0x000000ff3300720c */ /* 0x002fda0003fa5270 */
[----:B------:R-:W0:Y:S02]  /*10880*/  @P5 LDS R53, [R44] ;  /* 0x000000002c355984 */ /* 0x000e240000000800 */
[----:B0-----:R-:W-:-:S05]  /*10890*/  @P5 IADD3 R47, PT, PT, R53, 0x1, RZ ;  /* 0x00000001352f5810 */ /* 0x001fca0007ffe0ff */
[----:B------:R0:W-:Y:S04]  /*108a0*/  @P5 STS [R44], R47 ;  /* 0x0000002f2c005388 */ /* 0x0001e80000000800 */
[----:B------:R-:W1:Y:S01]  /*108b0*/  LDS R53, [UR6+0x18] ;  /* 0x00001806ff357984 */ /* 0x000e620008000800 */
[----:B0-----:R-:W-:-:S05]  /*108c0*/  @P5 IADD3 R47, PT, PT, R40, R47, RZ ;  /* 0x0000002f282f5210 */ /* 0x001fca0007ffe0ff */
[----:B------:R-:W-:Y:S01]  /*108d0*/  @P5 IMAD.WIDE.U32 R46, R47, 0x4, R14 ;  /* 0x000000042f2e5825 */ /* 0x000fe200078e000e */
[----:B-1----:R-:W-:-:S13]  /*108e0*/  ISETP.NE.AND P1, PT, R53, RZ, PT ;  /* 0x000000ff3500720c */ /* 0x002fda0003f25270 */
[----:B------:R-:W0:Y:S02]  /*108f0*/  @P1 LDS R48, [R44] ;  /* 0x000000002c301984 */ /* 0x000e240000000800 */
[----:B0-----:R-:W-:Y:S02]  /*10900*/  @P1 VIADD R39, R48, 0x1 ;  /* 0x0000000130271836 */ /* 0x001fe40000000000 */
[----:B------:R-:W-:-:S03]  /*10910*/  @P4 IMAD.WIDE.U32 R48, R49, 0x4, R14 ;  /* 0x0000000431304825 */ /* 0x000fc600078e000e */
[----:B------:R0:W-:Y:S01]  /*10920*/  @P1 STS [R44], R39 ;  /* 0x000000272c001388 */ /* 0x0001e20000000800 */
[----:B------:R-:W-:-:S03]  /*10930*/  @P1 IMAD.IADD R38, R40, 0x1, R39 ;  /* 0x0000000128261824 */ /* 0x000fc600078e0227 */
[----:B------:R-:W1:Y:S04]  /*10940*/  LDS R52, [UR6+0x1c] ;  /* 0x00001c06ff347984 */ /* 0x000e680008000800 */
[----:B------:R-:W-:Y:S01]  /*10950*/  @P4 STG.E desc[UR36][R48.64], R45 ;  /* 0x0000002d30004986 */ /* 0x000fe2000c101924 */
[----:B0-----:R-:W-:-:S03]  /*10960*/  @P1 IMAD.WIDE.U32 R38, R38, 0x4, R14 ;  /* 0x0000000426261825 */ /* 0x001fc600078e000e */
        /* <DEDUP_REMOVED lines=10> */
.L_x_345:
[----:B------:R-:W-:Y:S05]  /*10a10*/  BSYNC.RECONVERGENT B2 ;  /* 0x0000000000027941 */ /* 0x000fea0003800200 */
.L_x_344:
[----:B------:R-:W-:Y:S05]  /*10a20*/  @P0 BRA `(.L_x_347) ;  /* 0xfffffff400100947 */ /* 0x000fea000383ffff */
.L_x_325:
[----:B------:R-:W-:Y:S01]  /*10a30*/  ISETP.GE.U32.AND P0, PT, R23, R6, PT ;  /* 0x000000061700720c */ /* 0x000fe20003f06070 */
[----:B------:R-:W-:-:S12]  /*10a40*/  BSSY.RECONVERGENT B2, `(.L_x_348) ;  /* 0x0000094000027945 */ /* 0x000fd80003800200 */
[----:B------:R-:W-:Y:S05]  /*10a50*/  @P0 BRA `(.L_x_349) ;  /* 0x0000000800480947 */ /* 0x000fea0003800000 */
[----:B------:R-:W-:-:S04]  /*10a60*/  MOV R40, R23 ;  /* 0x0000001700287202 */ /* 0x000fc80000000f00 */
[----:B------:R-:W-:-:S13]  /*10a70*/  ISETP.GE.U32.AND P3, PT, R40, R6, PT ;  /* 0x000000062800720c */ /* 0x000fda0003f66070 */
[----:B--2---:R-:W-:-:S04]  /*10a80*/  @P3 IMAD.IADD R39, R7, 0x1, R40 ;  /* 0x0000000107273824 */ /* 0x004fc800078e0228 */
[----:B------:R-:W-:-:S06]  /*10a90*/  @P3 IMAD.WIDE.U32 R38, R39, 0x4, R12 ;  /* 0x0000000427263825 */ /* 0x000fcc00078e000c */
[----:B------:R-:W2:Y:S01]  /*10aa0*/  @P3 LDG.E R38, desc[UR36][R38.64+-0x4e200] ;  /* 0xfb1e002426263981 */ /* 0x000ea2000c1e1900 */
[----:B------:R-:W-:Y:S01]  /*10ab0*/  @P3 MOV R42, 0x400 ;  /* 0x00000400002a3802 */ /* 0x000fe20000000f00 */
[----:B------:R-:W-:Y:S01]  /*10ac0*/  BSSY.RECONVERGENT B3, `(.L_x_350) ;  /* 0x0000026000037945 */ /* 0x000fe20003800200 */
[----:B------:R-:W-:Y:S01]  /*10ad0*/  PLOP3.LUT P0, PT, P3, PT, PT, 0x8, 0x80 ;  /* 0x000000000080781c */ /* 0x000fe20001f0e170 */
[----:B------:R-:W3:Y:S02]  /*10ae0*/  @P3 S2R R45, SR_CgaCtaId ;  /* 0x00000000002d3919 */ /* 0x000ee40000008800 */
[----:B------:R-:W-:-:S05]  /*10af0*/  @P3 VIADD R42, R42, 0x4814 ;  /* 0x000048142a2a3836 */ /* 0x000fca0000000000 */
[----:B---3--:R-:W-:-:S05]  /*10b00*/  @P3 LEA R45, R45, R42, 0x18 ;  /* 0x0000002a2d2d3211 */ /* 0x008fca00078ec0ff */
[C---:B------:R-:W-:Y:S01]  /*10b10*/  @P3 IMAD R45, R40.reuse, 0x4, R45 ;  /* 0x00000004282d3824 */ /* 0x040fe200078e022d */
[----:B------:R-:W-:-:S04]  /*10b20*/  @P3 IADD3 R40, PT, PT, R40, 0x20, RZ ;  /* 0x0000002028283810 */ /* 0x000fc80007ffe0ff */
[C---:B------:R-:W-:Y:S01]  /*10b30*/  ISETP.GT.U32.AND P1, PT, R6.reuse, R40, PT ;  /* 0x000000280600720c */ /* 0x040fe20003f24070 */
[----:B------:R-:W-:-:S05]  /*10b40*/  IMAD.IADD R42, R6, 0x1, -R40 ;  /* 0x00000001062a7824 */ /* 0x000fca00078e0a28 */
[----:B------:R-:W-:Y:S01]  /*10b50*/  ISETP.LE.U32.OR P1, PT, R42, 0x60, !P1 ;  /* 0x000000602a00780c */ /* 0x000fe20004f23470 */
[----:B--2---:R2:W-:-:S12]  /*10b60*/  @P3 STS [R45], R38 ;  /* 0x000000262d003388 */ /* 0x0045d80000000800 */
[----:B------:R-:W-:Y:S05]  /*10b70*/  @P1 BRA `(.L_x_351) ;  /* 0x0000000000681947 */ /* 0x000fea0003800000 */
[----:B--2---:R-:W2:Y:S01]  /*10b80*/  S2R R45, SR_CgaCtaId ;  /* 0x00000000002d7919 */ /* 0x004ea20000008800 */
[----:B------:R-:W-:Y:S01]  /*10b90*/  MOV R38, 0x400 ;  /* 0x0000040000267802 */ /* 0x000fe20000000f00 */
[----:B0-----:R-:W-:Y:S01]  /*10ba0*/  VIADD R53, R6, 0xffffffa0 ;  /* 0xffffffa006357836 */ /* 0x001fe20000000000 */
[----:B------:R-:W-:-:S03]  /*10bb0*/  PLOP3.LUT P0, PT, PT, PT, PT, 0x8, 0x80 ;  /* 0x000000000080781c */ /* 0x000fc60003f0e170 */
[----:B------:R-:W-:-:S05]  /*10bc0*/  VIADD R38, R38, 0x4814 ;  /* 0x0000481426267836 */ /* 0x000fca0000000000 */
[----:B--2---:R-:W-:-:S07]  /*10bd0*/  LEA R45, R45, R38, 0x18 ;  /* 0x000000262d2d7211 */ /* 0x004fce00078ec0ff */
.L_x_352:
[C---:B------:R-:W-:Y:S02]  /*10be0*/  IADD3 R51, PT, PT, R7.reuse, R40, RZ ;  /* 0x0000002807337210 */ /* 0x040fe40007ffe0ff */
[C-C-:B------:R-:W-:Y:S02]  /*10bf0*/  IADD3 R49, PT, PT, R7.reuse, 0x20, R40.reuse ;  /* 0x0000002007317810 */ /* 0x140fe40007ffe028 */
[----:B0-----:R-:W-:Y:S01]  /*10c00*/  IADD3 R47, PT, PT, R7, 0x40, R40 ;  /* 0x00000040072f7810 */ /* 0x001fe20007ffe028 */
[----:B------:R-:W-:Y:S01]  /*10c10*/  IMAD.WIDE.U32 R50, R51, 0x4, R12 ;  /* 0x0000000433327825 */ /* 0x000fe200078e000c */
[----:B------:R-:W-:-:S03]  /*10c20*/  IADD3 R39, PT, PT, R7, 0x60, R40 ;  /* 0x0000006007277810 */ /* 0x000fc60007ffe028 */
[--C-:B------:R-:W-:Y:S02]  /*10c30*/  IMAD.WIDE.U32 R48, R49, 0x4, R12.reuse ;  /* 0x0000000431307825 */ /* 0x100fe400078e000c */
[----:B------:R-:W2:Y:S02]  /*10c40*/  LDG.E R50, desc[UR36][R50.64+-0x4e200] ;  /* 0xfb1e002432327981 */ /* 0x000ea4000c1e1900 */
[--C-:B-1----:R-:W-:Y:S02]  /*10c50*/  IMAD.WIDE.U32 R46, R47, 0x4, R12.reuse ;  /* 0x000000042f2e7825 */ /* 0x102fe400078e000c */
        /* <DEDUP_REMOVED lines=12> */
.L_x_351:
[----:B------:R-:W-:Y:S05]  /*10d20*/  BSYNC.RECONVERGENT B3 ;  /* 0x0000000000037941 */ /* 0x000fea0003800200 */
.L_x_350:
[C---:B--2---:R-:W-:Y:S01]  /*10d30*/  IMAD.IADD R38, R6.reuse, 0x1, -R40 ;  /* 0x0000000106267824 */ /* 0x044fe200078e0a28 */
[----:B------:R-:W-:Y:S01]  /*10d40*/  ISETP.GT.U32.AND P1, PT, R6, R40, PT ;  /* 0x000000280600720c */ /* 0x000fe20003f24070 */
[----:B------:R-:W-:Y:S03]  /*10d50*/  BSSY.RECONVERGENT B3, `(.L_x_353) ;  /* 0x0000012000037945 */ /* 0x000fe60003800200 */
[----:B------:R-:W-:-:S13]  /*10d60*/  ISETP.LE.U32.OR P1, PT, R38, 0x20, !P1 ;  /* 0x000000202600780c */ /* 0x000fda0004f23470 */
[----:B------:R-:W-:Y:S05]  /*10d70*/  @P1 BRA `(.L_x_354) ;  /* 0x00000000003c1947 */ /* 0x000fea0003800000 */
[C---:B0-----:R-:W-:Y:S02]  /*10d80*/  IADD3 R39, PT, PT, R7.reuse, R40, RZ ;  /* 0x0000002807277210 */ /* 0x041fe40007ffe0ff */
[----:B------:R-:W-:-:S03]  /*10d90*/  IADD3 R47, PT, PT, R7, 0x20, R40 ;  /* 0x00000020072f7810 */ /* 0x000fc60007ffe028 */
[----:B------:R-:W-:-:S04]  /*10da0*/  IMAD.WIDE.U32 R38, R39, 0x4, R12 ;  /* 0x0000000427267825 */ /* 0x000fc800078e000c */
[----:B-1----:R-:W-:Y:S02]  /*10db0*/  IMAD.WIDE.U32 R46, R47, 0x4, R12 ;  /* 0x000000042f2e7825 */ /* 0x002fe400078e000c */
[----:B------:R-:W2:Y:S04]  /*10dc0*/  LDG.E R38, desc[UR36][R38.64+-0x4e200] ;  /* 0xfb1e002426267981 */ /* 0x000ea8000c1e1900 */
[----:B------:R-:W3:Y:S01]  /*10dd0*/  LDG.E R46, desc[UR36][R46.64+-0x4e200] ;  /* 0xfb1e00242e2e7981 */ /* 0x000ee2000c1e1900 */
[----:B------:R-:W0:Y:S01]  /*10de0*/  S2UR UR5, SR_CgaCtaId ;  /* 0x00000000000579c3 */ /* 0x000e220000008800 */
[----:B------:R-:W-:Y:S01]  /*10df0*/  UMOV UR4, 0x400 ;  /* 0x0000040000047882 */ /* 0x000fe20000000000 */
[----:B------:R-:W-:Y:S01]  /*10e00*/  PLOP3.LUT P0, PT, PT, PT, PT, 0x8, 0x80 ;  /* 0x000000000080781c */ /* 0x000fe20003f0e170 */
[----:B------:R-:W-:-:S04]  /*10e10*/  UIADD3 UR4, UPT, UPT, UR4, 0x4814, URZ ;  /* 0x0000481404047890 */ /* 0x000fc8000fffe0ff */
[----:B0-----:R-:W-:-:S06]  /*10e20*/  ULEA UR4, UR5, UR4, 0x18 ;  /* 0x0000000405047291 */ /* 0x001fcc000f8ec0ff */
[C---:B------:R-:W-:Y:S01]  /*10e30*/  LEA R45, R40.reuse, UR4, 0x2 ;  /* 0x00000004282d7c11 */ /* 0x040fe2000f8e10ff */
[----:B------:R-:W-:-:S04]  /*10e40*/  VIADD R40, R40, 0x40 ;  /* 0x0000004028287836 */ /* 0x000fc80000000000 */
[----:B--2---:R2:W-:Y:S04]  /*10e50*/  STS [R45], R38 ;  /* 0x000000262d007388 */ /* 0x0045e80000000800 */
[----:B---3--:R2:W-:Y:S02]  /*10e60*/  STS [R45+0x80], R46 ;  /* 0x0000802e2d007388 */ /* 0x0085e40000000800 */
.L_x_354:
[----:B------:R-:W-:Y:S05]  /*10e70*/  BSYNC.RECONVERGENT B3 ;  /* 0x0000000000037941 */ /* 0x000fea0003800200 */
.L_x_353:
[----:B------:R-:W-:Y:S01]  /*10e80*/  ISETP.LT.U32.OR P0, PT, R40, R6, P0 ;  /* 0x000000062800720c */ /* 0x000fe20000701470 */
[----:B------:R-:W-:Y:S01]  /*10e90*/  BSSY.RECONVERGENT B3, `(.L_x_355) ;  /* 0x000000c000037945 */ /* 0x000fe20003800200 */
[----:B------:R-:W-:-:S11]  /*10ea0*/  ISETP.GE.AND P1, PT, R43, 0x2, PT ;  /* 0x000000022b00780c */ /* 0x000fd60003f26270 */
[----:B------:R-:W-:Y:S05]  /*10eb0*/  @!P0 BRA `(.L_x_356) ;  /* 0x0000000000248947 */ /* 0x000fea0003800000 */
[----:B0-----:R-:W-:-:S04]  /*10ec0*/  IMAD.IADD R39, R7, 0x1, R40 ;  /* 0x0000000107277824 */ /* 0x001fc800078e0228 */
[----:B--2---:R-:W-:-:S06]  /*10ed0*/  IMAD.WIDE.U32 R38, R39, 0x4, R12 ;  /* 0x0000000427267825 */ /* 0x004fcc00078e000c */
[----:B------:R-:W2:Y:S01]  /*10ee0*/  LDG.E R38, desc[UR36][R38.64+-0x4e200] ;  /* 0xfb1e002426267981 */ /* 0x000ea2000c1e1900 */
[----:B------:R-:W0:Y:S01]  /*10ef0*/  S2UR UR5, SR_CgaCtaId ;  /* 0x00000000000579c3 */ /* 0x000e220000008800 */
[----:B------:R-:W-:Y:S02]  /*10f00*/  UMOV UR4, 0x400 ;  /* 0x0000040000047882 */ /* 0x000fe40000000000 */
[----:B------:R-:W-:-:S04]  /*10f10*/  UIADD3 UR4, UPT, UPT, UR4, 0x4814, URZ ;  /* 0x0000481404047890 */ /* 0x000fc8000fffe0ff */
[----:B0-----:R-:W-:-:S06]  /*10f20*/  ULEA UR4, UR5, UR4, 0x18 ;  /* 0x0000000405047291 */ /* 0x001fcc000f8ec0ff */
[----:B------:R-:W-:-:S05]  /*10f30*/  LEA R45, R40, UR4, 0x2 ;  /* 0x00000004282d7c11 */ /* 0x000fca000f8e10ff */
[----:B--2---:R3:W-:Y:S02]  /*10f40*/  STS [R45], R38 ;  /* 0x000000262d007388 */ /* 0x0047e40000000800 */
.L_x_356:
[----:B------:R-:W-:Y:S05]  /*10f50*/  BSYNC.RECONVERGENT B3 ;  /* 0x0000000000037941 */ /* 0x000fea0003800200 */
.L_x_355:
[----:B------:R-:W-:Y:S05]  /*10f60*/  @!P1 BRA `(.L_x_357) ;  /* 0x0000000000a09947 */ /* 0x000fea0003800000 */
[----:B--23--:R-:W-:-:S07]  /*10f70*/  IMAD.MOV.U32 R45, RZ, RZ, R23 ;  /* 0x000000ffff2d7224 */ /* 0x00cfce00078e0017 */
.L_x_363:
[----:B------:R-:W2:Y:S01]  /*10f80*/  S2UR UR5, SR_CgaCtaId ;  /* 0x00000000000579c3 */ /* 0x000ea20000008800 */
[----:B------:R-:W-:Y:S01]  /*10f90*/  UMOV UR4, 0x400 ;  /* 0x0000040000047882 */ /* 0x000fe20000000000 */
[----:B0-----:R-:W-:Y:S01]  /*10fa0*/  IMAD.MOV.U32 R47, RZ, RZ, RZ ;  /* 0x000000ffff2f7224 */ /* 0x001fe200078e00ff */
[----:B------:R-:W-:Y:S01]  /*10fb0*/  UIADD3 UR4, UPT, UPT, UR4, 0x4814, URZ ;  /* 0x0000481404047890 */ /* 0x000fe2000fffe0ff */
[----:B-1----:R-:W-:-:S03]  /*10fc0*/  IMAD.MOV.U32 R46, RZ, RZ, R43 ;  /* 0x000000ffff2e7224 */ /* 0x002fc600078e002b */
[----:B--2---:R-:W-:-:S06]  /*10fd0*/  ULEA UR4, UR5, UR4, 0x18 ;  /* 0x0000000405047291 */ /* 0x004fcc000f8ec0ff */
[C---:B------:R-:W-:Y:S02]  /*10fe0*/  LEA R40, R45.reuse, UR4, 0x2 ;  /* 0x000000042d287c11 */ /* 0x040fe4000f8e10ff */
[----:B------:R-:W-:-:S03]  /*10ff0*/  IADD3 R45, PT, PT, R45, UR42, RZ ;  /* 0x0000002a2d2d7c10 */ /* 0x000fc6000fffe0ff */
[----:B------:R0:W1:Y:S01]  /*11000*/  LDS R42, [R40] ;  /* 0x00000000282a7984 */ /* 0x0000620000000800 */
[----:B------:R-:W-:-:S13]  /*11010*/  ISETP.GE.U32.AND P3, PT, R45, R6, PT ;  /* 0x000000062d00720c */ /* 0x000fda0003f66070 */
.L_x_358:
        /* <DEDUP_REMOVED lines=24> */
.L_x_361:
[----:B------:R-:W-:Y:S05]  /*111a0*/  BSYNC.RELIABLE B4 ;  /* 0x0000000000047941 */ /* 0x000fea0003800100 */
.L_x_360:
[----:B------:R1:W-:Y:S02]  /*111b0*/  STS [R40], RZ ;  /* 0x000000ff28007388 */ /* 0x0003e40000000800 */
.L_x_362:
[----:B------:R-:W-:Y:S05]  /*111c0*/  BSYNC.RECONVERGENT B3 ;  /* 0x0000000000037941 */ /* 0x000fea0003800200 */
.L_x_359:
[----:B------:R-:W-:Y:S05]  /*111d0*/  @!P3 BRA `(.L_x_363) ;  /* 0xfffffffc0068b947 */ /* 0x000fea000383ffff */
[----:B------:R-:W-:Y:S05]  /*111e0*/  BRA `(.L_x_349) ;  /* 0x0000000000647947 */ /* 0x000fea0003800000 */
.L_x_357:
[----:B------:R4:W5:Y:S01]  /*111f0*/  LDG.E R40, desc[UR36][R20.64] ;  /* 0x0000002414287981 */ /* 0x000962000c1e1900 */
[----:B--23--:R-:W-:Y:S02]  /*11200*/  MOV R38, 0x400 ;  /* 0x0000040000267802 */ /* 0x00cfe40000000f00 */
[----:B------:R-:W-:Y:S01]  /*11210*/  MOV R45, R23 ;  /* 0x00000017002d7202 */ /* 0x000fe20000000f00 */
[----:B0-----:R-:W1:Y:S02]  /*11220*/  S2R R39, SR_CgaCtaId ;  /* 0x0000000000277919 */ /* 0x001e640000008800 */
[----:B------:R-:W-:-:S05]  /*11230*/  VIADD R38, R38, 0x4814 ;  /* 0x0000481426267836 */ /* 0x000fca0000000000 */
[----:B-1--4-:R-:W-:-:S07]  /*11240*/  LEA R46, R39, R38, 0x18 ;  /* 0x00000026272e7211 */ /* 0x012fce00078ec0ff */
.L_x_368:
[C---:B0-----:R-:W-:Y:S01]  /*11250*/  IMAD R42, R45.reuse, 0x4, R46 ;  /* 0x000000042d2a7824 */ /* 0x041fe200078e022e */
[----:B------:R-:W-:Y:S01]  /*11260*/  BSSY.RECONVERGENT B3, `(.L_x_364) ;  /* 0x0000010000037945 */ /* 0x000fe20003800200 */
[----:B------:R-:W-:-:S03]  /*11270*/  VIADD R45, R45, UR42 ;  /* 0x0000002a2d2d7c36 */ /* 0x000fc60008000000 */
        /* <DEDUP_REMOVED lines=12> */
.L_x_366:
[----:B------:R-:W-:Y:S05]  /*11340*/  BSYNC.RELIABLE B4 ;  /* 0x0000000000047941 */ /* 0x000fea0003800100 */
.L_x_365:
[----:B------:R0:W-:Y:S02]  /*11350*/  STS [R42], RZ ;  /* 0x000000ff2a007388 */ /* 0x0001e40000000800 */
.L_x_367:
[----:B------:R-:W-:Y:S05]  /*11360*/  BSYNC.RECONVERGENT B3 ;  /* 0x0000000000037941 */ /* 0x000fea0003800200 */
.L_x_364:
[----:B------:R-:W-:Y:S05]  /*11370*/  @!P1 BRA `(.L_x_368) ;  /* 0xfffffffc00b49947 */ /* 0x000fea000383ffff */
.L_x_349:
[----:B------:R-:W-:Y:S05]  /*11380*/  BSYNC.RECONVERGENT B2 ;  /* 0x0000000000027941 */ /* 0x000fea0003800200 */
.L_x_348:
[----:B------:R-:W-:Y:S05]  /*11390*/  @P2 BRA `(.L_x_369) ;  /* 0x0000003000902947 */ /* 0x000fea0003800000 */
[----:B------:R-:W-:-:S13]  /*113a0*/  ISETP.NE.AND P0, PT, R6, RZ, PT ;  /* 0x000000ff0600720c */ /* 0x000fda0003f05270 */
[----:B------:R-:W-:Y:S05]  /*113b0*/  @!P0 BRA `(.L_x_369) ;  /* 0x0000003000888947 */ /* 0x000fea0003800000 */
[----:B------:R-:W-:Y:S01]  /*113c0*/  ISETP.GE.U32.AND P0, PT, R6, 0x4, PT ;  /* 0x000000040600780c */ /* 0x000fe20003f06070 */
[----:B01----:R-:W-:Y:S02]  /*113d0*/  IMAD R40, R4, R41, RZ ;  /* 0x0000002904287224 */ /* 0x003fe400078e02ff */
[----:B------:R-:W-:-:S10]  /*113e0*/  IMAD.MOV.U32 R45, RZ, RZ, RZ ;  /* 0x000000ffff2d7224 */ /* 0x000fd400078e00ff */
[----:B------:R-:W-:Y:S05]  /*113f0*/  @!P0 BRA `(.L_x_370) ;  /* 0x0000001000548947 */ /* 0x000fea0003800000 */
[----:B------:R-:W-:Y:S01]  /*11400*/  ISETP.GT.AND P0, PT, R9, RZ, PT ;  /* 0x000000ff0900720c */ /* 0x000fe20003f04270 */
[----:B------:R-:W-:-:S12]  /*11410*/  UMOV UR4, URZ ;  /* 0x000000ff00047c82 */ /* 0x000fd80008000000 */
[----:B------:R-:W-:Y:S05]  /*11420*/  @!P0 BRA `(.L_x_371) ;  /* 0x0000000c00a48947 */ /* 0x000fea0003800000 */
[----:B------:R-:W-:Y:S02]  /*11430*/  IADD3 R20, PT, PT, R9, -UR4, RZ ;  /* 0x8000000409147c10 */ /* 0x000fe4000fffe0ff */
[----:B------:R-:W-:Y:S02]  /*11440*/  PLOP3.LUT P0, PT, PT, PT, PT, 0x80, 0x8 ;  /* 0x000000000008781c */ /* 0x000fe40003f0f070 */
        /* <DEDUP_REMOVED lines=12> */
.L_x_373:
[----:B------:R-:W-:Y:S02]  /*11510*/  ULEA UR8, UR4, UR6, 0x2 ;  /* 0x0000000604087291 */ /* 0x000fe4000f8e10ff */
[----:B------:R-:W-:Y:S01]  /*11520*/  UIADD3 UR5, UPT, UPT, UR4, 0x4, URZ ;  /* 0x0000000404057890 */ /* 0x000fe2000fffe0ff */
[----:B------:R-:W-:-:S03]  /*11530*/  UMOV UR6, UR7 ;  /* 0x0000000700067c82 */ /* 0x000fc60008000000 */
[----:B------:R-:W-:-:S03]  /*11540*/  ULEA UR5, UR5, UR6, 0x2 ;  /* 0x0000000605057291 */ /* 0x000fc6000f8e10ff */
[----:B0-----:R-:W0:Y:S02]  /*11550*/  LDS R46, [UR8] ;  /* 0x00000008ff2e7984 */ /* 0x001e240008000800 */
[----:B0-----:R-:W-:-:S13]  /*11560*/  ISETP.NE.AND P3, PT, R46, RZ, PT ;  /* 0x000000ff2e00720c */ /* 0x001fda0003f65270 */
[----:B------:R-:W2:Y:S02]  /*11570*/  @P3 LDS R20, [R44] ;  /* 0x000000002c143984 */ /* 0x000ea40000000800 */
[----:B--2---:R-:W-:-:S05]  /*11580*/  @P3 VIADD R39, R20, 0x1 ;  /* 0x0000000114273836 */ /* 0x004fca0000000000 */
        /* <DEDUP_REMOVED lines=37> */
[----:B0-----:R-:W-:-:S05]  /*117e0*/  @P5 VIADD R53, R48, 0x1 ;  /* 0x0000000130355836 */ /* 0x001fca0000000000 */
[----:B------:R-:W-:Y:S01]  /*117f0*/  @P5 STS [R44], R53 ;  /* 0x000000352c005388 */ /* 0x000fe20000000800 */
[----:B------:R-:W-:-:S03]  /*11800*/  @P5 IADD3 R21, PT, PT, R40, R53, RZ ;  /* 0x0000003528155210 */ /* 0x000fc60007ffe0ff */
[----:B------:R-:W0:Y:S02]  /*11810*/  LDS R48, [UR5+0x8] ;  /* 0x00000805ff307984 */ /* 0x000e240008000800 */
[----:B0-----:R-:W-:-:S13]  /*11820*/  ISETP.NE.AND P3, PT, R48, RZ, PT ;  /* 0x000000ff3000720c */ /* 0x001fda0003f65270 */
[----:B------:R-:W0:Y:S02]  /*11830*/  @P3 LDS R46, [R44] ;  /* 0x000000002c2e3984 */ /* 0x000e240000000800 */
[----:B0-----:R-:W-:-:S05]  /*11840*/  @P3 VIADD R46, R46, 0x1 ;  /* 0x000000012e2e3836 */ /* 0x001fca0000000000 */
        /* <DEDUP_REMOVED lines=21> */
[C---:B-1----:R-:W-:Y:S01]  /*119a0*/  @P1 IADD3 R21, PT, PT, R40.reuse, R47, RZ ;  /* 0x0000002f28151210 */ /* 0x042fe20007ffe0ff */
[----:B--2---:R-:W-:Y:S01]  /*119b0*/  @P2 IMAD.IADD R39, R40, 0x1, R43 ;  /* 0x0000000128272824 */ /* 0x004fe200078e022b */
[----:B0-----:R-:W-:-:S13]  /*119c0*/  ISETP.NE.AND P4, PT, R49, RZ, PT ;  /* 0x000000ff3100720c */ /* 0x001fda0003f85270 */
[----:B------:R-:W0:Y:S02]  /*119d0*/  @P4 LDS R42, [R44] ;  /* 0x000000002c2a4984 */ /* 0x000e240000000800 */
[----:B0-----:R-:W-:-:S05]  /*119e0*/  @P4 VIADD R42, R42, 0x1 ;  /* 0x000000012a2a4836 */ /* 0x001fca0000000000 */
[----:B------:R-:W-:Y:S04]  /*119f0*/  @P4 STS [R44], R42 ;  /* 0x0000002a2c004388 */ /* 0x000fe80000000800 */
[----:B------:R-:W0:Y:S02]  /*11a00*/  LDS R53, [UR5+0x8] ;  /* 0x00000805ff357984 */ /* 0x000e240008000800 */
[----:B0-----:R-:W-:-:S13]  /*11a10*/  ISETP.NE.AND P5, PT, R53, RZ, PT ;  /* 0x000000ff3500720c */ /* 0x001fda0003fa5270 */
[----:B------:R-:W0:Y:S02]  /*11a20*/  @P5 LDS R20, [R44] ;  /* 0x000000002c145984 */ /* 0x000e240000000800 */
[----:B0-----:R-:W-:Y:S02]  /*11a30*/  @P5 VIADD R46, R20, 0x1 ;  /* 0x00000001142e5836 */ /* 0x001fe40000000000 */
[----:B------:R-:W-:-:S03]  /*11a40*/  @P1 IMAD.WIDE.U32 R20, R21, 0x4, R14 ;  /* 0x0000000415141825 */ /* 0x000fc600078e000e */
[----:B------:R-:W-:Y:S04]  /*11a50*/  @P5 STS [R44], R46 ;  /* 0x0000002e2c005388 */ /* 0x000fe80000000800 */
[----:B------:R-:W0:Y:S01]  /*11a60*/  LDS R50, [UR5+0xc] ;  /* 0x00000c05ff327984 */ /* 0x000e220008000800 */
[----:B------:R-:W-:Y:S02]  /*11a70*/  UIADD3 UR5, UPT, UPT, UR4, 0xc, URZ ;  /* 0x0000000c04057890 */ /* 0x000fe4000fffe0ff */
[----:B------:R-:W-:Y:S01]  /*11a80*/  UIADD3 UR4, UPT, UPT, UR4, 0x10, URZ ;  /* 0x0000001004047890 */ /* 0x000fe2000fffe0ff */
[----:B------:R1:W-:Y:S01]  /*11a90*/  @P1 STG.E desc[UR36][R20.64], R51 ;  /* 0x0000003314001986 */ /* 0x0003e2000c101924 */
[----:B------:R-:W-:Y:S01]  /*11aa0*/  ULEA UR5, UR5, UR6, 0x2 ;  /* 0x0000000605057291 */ /* 0x000fe2000f8e10ff */
[----:B-1----:R-:W-:-:S02]  /*11ab0*/  @P4 IADD3 R21, PT, PT, R40, R42, RZ ;  /* 0x0000002a28154210 */ /* 0x002fc40007ffe0ff */
        /* <DEDUP_REMOVED lines=15> */
[C---:B-1----:R-:W-:Y:S01]  /*11bb0*/  @P3 IADD3 R21, PT, PT, R40.reuse, R47, RZ ;  /* 0x0000002f28153210 */ /* 0x042fe20007ffe0ff */
[----:B------:R-:W-:-:S04]  /*11bc0*/  @P1 IMAD.IADD R47, R40, 0x1, R43 ;  /* 0x00000001282f1824 */ /* 0x000fc800078e022b */
[----:B------:R-:W-:-:S04]  /*11bd0*/  @P3 IMAD.WIDE.U32 R20, R21, 0x4, R14 ;  /* 0x0000000415143825 */ /* 0x000fc800078e000e */
[----:B------:R-:W-:Y:S01]  /*11be0*/  @P1 IMAD.WIDE.U32 R46, R47, 0x4, R14 ;  /* 0x000000042f2e1825 */ /* 0x000fe200078e000e */
[----:B0-----:R-:W-:-:S13]  /*11bf0*/  ISETP.NE.AND P2, PT, R51, RZ, PT ;  /* 0x000000ff3300720c */ /* 0x001fda0003f45270 */
        /* <DEDUP_REMOVED lines=10> */
[----:B------:R-:W-:-:S03]  /*11ca0*/  ISETP.LE.AND P1, PT, R45, UR4, PT ;  /* 0x000000042d007c0c */ /* 0x000fc6000bf23270 */
[----:B------:R-:W-:Y:S01]  /*11cb0*/  @P2 STG.E desc[UR36][R42.64], R51 ;  /* 0x000000332a002986 */ /* 0x000fe2000c101924 */
[----:B-1----:R-:W-:-:S13]  /*11cc0*/  ISETP.NE.AND P4, PT, R49, RZ, PT ;  /* 0x000000ff3100720c */ /* 0x002fda0003f85270 */
[----:B------:R-:W0:Y:S02]  /*11cd0*/  @P4 LDS R52, [R44] ;  /* 0x000000002c344984 */ /* 0x000e240000000800 */
[----:B0-----:R-:W-:-:S05]  /*11ce0*/  @P4 VIADD R52, R52, 0x1 ;  /* 0x0000000134344836 */ /* 0x001fca0000000000 */
[----:B------:R-:W-:Y:S01]  /*11cf0*/  @P4 STS [R44], R52 ;  /* 0x000000342c004388 */ /* 0x000fe20000000800 */
[----:B------:R-:W-:-:S03]  /*11d00*/  @P4 IADD3 R39, PT, PT, R40, R52, RZ ;  /* 0x0000003428274210 */ /* 0x000fc60007ffe0ff */
[----:B------:R-:W0:Y:S02]  /*11d10*/  LDS R53, [UR5+0xc] ;  /* 0x00000c05ff357984 */ /* 0x000e240008000800 */
[----:B0-----:R-:W-:-:S13]  /*11d20*/  ISETP.NE.AND P5, PT, R53, RZ, PT ;  /* 0x000000ff3500720c */ /* 0x001fda0003fa5270 */
[----:B------:R-:W0:Y:S02]  /*11d30*/  @P5 LDS R38, [R44] ;  /* 0x000000002c265984 */ /* 0x000e240000000800 */
[----:B0-----:R-:W-:Y:S02]  /*11d40*/  @P5 VIADD R47, R38, 0x1 ;  /* 0x00000001262f5836 */ /* 0x001fe40000000000 */
[----:B------:R-:W-:-:S03]  /*11d50*/  @P4 IMAD.WIDE.U32 R38, R39, 0x4, R14 ;  /* 0x0000000427264825 */ /* 0x000fc600078e000e */
[----:B------:R0:W-:Y:S01]  /*11d60*/  @P5 STS [R44], R47 ;  /* 0x0000002f2c005388 */ /* 0x0001e20000000800 */
[----:B------:R-:W-:-:S03]  /*11d70*/  @P5 IMAD.IADD R52, R40, 0x1, R47 ;  /* 0x0000000128345824 */ /* 0x000fc600078e022f */
[----:B------:R0:W-:Y:S01]  /*11d80*/  @P4 STG.E desc[UR36][R38.64], R49 ;  /* 0x0000003126004986 */ /* 0x0001e2000c101924 */
[----:B------:R-:W-:-:S05]  /*11d90*/  @P5 IMAD.WIDE.U32 R20, R52, 0x4, R14 ;  /* 0x0000000434145825 */ /* 0x000fca00078e000e */
[----:B------:R0:W-:Y:S01]  /*11da0*/  @P5 STG.E desc[UR36][R20.64], R53 ;  /* 0x0000003514005986 */ /* 0x0001e2000c101924 */
[----:B------:R-:W-:Y:S05]  /*11db0*/  @!P1 BRA `(.L_x_373) ;  /* 0xfffffff400d49947 */ /* 0x000fea000383ffff */
[----:B------:R-:W-:-:S07]  /*11dc0*/  IMAD.MOV.U32 R45, RZ, RZ, R9 ;  /* 0x000000ffff2d7224 */ /* 0x000fce00078e0009 */
.L_x_372:
[----:B0-----:R-:W-:-:S05]  /*11dd0*/  VIADD R20, R9, -UR4 ;  /* 0x8000000409147c36 */ /* 0x001fca0008000000 */
[----:B------:R-:W-:-:S13]  /*11de0*/  ISETP.GT.AND P1, PT, R20, 0x4, PT ;  /* 0x000000041400780c */ /* 0x000fda0003f24270 */
[----:B------:R-:W-:Y:S05]  /*11df0*/  @!P1 BRA `(.L_x_374) ;  /* 0x0000000400289947 */ /* 0x000fea0003800000 */
[----:B------:R-:W0:Y:S01]  /*11e00*/  S2UR UR6, SR_CgaCtaId ;  /* 0x00000000000679c3 */ /* 0x000e220000008800 */
[----:B------:R-:W-:Y:S02]  /*11e10*/  UMOV UR5, 0x400 ;  /* 0x0000040000057882 */ /* 0x000fe40000000000 */
[----:B------:R-:W-:-:S04]  /*11e20*/  UIADD3 UR5, UPT, UPT, UR5, 0x4814, URZ ;  /* 0x0000481405057890 */ /* 0x000fc8000fffe0ff */
[----:B0-----:R-:W-:-:S04]  /*11e30*/  ULEA UR5, UR6, UR5, 0x18 ;  /* 0x0000000506057291 */ /* 0x001fc8000f8ec0ff */
[----:B------:R-:W-:Y:S02]  /*11e40*/  ULEA UR6, UR4, UR5, 0x2 ;  /* 0x0000000504067291 */ /* 0x000fe4000f8e10ff */
[----:B------:R-:W-:-:S04]  /*11e50*/  UIADD3 UR4, UPT, UPT, UR4, 0x4, URZ ;  /* 0x0000000404047890 */ /* 0x000fc8000fffe0ff */
[----:B------:R-:W-:Y:S02]  /*11e60*/  ULEA UR5, UR4, UR5, 0x2 ;  /* 0x0000000504057291 */ /* 0x000fe4000f8e10ff */
[----:B------:R-:W-:Y:S01]  /*11e70*/  UIADD3 UR4, UPT, UPT, UR4, 0x4, URZ ;  /* 0x0000000404047890 */ /* 0x000fe2000fffe0ff */
[----:B--2---:R-:W0:Y:S02]  /*11e80*/  LDS R50, [UR6] ;  /* 0x00000006ff327984 */ /* 0x004e240008000800 */
[----:B0-----:R-:W-:-:S13]  /*11e90*/  ISETP.NE.AND P4, PT, R50, RZ, PT ;  /* 0x000000ff3200720c */ /* 0x001fda0003f85270 */
[----:B------:R-:W0:Y:S02]  /*11ea0*/  @P4 LDS R43, [R44] ;  /* 0x000000002c2b4984 */ /* 0x000e240000000800 */
        /* <DEDUP_REMOVED lines=46> */
[----:B------:R-:W-:Y:S02]  /*12190*/  PLOP3.LUT P0, PT, PT, PT, PT, 0x8, 0x80 ;  /* 0x000000000080781c */ /* 0x000fe40003f0e170 */
[----:B-1----:R-:W-:-:S13]  /*121a0*/  ISETP.NE.AND P4, PT, R46, RZ, PT ;  /* 0x000000ff2e00720c */ /* 0x002fda0003f85270 */
        /* <DEDUP_REMOVED lines=12> */
[----:B------:R-:W-:Y:S01]  /*12270*/  @P5 IMAD.WIDE.U32 R38, R45, 0x4, R14 ;  /* 0x000000042d265825 */ /* 0x000fe200078e000e */
[----:B------:R-:W-:-:S04]  /*12280*/  MOV R45, R9 ;  /* 0x00000009002d7202 */ /* 0x000fc80000000f00 */
[----:B------:R0:W-:Y:S03]  /*12290*/  @P5 STG.E desc[UR36][R38.64], R50 ;  /* 0x0000003226005986 */ /* 0x0001e6000c101924 */
.L_x_374:
[----:B------:R-:W-:-:S13]  /*122a0*/  ISETP.EQ.AND P1, PT, R9, UR4, PT ;  /* 0x0000000409007c0c */ /* 0x000fda000bf22270 */
[----:B------:R-:W-:Y:S05]  /*122b0*/  @!P0 BRA P1, `(.L_x_370) ;  /* 0x0000000000a48947 */ /* 0x000fea0000800000 */
.L_x_371:
[----:B------:R-:W1:Y:S01]  /*122c0*/  S2UR UR6, SR_CgaCtaId ;  /* 0x00000000000679c3 */ /* 0x000e620000008800 */
[----:B------:R-:W-:Y:S02]  /*122d0*/  UMOV UR5, 0x400 ;  /* 0x0000040000057882 */ /* 0x000fe40000000000 */
[----:B------:R-:W-:-:S04]  /*122e0*/  UIADD3 UR5, UPT, UPT, UR5, 0x4814, URZ ;  /* 0x0000481405057890 */ /* 0x000fc8000fffe0ff */
[----:B-1----:R-:W-:-:S12]  /*122f0*/  ULEA UR5, UR6, UR5, 0x18 ;  /* 0x0000000506057291 */ /* 0x002fd8000f8ec0ff */
.L_x_375:
[----:B------:R-:W-:Y:S02]  /*12300*/  ULEA UR6, UR4, UR5, 0x2 ;  /* 0x0000000504067291 */ /* 0x000fe4000f8e10ff */
[----:B------:R-:W-:-:S07]  /*12310*/  UIADD3 UR4, UPT, UPT, UR4, 0x4, URZ ;  /* 0x0000000404047890 */ /* 0x000fce000fffe0ff */
[----:B0-2---:R-:W0:Y:S02]  /*12320*/  LDS R50, [UR6] ;  /* 0x00000006ff327984 */ /* 0x005e240008000800 */
        /* <DEDUP_REMOVED lines=8> */
[----:B------:R-:W-:Y:S02]  /*123b0*/  ISETP.NE.AND P0, PT, R9, UR4, PT ;  /* 0x0000000409007c0c */ /* 0x000fe4000bf05270 */
[----:B0-----:R-:W-:-:S13]  /*123c0*/  ISETP.NE.AND P1, PT, R51, RZ, PT ;  /* 0x000000ff3300720c */ /* 0x001fda0003f25270 */
        /* <DEDUP_REMOVED lines=18> */
[----:B------:R-:W-:Y:S01]  /*124f0*/  @P3 IADD3 R21, PT, PT, R40, R48, RZ ;  /* 0x0000003028153210 */ /* 0x000fe20007ffe0ff */
[----:B------:R1:W-:Y:S04]  /*12500*/  @P3 STS [R44], R48 ;  /* 0x000000302c003388 */ /* 0x0003e80000000800 */
[----:B------:R-:W-:-:S05]  /*12510*/  @P3 IMAD.WIDE.U32 R20, R21, 0x4, R14 ;  /* 0x0000000415143825 */ /* 0x000fca00078e000e */
[----:B------:R1:W-:Y:S01]  /*12520*/  @P3 STG.E desc[UR36][R20.64], R49 ;  /* 0x0000003114003986 */ /* 0x0003e2000c101924 */
[----:B------:R-:W-:Y:S05]  /*12530*/  @P0 BRA `(.L_x_375) ;  /* 0xfffffffc00700947 */ /* 0x000fea000383ffff */
[----:B------:R-:W-:-:S07]  /*12540*/  IMAD.MOV.U32 R45, RZ, RZ, R9 ;  /* 0x000000ffff2d7224 */ /* 0x000fce00078e0009 */
.L_x_370:
[----:B------:R-:W-:-:S13]  /*12550*/  ISETP.NE.AND P0, PT, R8, RZ, PT ;  /* 0x000000ff0800720c */ /* 0x000fda0003f05270 */
[----:B------:R-:W-:Y:S05]  /*12560*/  @!P0 BRA `(.L_x_369) ;  /* 0x00000020001c8947 */ /* 0x000fea0003800000 */
[----:B-1----:R-:W1:Y:S01]  /*12570*/  S2R R21, SR_CgaCtaId ;  /* 0x0000000000157919 */ /* 0x002e620000008800 */
[----:B------:R-:W-:-:S05]  /*12580*/  MOV R20, 0x400 ;  /* 0x0000040000147802 */ /* 0x000fca0000000f00 */
[----:B------:R-:W-:-:S05]  /*12590*/  VIADD R20, R20, 0x4814 ;  /* 0x0000481414147836 */ /* 0x000fca0000000000 */
[----:B-1----:R-:W-:-:S05]  /*125a0*/  LEA R20, R21, R20, 0x18 ;  /* 0x0000001415147211 */ /* 0x002fca00078ec0ff */
[----:B0-2---:R-:W-:-:S05]  /*125b0*/  IMAD R38, R45, 0x4, R20 ;  /* 0x000000042d267824 */ /* 0x005fca00078e0214 */
[----:B------:R-:W0:Y:S02]  /*125c0*/  LDS R43, [R38] ;  /* 0x00000000262b7984 */ /* 0x000e240000000800 */
        /* <DEDUP_REMOVED lines=23> */
[----:B0-----:R-:W-:-:S05]  /*12740*/  IADD3 R39, PT, PT, R39, 0x1, RZ ;  /* 0x0000000127277810 */ /* 0x001fca0007ffe0ff */
[----:B------:R-:W-:Y:S01]  /*12750*/  IMAD.IADD R21, R40, 0x1, R39 ;  /* 0x0000000128157824 */ /* 0x000fe200078e0227 */
[----:B------:R0:W-:Y:S03]  /*12760*/  STS [R44], R39 ;  /* 0x000000272c007388 */ /* 0x0001e60000000800 */
[----:B------:R-:W-:-:S05]  /*12770*/  IMAD.WIDE.U32 R20, R21, 0x4, R14 ;  /* 0x0000000415147825 */ /* 0x000fca00078e000e */
[----:B------:R0:W-:Y:S01]  /*12780*/  STG.E desc[UR36][R20.64], R43 ;  /* 0x0000002b14007986 */ /* 0x0001e2000c101924 */
[----:B------:R-:W-:Y:S05]  /*12790*/  BRA `(.L_x_369) ;  /* 0x0000001c00907947 */ /* 0x000fea0003800000 */
.L_x_324:
[----:B------:R-:W-:Y:S01]  /*127a0*/  ISETP.NE.AND P2, PT, R22, 0x20, PT ;  /* 0x000000201600780c */ /* 0x000fe20003f45270 */
[----:B------:R-:W-:Y:S01]  /*127b0*/  IMAD R42, R41, 0x4, R3 ;  /* 0x00000004292a7824 */ /* 0x000fe200078e0203 */
[C---:B------:R-:W-:Y:S02]  /*127c0*/  ISETP.GE.U32.AND P0, PT, R43.reuse, 0x800, PT ;  /* 0x000008002b00780c */ /* 0x040fe40003f06070 */
[----:B------:R-:W-:-:S09]  /*127d0*/  LOP3.LUT R44, R43, 0x7ff, RZ, 0xc0, !PT ;  /* 0x000007ff2b2c7812 */ /* 0x000fd200078ec0ff */
[----:B------:R0:W-:Y:S02]  /*127e0*/  @!P2 STS [R42], RZ ;  /* 0x000000ff2a00a388 */ /* 0x0001e40000000800 */
[----:B------:R-:W-:Y:S05]  /*127f0*/  @!P0 BRA `(.L_x_376) ;  /* 0x0000000800d08947 */ /* 0x000fea0003800000 */
[----:B------:R-:W-:Y:S01]  /*12800*/  SHF.R.U32.HI R46, RZ, 0xb, R43 ;  /* 0x0000000bff2e7819 */ /* 0x000fe2000001162b */
[----:B------:R-:W-:Y:S02]  /*12810*/  IMAD R45, R4, R41, RZ ;  /* 0x00000029042d7224 */ /* 0x000fe400078e02ff */
[----:B------:R-:W-:Y:S01]  /*12820*/  IMAD.MOV.U32 R47, RZ, RZ, RZ ;  /* 0x000000ffff2f7224 */ /* 0x000fe200078e00ff */
[----:B------:R-:W-:-:S07]  /*12830*/  VIMNMX.U32 R46, PT, PT, R46, 0x1, !PT ;  /* 0x000000012e2e7848 */ /* 0x000fce0007fe0000 */
.L_x_393:
[----:B------:R-:W-:Y:S01]  /*12840*/  ISETP.NE.AND P0, PT, R37, RZ, PT ;  /* 0x000000ff2500720c */ /* 0x000fe20003f05270 */
[----:B------:R-:W-:Y:S01]  /*12850*/  BSSY.RECONVERGENT B2, `(.L_x_377) ;  /* 0x0000017000027945 */ /* 0x000fe20003800200 */
[----:B-12---:R-:W-:Y:S01]  /*12860*/  LEA R48, R47, R40, 0xb ;  /* 0x000000282f307211 */ /* 0x006fe200078e58ff */
[----:B---3--:R-:W-:-:S10]  /*12870*/  IMAD.MOV.U32 R50, RZ, RZ, R23 ;  /* 0x000000ffff327224 */ /* 0x008fd400078e0017 */
[----:B------:R-:W-:Y:S05]  /*12880*/  @!P0 BRA `(.L_x_378) ;  /* 0x00000000004c8947 */ /* 0x000fea0003800000 */
[----:B------:R-:W1:Y:S01]  /*12890*/  LDC.64 R20, c[0x0][0x398] ;  /* 0x0000e600ff147b82 */ /* 0x000e620000000a00 */
[----:B------:R-:W-:-:S04]  /*128a0*/  IMAD.IADD R49, R23, 0x1, R48 ;  /* 0x0000000117317824 */ /* 0x000fc800078e0230 */
[----:B-1----:R-:W-:-:S06]  /*128b0*/  IMAD.WIDE.U32 R38, R49, 0x4, R20 ;  /* 0x0000000431267825 */ /* 0x002fcc00078e0014 */
[----:B------:R-:W2:Y:S01]  /*128c0*/  LDG.E R39, desc[UR36][R38.64] ;  /* 0x0000002426277981 */ /* 0x000ea2000c1e1900 */
[----:B------:R-:W-:Y:S01]  /*128d0*/  ISETP.NE.AND P0, PT, R37, 0x1, PT ;  /* 0x000000012500780c */ /* 0x000fe20003f05270 */
[----:B------:R-:W-:Y:S02]  /*128e0*/  IMAD.MOV.U32 R50, RZ, RZ, R22 ;  /* 0x000000ffff327224 */ /* 0x000fe400078e0016 */
[----:B--2---:R1:W-:Y:S10]  /*128f0*/  STS [R36+-0x80], R39 ;  /* 0xffff802724007388 */ /* 0x0043f40000000800 */
[----:B------:R-:W-:Y:S05]  /*12900*/  @!P0 BRA `(.L_x_378) ;  /* 0x00000000002c8947 */ /* 0x000fea0003800000 */
[----:B------:R-:W-:Y:S01]  /*12910*/  ISETP.NE.AND P0, PT, R37, 0x2, PT ;  /* 0x000000022500780c */ /* 0x000fe20003f05270 */
[----:B-1----:R-:W-:-:S04]  /*12920*/  IMAD.IADD R39, R48, 0x1, R22 ;  /* 0x0000000130277824 */ /* 0x002fc800078e0216 */
        /* <DEDUP_REMOVED lines=9> */
.L_x_378:
[----:B------:R-:W-:Y:S05]  /*129c0*/  BSYNC.RECONVERGENT B2 ;  /* 0x0000000000027941 */ /* 0x000fea0003800200 */
.L_x_377:
[----:B------:R-:W3:Y:S01]  /*129d0*/  S2UR UR5, SR_CgaCtaId ;  /* 0x00000000000579c3 */ /* 0x000ee20000008800 */
[----:B------:R-:W-:Y:S01]  /*129e0*/  UMOV UR4, 0x400 ;  /* 0x0000040000047882 */ /* 0x000fe20000000000 */
[----:B------:R-:W-:Y:S01]  /*129f0*/  IADD3 R47, PT, PT, R47, 0x1, RZ ;  /* 0x000000012f2f7810 */ /* 0x000fe20007ffe0ff */
[----:B------:R-:W-:Y:S01]  /*12a00*/  UIADD3 UR4, UPT, UPT, UR4, 0x4814, URZ ;  /* 0x0000481404047890 */ /* 0x000fe2000fffe0ff */
[----:B------:R-:W-:Y:S02]  /*12a10*/  BSSY.RECONVERGENT B2, `(.L_x_379) ;  /* 0x000001a000027945 */ /* 0x000fe40003800200 */
[----:B------:R-:W-:Y:S01]  /*12a20*/  ISETP.NE.AND P0, PT, R47, R46, PT ;  /* 0x0000002e2f00720c */ /* 0x000fe20003f05270 */
[----:B---3--:R-:W-:-:S06]  /*12a30*/  ULEA UR4, UR5, UR4, 0x18 ;  /* 0x0000000405047291 */ /* 0x008fcc000f8ec0ff */
[----:B------:R-:W-:-:S07]  /*12a40*/  IMAD.U32 R49, RZ, RZ, UR4 ;  /* 0x00000004ff317e24 */ /* 0x000fce000f8e00ff */
.L_x_380:
[----:B-12---:R-:W1:Y:S01]  /*12a50*/  LDC.64 R20, c[0x0][0x398] ;  /* 0x0000e600ff147b82 */ /* 0x006e620000000a00 */
[----:B------:R-:W-:-:S04]  /*12a60*/  IMAD.IADD R53, R48, 0x1, R50 ;  /* 0x0000000130357824 */ /* 0x000fc800078e0232 */
[----:B-1----:R-:W-:-:S05]  /*12a70*/  IMAD.WIDE.U32 R38, R53, 0x4, R20 ;  /* 0x0000000435267825 */ /* 0x002fca00078e0014 */
[----:B------:R1:W2:Y:S01]  /*12a80*/  LDG.E R52, desc[UR36][R38.64] ;  /* 0x0000002426347981 */ /* 0x0002a2000c1e1900 */
[----:B------:R-:W-:Y:S01]  /*12a90*/  IMAD R51, R50, 0x4, R49 ;  /* 0x0000000432337824 */ /* 0x000fe200078e0231 */
[----:B-1----:R-:W-:-:S05]  /*12aa0*/  IADD3 R39, PT, PT, R53, 0x20, RZ ;  /* 0x0000002035277810 */ /* 0x002fca0007ffe0ff */
[--C-:B------:R-:W-:Y:S01]  /*12ab0*/  IMAD.WIDE.U32 R38, R39, 0x4, R20.reuse ;  /* 0x0000000427267825 */ /* 0x100fe200078e0014 */
[----:B--2---:R1:W-:Y:S04]  /*12ac0*/  STS [R51], R52 ;  /* 0x0000003433007388 */ /* 0x0043e80000000800 */
[----:B-1----:R1:W2:Y:S02]  /*12ad0*/  LDG.E R52, desc[UR36][R38.64] ;  /* 0x0000002426347981 */ /* 0x0022a4000c1e1900 */
[C---:B-1----:R-:W-:Y:S02]  /*12ae0*/  VIADD R39, R53.reuse, 0x40 ;  /* 0x0000004035277836 */ /* 0x042fe40000000000 */
[----:B------:R-:W-:Y:S02]  /*12af0*/  VIADD R53, R53, 0x60 ;  /* 0x0000006035357836 */ /* 0x000fe40000000000 */
[----:B------:R-:W-:-:S04]  /*12b00*/  IMAD.WIDE.U32 R38, R39, 0x4, R20 ;  /* 0x0000000427267825 */ /* 0x000fc800078e0014 */
[----:B------:R-:W-:Y:S02]  /*12b10*/  IMAD.WIDE.U32 R20, R53, 0x4, R20 ;  /* 0x0000000435147825 */ /* 0x000fe400078e0014 */
[----:B------:R-:W3:Y:S04]  /*12b20*/  LDG.E R38, desc[UR36][R38.64] ;  /* 0x0000002426267981 */ /* 0x000ee8000c1e1900 */
[----:B------:R-:W4:Y:S01]  /*12b30*/  LDG.E R20, desc[UR36][R20.64] ;  /* 0x0000002414147981 */ /* 0x000f22000c1e1900 */
[----:B------:R-:W-:-:S05]  /*12b40*/  VIADD R53, R50, 0x60 ;  /* 0x0000006032357836 */ /* 0x000fca0000000000 */
[----:B------:R-:W-:Y:S02]  /*12b50*/  ISETP.GE.U32.AND P1, PT, R53, 0x7e0, PT ;  /* 0x000007e03500780c */ /* 0x000fe40003f26070 */
[----:B------:R-:W-:Y:S01]  /*12b60*/  IADD3 R50, PT, PT, R50, 0x80, RZ ;  /* 0x0000008032327810 */ /* 0x000fe20007ffe0ff */
[----:B--2---:R1:W-:Y:S04]  /*12b70*/  STS [R51+0x80], R52 ;  /* 0x0000803433007388 */ /* 0x0043e80000000800 */
[----:B---3--:R1:W-:Y:S04]  /*12b80*/  STS [R51+0x100], R38 ;  /* 0x0001002633007388 */ /* 0x0083e80000000800 */
[----:B----4-:R1:W-:Y:S02]  /*12b90*/  STS [R51+0x180], R20 ;  /* 0x0001801433007388 */ /* 0x0103e40000000800 */
[----:B------:R-:W-:Y:S05]  /*12ba0*/  @!P1 BRA `(.L_x_380) ;  /* 0xfffffffc00a89947 */ /* 0x000fea000383ffff */
[----:B------:R-:W-:Y:S05]  /*12bb0*/  BSYNC.RECONVERGENT B2 ;  /* 0x0000000000027941 */ /* 0x000fea0003800200 */
.L_x_379:
[----:B------:R-:W-:Y:S01]  /*12bc0*/  ISETP.GT.U32.AND P1, PT, R23, 0x7ff, PT ;  /* 0x000007ff1700780c */ /* 0x000fe20003f24070 */
[----:B------:R-:W-:-:S12]  /*12bd0*/  BSSY.RECONVERGENT B2, `(.L_x_381) ;  /* 0x000002d000027945 */ /* 0x000fd80003800200 */
[----:B------:R-:W-:Y:S05]  /*12be0*/  @P1 BRA `(.L_x_382) ;  /* 0x0000000000ac1947 */ /* 0x000fea0003800000 */
[----:B-1----:R-:W-:-:S07]  /*12bf0*/  IMAD.MOV.U32 R38, RZ, RZ, R23 ;  /* 0x000000ffff267224 */ /* 0x002fce00078e0017 */
.L_x_389:
[----:B-1----:R-:W1:Y:S01]  /*12c00*/  S2UR UR5, SR_CgaCtaId ;  /* 0x00000000000579c3 */ /* 0x002e620000008800 */
[----:B------:R-:W-:Y:S01]  /*12c10*/  UMOV UR4, 0x400 ;  /* 0x0000040000047882 */ /* 0x000fe20000000000 */
[----:B------:R-:W-:Y:S01]  /*12c20*/  ISETP.GE.AND P1, PT, R4, 0x2, PT ;  /* 0x000000020400780c */ /* 0x000fe20003f26270 */
[----:B------:R-:W-:Y:S01]  /*12c30*/  UIADD3 UR4, UPT, UPT, UR4, 0x4814, URZ ;  /* 0x0000481404047890 */ /* 0x000fe2000fffe0ff */
[----:B------:R-:W-:-:S03]  /*12c40*/  HFMA2 R51, -RZ, RZ, 0, 0 ;  /* 0x00000000ff337431 */ /* 0x000fc600000001ff */
[----:B-1----:R-:W-:-:S06]  /*12c50*/  ULEA UR4, UR5, UR4, 0x18 ;  /* 0x0000000405047291 */ /* 0x002fcc000f8ec0ff */
[----:B------:R-:W-:-:S04]  /*12c60*/  IMAD.U32 R49, RZ, RZ, UR4 ;  /* 0x00000004ff317e24 */ /* 0x000fc8000f8e00ff */
[----:B--2---:R-:W-:-:S05]  /*12c70*/  IMAD R48, R38, 0x4, R49 ;  /* 0x0000000426307824 */ /* 0x004fca00078e0231 */
[----:B------:R1:W2:Y:S01]  /*12c80*/  LDS R39, [R48] ;  /* 0x0000000030277984 */ /* 0x0002a20000000800 */
[----:B------:R-:W-:Y:S05]  /*12c90*/  @!P1 BRA `(.L_x_383) ;  /* 0x0000000000309947 */ /* 0x000fea0003800000 */
[----:B------:R-:W-:Y:S02]  /*12ca0*/  IMAD.MOV.U32 R51, RZ, RZ, RZ ;  /* 0x000000ffff337224 */ /* 0x000fe400078e00ff */
[----:B------:R-:W-:-:S07]  /*12cb0*/  IMAD.MOV.U32 R53, RZ, RZ, R4 ;  /* 0x000000ffff357224 */ /* 0x000fce00078e0004 */
.L_x_384:
[----:B------:R-:W-:-:S05]  /*12cc0*/  SHF.R.U32.HI R50, RZ, 0x1, R53 ;  /* 0x00000001ff327819 */ /* 0x000fca0000011635 */
[----:B------:R-:W-:-:S04]  /*12cd0*/  IMAD.IADD R21, R50, 0x1, R51 ;  /* 0x0000000132157824 */ /* 0x000fc800078e0233 */
[----:B------:R-:W-:-:S06]  /*12ce0*/  IMAD.WIDE.U32 R20, R21, 0x4, R12 ;  /* 0x0000000415147825 */ /* 0x000fcc00078e000c */
[----:B------:R-:W2:Y:S01]  /*12cf0*/  LDG.E R20, desc[UR36][R20.64+-0x4e200] ;  /* 0xfb1e002414147981 */ /* 0x000ea2000c1e1900 */
[----:B------:R-:W-:-:S04]  /*12d00*/  IADD3 R53, PT, PT, -R50, R53, RZ ;  /* 0x0000003532357210 */ /* 0x000fc80007ffe1ff */
[----:B------:R-:W-:Y:S02]  /*12d10*/  ISETP.GT.AND P3, PT, R53, 0x1, PT ;  /* 0x000000013500780c */ /* 0x000fe40003f64270 */
[----:B--2---:R-:W-:-:S04]  /*12d20*/  ISETP.GE.U32.AND P1, PT, R20, R39, PT ;  /* 0x000000271400720c */ /* 0x004fc80003f26070 */
[----:B------:R-:W-:-:S05]  /*12d30*/  SEL R50, R50, RZ, !P1 ;  /* 0x000000ff32327207 */ /* 0x000fca0004800000 */
[----:B------:R-:W-:Y:S02]  /*12d40*/  IMAD.IADD R51, R50, 0x1, R51 ;  /* 0x0000000132337824 */ /* 0x000fe400078e0233 */
[----:B------:R-:W-:Y:S05]  /*12d50*/  @P3 BRA `(.L_x_384) ;  /* 0xfffffffc00d83947 */ /* 0x000fea000383ffff */
.L_x_383:
[----:B------:R-:W-:-:S06]  /*12d60*/  IMAD.WIDE.U32 R20, R51, 0x4, R12 ;  /* 0x0000000433147825 */ /* 0x000fcc00078e000c */
[----:B------:R-:W2:Y:S01]  /*12d70*/  LDG.E R20, desc[UR36][R20.64+-0x4e200] ;  /* 0xfb1e002414147981 */ /* 0x000ea2000c1e1900 */
[----:B------:R-:W-:Y:S01]  /*12d80*/  VIADD R53, R51, 0x1 ;  /* 0x0000000133357836 */ /* 0x000fe20000000000 */
[----:B------:R-:W-:Y:S01]  /*12d90*/  IADD3 R38, PT, PT, R38, UR42, RZ ;  /* 0x0000002a26267c10 */ /* 0x000fe2000fffe0ff */
[----:B------:R-:W-:Y:S04]  /*12da0*/  BSSY.RECONVERGENT B3, `(.L_x_385) ;  /* 0x000000e000037945 */ /* 0x000fe80003800200 */
[----:B------:R-:W-:Y:S01]  /*12db0*/  BSSY.RELIABLE B4, `(.L_x_386) ;  /* 0x000000b000047945 */ /* 0x000fe20003800100 */
        /* <DEDUP_REMOVED lines=10> */
.L_x_387:
[----:B------:R-:W-:Y:S05]  /*12e60*/  BSYNC.RELIABLE B4 ;  /* 0x0000000000047941 */ /* 0x000fea0003800100 */
.L_x_386:
[----:B------:R2:W-:Y:S02]  /*12e70*/  STS [R48], RZ ;  /* 0x000000ff30007388 */ /* 0x0005e40000000800 */
.L_x_388:
[----:B------:R-:W-:Y:S05]  /*12e80*/  BSYNC.RECONVERGENT B3 ;  /* 0x0000000000037941 */ /* 0x000fea0003800200 */
.L_x_385:
[----:B------:R-:W-:Y:S05]  /*12e90*/  @!P3 BRA `(.L_x_389) ;  /* 0xfffffffc0058b947 */ /* 0x000fea000383ffff */
.L_x_382:
[----:B------:R-:W-:Y:S05]  /*12ea0*/  BSYNC.RECONVERGENT B2 ;  /* 0x0000000000027941 */ /* 0x000fea0003800200 */
.L_x_381:
[----:B------:R-:W-:Y:S04]  /*12eb0*/  BSSY.RECONVERGENT B2, `(.L_x_390) ;  /* 0x0000047000027945 */ /* 0x000fe80003800200 */
[----:B------:R-:W-:Y:S05]  /*12ec0*/  @P2 BRA `(.L_x_391) ;  /* 0x0000000400142947 */ /* 0x000fea0003800000 */
[----:B-12---:R-:W-:-:S07]  /*12ed0*/  IMAD.MOV.U32 R48, RZ, RZ, RZ ;  /* 0x000000ffff307224 */ /* 0x006fce00078e00ff */
.L_x_392:
[C---:B---3--:R-:W-:Y:S02]  /*12ee0*/  IMAD R50, R48.reuse, 0x4, R49 ;  /* 0x0000000430327824 */ /* 0x048fe400078e0231 */
[----:B------:R-:W-:-:S03]  /*12ef0*/  VIADD R48, R48, 0x8 ;  /* 0x0000000830307836 */ /* 0x000fc60000000000 */
[----:B------:R-:W1:Y:S02]  /*12f00*/  LDS R52, [R50] ;  /* 0x0000000032347984 */ /* 0x000e640000000800 */
[----:B-1----:R-:W-:-:S13]  /*12f10*/  ISETP.NE.AND P1, PT, R52, RZ, PT ;  /* 0x000000ff3400720c */ /* 0x002fda0003f25270 */
        /* <DEDUP_REMOVED lines=55> */
[----:B------:R-:W-:Y:S02]  /*13290*/  ISETP.NE.AND P1, PT, R48, 0x800, PT ;  /* 0x000008003000780c */ /* 0x000fe40003f25270 */
[----:B-1----:R-:W-:-:S13]  /*132a0*/  ISETP.NE.AND P3, PT, R51, RZ, PT ;  /* 0x000000ff3300720c */ /* 0x002fda0003f65270 */
[----:B------:R-:W1:Y:S02]  /*132b0*/  @P3 LDS R20, [R42] ;  /* 0x000000002a143984 */ /* 0x000e640000000800 */
[----:B-1----:R-:W-:-:S04]  /*132c0*/  @P3 VIADD R50, R20, 0x1 ;  /* 0x0000000114323836 */ /* 0x002fc80000000000 */
[----:B------:R-:W-:Y:S01]  /*132d0*/  @P3 IMAD.IADD R21, R45, 0x1, R50 ;  /* 0x000000012d153824 */ /* 0x000fe200078e0232 */
[----:B------:R3:W-:Y:S03]  /*132e0*/  @P3 STS [R42], R50 ;  /* 0x000000322a003388 */ /* 0x0007e60000000800 */
[----:B------:R-:W-:-:S05]  /*132f0*/  @P3 IMAD.WIDE.U32 R20, R21, 0x4, R14 ;  /* 0x0000000415143825 */ /* 0x000fca00078e000e */
[----:B------:R3:W-:Y:S01]  /*13300*/  @P3 STG.E desc[UR36][R20.64], R51 ;  /* 0x0000003314003986 */ /* 0x0007e2000c101924 */
[----:B------:R-:W-:Y:S05]  /*13310*/  @P1 BRA `(.L_x_392) ;  /* 0xfffffff800f01947 */ /* 0x000fea000383ffff */
.L_x_391:
[----:B------:R-:W-:Y:S05]  /*13320*/  BSYNC.RECONVERGENT B2 ;  /* 0x0000000000027941 */ /* 0x000fea0003800200 */
.L_x_390:
[----:B------:R-:W-:Y:S05]  /*13330*/  @P0 BRA `(.L_x_393) ;  /* 0xfffffff400400947 */ /* 0x000fea000383ffff */
.L_x_376:
[----:B------:R-:W-:Y:S01]  /*13340*/  ISETP.GE.U32.AND P0, PT, R23, R44, PT ;  /* 0x0000002c1700720c */ /* 0x000fe20003f06070 */
[----:B------:R-:W-:-:S12]  /*13350*/  BSSY.RECONVERGENT B2, `(.L_x_394) ;  /* 0x0000081000027945 */ /* 0x000fd80003800200 */
[----:B------:R-:W-:Y:S05]  /*13360*/  @P0 BRA `(.L_x_395) ;  /* 0x0000000400fc0947 */ /* 0x000fea0003800000 */
[----:B------:R-:W-:Y:S02]  /*13370*/  ISETP.GE.U32.AND P3, PT, R23, R44, PT ;  /* 0x0000002c1700720c */ /* 0x000fe40003f66070 */
[----:B------:R-:W-:Y:S02]  /*13380*/  LOP3.LUT R39, R43, 0xfffff800, RZ, 0xc0, !PT ;  /* 0xfffff8002b277812 */ /* 0x000fe400078ec0ff */
[----:B------:R-:W-:-:S03]  /*13390*/  MOV R45, R23 ;  /* 0x00000017002d7202 */ /* 0x000fc60000000f00 */
[----:B------:R-:W-:-:S06]  /*133a0*/  IMAD.IADD R40, R40, 0x1, R39 ;  /* 0x0000000128287824 */ /* 0x000fcc00078e0227 */
[----:B-1-3--:R-:W1:Y:S01]  /*133b0*/  @P3 LDC.64 R20, c[0x0][0x398] ;  /* 0x0000e600ff143b82 */ /* 0x00ae620000000a00 */
[----:B------:R-:W-:-:S04]  /*133c0*/  @P3 IMAD.IADD R39, R40, 0x1, R45 ;  /* 0x0000000128273824 */ /* 0x000fc800078e022d */
[----:B-1----:R-:W-:-:S06]  /*133d0*/  @P3 IMAD.WIDE.U32 R20, R39, 0x4, R20 ;  /* 0x0000000427143825 */ /* 0x002fcc00078e0014 */
[----:B------:R-:W3:Y:S01]  /*133e0*/  @P3 LDG.E R20, desc[UR36][R20.64] ;  /* 0x0000002414143981 */ /* 0x000ee2000c1e1900 */
[----:B------:R-:W-:Y:S01]  /*133f0*/  @P3 MOV R38, 0x400 ;  /* 0x0000040000263802 */ /* 0x000fe20000000f00 */
[----:B------:R-:W-:Y:S01]  /*13400*/  BSSY.RECONVERGENT B3, `(.L_x_396) ;  /* 0x0000027000037945 */ /* 0x000fe20003800200 */
[----:B------:R-:W-:Y:S01]  /*13410*/  PLOP3.LUT P0, PT, P3, PT, PT, 0x8, 0x80 ;  /* 0x000000000080781c */ /* 0x000fe20001f0e170 */
[----:B------:R-:W1:Y:S02]  /*13420*/  @P3 S2R R39, SR_CgaCtaId ;  /* 0x0000000000273919 */ /* 0x000e640000008800 */
[----:B------:R-:W-:-:S05]  /*13430*/  @P3 VIADD R38, R38, 0x4814 ;  /* 0x0000481426263836 */ /* 0x000fca0000000000 */
[----:B-1----:R-:W-:-:S04]  /*13440*/  @P3 LEA R38, R39, R38, 0x18 ;  /* 0x0000002627263211 */ /* 0x002fc800078ec0ff */
[C---:B------:R-:W-:Y:S01]  /*13450*/  @P3 LEA R39, R45.reuse, R38, 0x2 ;  /* 0x000000262d273211 */ /* 0x040fe200078e10ff */
[----:B------:R-:W-:-:S04]  /*13460*/  @P3 VIADD R45, R45, 0x20 ;  /* 0x000000202d2d3836 */ /* 0x000fc80000000000 */
[C---:B------:R-:W-:Y:S01]  /*13470*/  IMAD.IADD R38, R44.reuse, 0x1, -R45 ;  /* 0x000000012c267824 */ /* 0x040fe200078e0a2d */
[----:B------:R-:W-:-:S04]  /*13480*/  ISETP.GT.U32.AND P1, PT, R44, R45, PT ;  /* 0x0000002d2c00720c */ /* 0x000fc80003f24070 */
[----:B------:R-:W-:Y:S01]  /*13490*/  ISETP.LE.U32.OR P1, PT, R38, 0x60, !P1 ;  /* 0x000000602600780c */ /* 0x000fe20004f23470 */
[----:B---3--:R1:W-:-:S12]  /*134a0*/  @P3 STS [R39], R20 ;  /* 0x0000001427003388 */ /* 0x0083d80000000800 */
[----:B------:R-:W-:Y:S05]  /*134b0*/  @P1 BRA `(.L_x_397) ;  /* 0x00000000006c1947 */ /* 0x000fea0003800000 */
[----:B------:R-:W3:Y:S01]  /*134c0*/  S2R R21, SR_CgaCtaId ;  /* 0x0000000000157919 */ /* 0x000ee20000008800 */
[----:B-1----:R-:W-:Y:S02]  /*134d0*/  MOV R20, 0x400 ;  /* 0x0000040000147802 */ /* 0x002fe40000000f00 */
[----:B------:R-:W-:Y:S02]  /*134e0*/  PLOP3.LUT P0, PT, PT, PT, PT, 0x8, 0x80 ;  /* 0x000000000080781c */ /* 0x000fe40003f0e170 */
[----:B------:R-:W-:Y:S01]  /*134f0*/  IADD3 R52, PT, PT, R44, -0x60, RZ ;  /* 0xffffffa02c347810 */ /* 0x000fe20007ffe0ff */
[----:B------:R-:W-:-:S05]  /*13500*/  VIADD R20, R20, 0x4814 ;  /* 0x0000481414147836 */ /* 0x000fca0000000000 */
[----:B---3--:R-:W-:-:S07]  /*13510*/  LEA R50, R21, R20, 0x18 ;  /* 0x0000001415327211 */ /* 0x008fce00078ec0ff */
.L_x_398:
[----:B---3--:R-:W1:Y:S01]  /*13520*/  LDC.64 R20, c[0x0][0x398] ;  /* 0x0000e600ff147b82 */ /* 0x008e620000000a00 */
[C-C-:B------:R-:W-:Y:S01]  /*13530*/  IADD3 R39, PT, PT, R40.reuse, 0x20, R45.reuse ;  /* 0x0000002028277810 */ /* 0x140fe20007ffe02d */
[C-C-:B------:R-:W-:Y:S01]  /*13540*/  IMAD.IADD R47, R40.reuse, 0x1, R45.reuse ;  /* 0x00000001282f7824 */ /* 0x140fe200078e022d */
[C-C-:B------:R-:W-:Y:S02]  /*13550*/  IADD3 R49, PT, PT, R40.reuse, 0x40, R45.reuse ;  /* 0x0000004028317810 */ /* 0x140fe40007ffe02d */
[----:B------:R-:W-:Y:S01]  /*13560*/  IADD3 R51, PT, PT, R40, 0x60, R45 ;  /* 0x0000006028337810 */ /* 0x000fe20007ffe02d */
[----:B-1----:R-:W-:-:S04]  /*13570*/  IMAD.WIDE.U32 R46, R47, 0x4, R20 ;  /* 0x000000042f2e7825 */ /* 0x002fc800078e0014 */
[--C-:B------:R-:W-:Y:S02]  /*13580*/  IMAD.WIDE.U32 R38, R39, 0x4, R20.reuse ;  /* 0x0000000427267825 */ /* 0x100fe400078e0014 */
[----:B------:R-:W3:Y:S02]  /*13590*/  LDG.E R46, desc[UR36][R46.64] ;  /* 0x000000242e2e7981 */ /* 0x000ee4000c1e1900 */
[--C-:B--2---:R-:W-:Y:S02]  /*135a0*/  IMAD.WIDE.U32 R48, R49, 0x4, R20.reuse ;  /* 0x0000000431307825 */ /* 0x104fe400078e0014 */
[----:B------:R-:W2:Y:S02]  /*135b0*/  LDG.E R38, desc[UR36][R38.64] ;  /* 0x0000002426267981 */ /* 0x000ea4000c1e1900 */
[----:B------:R-:W-:Y:S02]  /*135c0*/  IMAD.WIDE.U32 R20, R51, 0x4, R20 ;  /* 0x0000000433147825 */ /* 0x000fe400078e0014 */
[----:B------:R-:W4:Y:S04]  /*135d0*/  LDG.E R48, desc[UR36][R48.64] ;  /* 0x0000002430307981 */ /* 0x000f28000c1e1900 */
[----:B------:R-:W5:Y:S01]  /*135e0*/  LDG.E R20, desc[UR36][R20.64] ;  /* 0x0000002414147981 */ /* 0x000f62000c1e1900 */
[----:B------:R-:W-:-:S02]  /*135f0*/  IMAD R51, R45, 0x4, R50 ;  /* 0x000000042d337824 */ /* 0x000fc400078e0232 */
[----:B------:R-:W-:-:S05]  /*13600*/  VIADD R45, R45, 0x80 ;  /* 0x000000802d2d7836 */ /* 0x000fca0000000000 */
[----:B------:R-:W-:Y:S01]  /*13610*/  ISETP.GE.U32.AND P1, PT, R45, R52, PT ;  /* 0x000000342d00720c */ /* 0x000fe20003f26070 */
[----:B---3--:R3:W-:Y:S04]  /*13620*/  STS [R51], R46 ;  /* 0x0000002e33007388 */ /* 0x0087e80000000800 */
[----:B--2---:R3:W-:Y:S04]  /*13630*/  STS [R51+0x80], R38 ;  /* 0x0000802633007388 */ /* 0x0047e80000000800 */
[----:B----4-:R3:W-:Y:S04]  /*13640*/  STS [R51+0x100], R48 ;  /* 0x0001003033007388 */ /* 0x0107e80000000800 */
[----:B-----5:R3:W-:Y:S01]  /*13650*/  STS [R51+0x180], R20 ;  /* 0x0001801433007388 */ /* 0x0207e20000000800 */
[----:B------:R-:W-:Y:S05]  /*13660*/  @!P1 BRA `(.L_x_398) ;  /* 0xfffffffc00ac9947 */ /* 0x000fea000383ffff */
.L_x_397:
[----:B------:R-:W-:Y:S05]  /*13670*/  BSYNC.RECONVERGENT B3 ;  /* 0x0000000000037941 */ /* 0x000fea0003800200 */
.L_x_396:
[CC--:B------:R-:W-:Y:S01]  /*13680*/  ISETP.GT.U32.AND P1, PT, R44.reuse, R45.reuse, PT ;  /* 0x0000002d2c00720c */ /* 0x0c0fe20003f24070 */
[----:B------:R-:W-:Y:S01]  /*13690*/  BSSY.RECONVERGENT B3, `(.L_x_399) ;  /* 0x0000014000037945 */ /* 0x000fe20003800200 */
[----:B-1-3--:R-:W-:-:S04]  /*136a0*/  IADD3 R20, PT, PT, R44, -R45, RZ ;  /* 0x8000002d2c147210 */ /* 0x00afc80007ffe0ff */
[----:B------:R-:W-:-:S13]  /*136b0*/  ISETP.LE.U32.OR P1, PT, R20, 0x20, !P1 ;  /* 0x000000201400780c */ /* 0x000fda0004f23470 */
[----:B------:R-:W-:Y:S05]  /*136c0*/  @P1 BRA `(.L_x_400) ;  /* 0x0000000000401947 */ /* 0x000fea0003800000 */
[----:B------:R-:W1:Y:S01]  /*136d0*/  LDC.64 R38, c[0x0][0x398] ;  /* 0x0000e600ff267b82 */ /* 0x000e620000000a00 */
[C-C-:B------:R-:W-:Y:S01]  /*136e0*/  IMAD.IADD R21, R40.reuse, 0x1, R45.reuse ;  /* 0x0000000128157824 */ /* 0x140fe200078e022d */
        /* <DEDUP_REMOVED lines=14> */
.L_x_400:
[----:B------:R-:W-:Y:S05]  /*137d0*/  BSYNC.RECONVERGENT B3 ;  /* 0x0000000000037941 */ /* 0x000fea0003800200 */
.L_x_399:
        /* <DEDUP_REMOVED lines=13> */
.L_x_402:
[----:B------:R-:W-:Y:S05]  /*138b0*/  BSYNC.RECONVERGENT B3 ;  /* 0x0000000000037941 */ /* 0x000fea0003800200 */
.L_x_401:
[----:B---3--:R-:W-:-:S07]  /*138c0*/  MOV R39, R23 ;  /* 0x0000001700277202 */ /* 0x008fce0000000f00 */
.L_x_409:
[----:B---3--:R-:W3:Y:S01]  /*138d0*/  S2UR UR5, SR_CgaCtaId ;  /* 0x00000000000579c3 */ /* 0x008ee20000008800 */
[----:B------:R-:W-:Y:S01]  /*138e0*/  UMOV UR4, 0x400 ;  /* 0x0000040000047882 */ /* 0x000fe20000000000 */
[----:B------:R-:W-:Y:S01]  /*138f0*/  ISETP.GE.AND P0, PT, R4, 0x2, PT ;  /* 0x000000020400780c */ /* 0x000fe20003f06270 */
[----:B------:R-:W-:Y:S01]  /*13900*/  UIADD3 UR4, UPT, UPT, UR4, 0x4814, URZ ;  /* 0x0000481404047890 */ /* 0x000fe2000fffe0ff */
[----:B------:R-:W-:-:S03]  /*13910*/  IMAD.MOV.U32 R45, RZ, RZ, RZ ;  /* 0x000000ffff2d7224 */ /* 0x000fc600078e00ff */
[----:B---3--:R-:W-:-:S06]  /*13920*/  ULEA UR4, UR5, UR4, 0x18 ;  /* 0x0000000405047291 */ /* 0x008fcc000f8ec0ff */
[----:B-1----:R-:W-:-:S05]  /*13930*/  LEA R47, R39, UR4, 0x2 ;  /* 0x00000004272f7c11 */ /* 0x002fca000f8e10ff */
[----:B------:R1:W3:Y:S01]  /*13940*/  LDS R38, [R47] ;  /* 0x000000002f267984 */ /* 0x0002e20000000800 */
[----:B------:R-:W-:Y:S05]  /*13950*/  @!P0 BRA `(.L_x_403) ;  /* 0x0000000000308947 */ /* 0x000fea0003800000 */
[----:B------:R-:W-:Y:S02]  /*13960*/  IMAD.MOV.U32 R45, RZ, RZ, RZ ;  /* 0x000000ffff2d7224 */ /* 0x000fe400078e00ff */
[----:B------:R-:W-:-:S07]  /*13970*/  IMAD.MOV.U32 R40, RZ, RZ, R4 ;  /* 0x000000ffff287224 */ /* 0x000fce00078e0004 */
.L_x_404:
[----:B------:R-:W-:-:S04]  /*13980*/  SHF.R.U32.HI R46, RZ, 0x1, R40 ;  /* 0x00000001ff2e7819 */ /* 0x000fc80000011628 */
[----:B------:R-:W-:-:S05]  /*13990*/  IADD3 R21, PT, PT, R46, R45, RZ ;  /* 0x0000002d2e157210 */ /* 0x000fca0007ffe0ff */
        /* <DEDUP_REMOVED lines=8> */
.L_x_403:
[----:B------:R-:W-:-:S06]  /*13a20*/  IMAD.WIDE.U32 R20, R45, 0x4, R12 ;  /* 0x000000042d147825 */ /* 0x000fcc00078e000c */
[----:B------:R-:W3:Y:S01]  /*13a30*/  LDG.E R21, desc[UR36][R20.64+-0x4e200] ;  /* 0xfb1e002414157981 */ /* 0x000ee2000c1e1900 */
[----:B------:R-:W-:Y:S01]  /*13a40*/  VIADD R49, R45, 0x1 ;  /* 0x000000012d317836 */ /* 0x000fe20000000000 */
[----:B------:R-:W-:Y:S01]  /*13a50*/  IADD3 R39, PT, PT, R39, UR42, RZ ;  /* 0x0000002a27277c10 */ /* 0x000fe2000fffe0ff */
        /* <DEDUP_REMOVED lines=12> */
.L_x_407:
[----:B------:R-:W-:Y:S05]  /*13b20*/  BSYNC.RELIABLE B4 ;  /* 0x0000000000047941 */ /* 0x000fea0003800100 */
.L_x_406:
[----:B------:R3:W-:Y:S02]  /*13b30*/  STS [R47], RZ ;  /* 0x000000ff2f007388 */ /* 0x0007e40000000800 */
.L_x_408:
[----:B------:R-:W-:Y:S05]  /*13b40*/  BSYNC.RECONVERGENT B3 ;  /* 0x0000000000037941 */ /* 0x000fea0003800200 */
.L_x_405:
[----:B------:R-:W-:Y:S05]  /*13b50*/  @!P1 BRA `(.L_x_409) ;  /* 0xfffffffc005c9947 */ /* 0x000fea000383ffff */
.L_x_395:
[----:B------:R-:W-:Y:S05]  /*13b60*/  BSYNC.RECONVERGENT B2 ;  /* 0x0000000000027941 */ /* 0x000fea0003800200 */
.L_x_394:
[----:B------:R-:W-:Y:S05]  /*13b70*/  @P2 BRA `(.L_x_369) ;  /* 0x0000000800982947 */ /* 0x000fea0003800000 */
[----:B------:R-:W-:-:S13]  /*13b80*/  ISETP.NE.AND P0, PT, R44, RZ, PT ;  /* 0x000000ff2c00720c */ /* 0x000fda0003f05270 */
[----:B------:R-:W-:Y:S05]  /*13b90*/  @!P0 BRA `(.L_x_369) ;  /* 0x0000000800908947 */ /* 0x000fea0003800000 */
[----:B------:R-:W-:Y:S01]  /*13ba0*/  ISETP.GE.U32.AND P1, PT, R44, 0x8, PT ;  /* 0x000000082c00780c */ /* 0x000fe20003f26070 */
[----:B-12---:R-:W-:Y:S01]  /*13bb0*/  IMAD R48, R4, R41, RZ ;  /* 0x0000002904307224 */ /* 0x006fe200078e02ff */
[----:B------:R-:W-:Y:S01]  /*13bc0*/  LOP3.LUT R40, R43, 0x7, RZ, 0xc0, !PT ;  /* 0x000000072b287812 */ /* 0x000fe200078ec0ff */
        /* <DEDUP_REMOVED lines=9> */
.L_x_411:
[----:B------:R-:W-:Y:S02]  /*13c60*/  ULEA UR6, UR4, UR5, 0x2 ;  /* 0x0000000504067291 */ /* 0x000fe4000f8e10ff */
[----:B------:R-:W-:-:S07]  /*13c70*/  UIADD3 UR4, UPT, UPT, UR4, 0x8, URZ ;  /* 0x0000000804047890 */ /* 0x000fce000fffe0ff */
[----:B------:R-:W1:Y:S02]  /*13c80*/  LDS R53, [UR6] ;  /* 0x00000006ff357984 */ /* 0x000e640008000800 */
[----:B-1----:R-:W-:-:S13]  /*13c90*/  ISETP.NE.AND P2, PT, R53, RZ, PT ;  /* 0x000000ff3500720c */ /* 0x002fda0003f45270 */
[----:B---3--:R-:W1:Y:S02]  /*13ca0*/  @P2 LDS R20, [R42] ;  /* 0x000000002a142984 */ /* 0x008e640000000800 */
[----:B-1----:R-:W-:-:S05]  /*13cb0*/  @P2 VIADD R39, R20, 0x1 ;  /* 0x0000000114272836 */ /* 0x002fca0000000000 */
[----:B------:R1:W-:Y:S04]  /*13cc0*/  @P2 STS [R42], R39 ;  /* 0x000000272a002388 */ /* 0x0003e80000000800 */
[----:B------:R-:W2:Y:S01]  /*13cd0*/  LDS R46, [UR6+0x4] ;  /* 0x00000406ff2e7984 */ /* 0x000ea20008000800 */
[----:B-1----:R-:W-:-:S04]  /*13ce0*/  @P2 IMAD.IADD R39, R48, 0x1, R39 ;  /* 0x0000000130272824 */ /* 0x002fc800078e0227 */
[----:B------:R-:W-:-:S05]  /*13cf0*/  @P2 IMAD.WIDE.U32 R38, R39, 0x4, R14 ;  /* 0x0000000427262825 */ /* 0x000fca00078e000e */
[----:B------:R-:W-:Y:S01]  /*13d00*/  @P2 STG.E desc[UR36][R38.64], R53 ;  /* 0x0000003526002986 */ /* 0x000fe2000c101924 */
[----:B--2---:R-:W-:-:S13]  /*13d10*/  ISETP.NE.AND P3, PT, R46, RZ, PT ;  /* 0x000000ff2e00720c */ /* 0x004fda0003f65270 */
[----:B------:R-:W1:Y:S02]  /*13d20*/  @P3 LDS R21, [R42] ;  /* 0x000000002a153984 */ /* 0x000e640000000800 */
[----:B-1----:R-:W-:-:S05]  /*13d30*/  @P3 IADD3 R21, PT, PT, R21, 0x1, RZ ;  /* 0x0000000115153810 */ /* 0x002fca0007ffe0ff */
[----:B------:R1:W-:Y:S04]  /*13d40*/  @P3 STS [R42], R21 ;  /* 0x000000152a003388 */ /* 0x0003e80000000800 */
[----:B------:R-:W2:Y:S01]  /*13d50*/  LDS R47, [UR6+0x8] ;  /* 0x00000806ff2f7984 */ /* 0x000ea20008000800 */
[----:B-1----:R-:W-:-:S05]  /*13d60*/  @P3 IADD3 R21, PT, PT, R48, R21, RZ ;  /* 0x0000001530153210 */ /* 0x002fca0007ffe0ff */
[----:B------:R-:W-:-:S05]  /*13d70*/  @P3 IMAD.WIDE.U32 R20, R21, 0x4, R14 ;  /* 0x0000000415143825 */ /* 0x000fca00078e000e */
[----:B------:R-:W-:Y:S01]  /*13d80*/  @P3 STG.E desc[UR36][R20.64], R46 ;  /* 0x0000002e14003986 */ /* 0x000fe2000c101924 */
[----:B--2---:R-:W-:-:S13]  /*13d90*/  ISETP.NE.AND P4, PT, R47, RZ, PT ;  /* 0x000000ff2f00720c */ /* 0x004fda0003f85270 */
        /* <DEDUP_REMOVED lines=17> */
[----:B------:R-:W-:Y:S04]  /*13eb0*/  @P2 STS [R42], R45 ;  /* 0x0000002d2a002388 */ /* 0x000fe80000000800 */
[----:B------:R-:W1:Y:S02]  /*13ec0*/  LDS R53, [UR6+0x14] ;  /* 0x00001406ff357984 */ /* 0x000e640008000800 */
[----:B-1----:R-:W-:-:S13]  /*13ed0*/  ISETP.NE.AND P3, PT, R53, RZ, PT ;  /* 0x000000ff3500720c */ /* 0x002fda0003f65270 */
[----:B------:R-:W1:Y:S02]  /*13ee0*/  @P3 LDS R20, [R42] ;  /* 0x000000002a143984 */ /* 0x000e640000000800 */
[----:B-1----:R-:W-:Y:S02]  /*13ef0*/  @P3 VIADD R39, R20, 0x1 ;  /* 0x0000000114273836 */ /* 0x002fe40000000000 */
[----:B------:R-:W-:-:S03]  /*13f00*/  @P1 IMAD.WIDE.U32 R20, R21, 0x4, R14 ;  /* 0x0000000415141825 */ /* 0x000fc600078e000e */
[----:B------:R-:W-:Y:S01]  /*13f10*/  @P3 STS [R42], R39 ;  /* 0x000000272a003388 */ /* 0x000fe20000000800 */
[----:B------:R-:W-:-:S03]  /*13f20*/  @P3 IMAD.IADD R45, R48, 0x1, R39 ;  /* 0x00000001302d3824 */ /* 0x000fc600078e0227 */
[----:B------:R-:W1:Y:S01]  /*13f30*/  LDS R51, [UR6+0x18] ;  /* 0x00001806ff337984 */ /* 0x000e620008000800 */
[----:B------:R-:W-:-:S03]  /*13f40*/  @P3 IMAD.WIDE.U32 R44, R45, 0x4, R14 ;  /* 0x000000042d2c3825 */ /* 0x000fc600078e000e */
[----:B------:R-:W-:Y:S01]  /*13f50*/  @P1 STG.E desc[UR36][R20.64], R52 ;  /* 0x0000003414001986 */ /* 0x000fe2000c101924 */
[----:B-1----:R-:W-:-:S13]  /*13f60*/  ISETP.NE.AND P4, PT, R51, RZ, PT ;  /* 0x000000ff3300720c */ /* 0x002fda0003f85270 */
[----:B------:R-:W1:Y:S02]  /*13f70*/  @P4 LDS R46, [R42] ;  /* 0x000000002a2e4984 */ /* 0x000e640000000800 */
[----:B-1----:R-:W-:Y:S02]  /*13f80*/  @P4 VIADD R21, R46, 0x1 ;  /* 0x000000012e154836 */ /* 0x002fe40000000000 */
[----:B------:R-:W-:-:S03]  /*13f90*/  @P2 IMAD.WIDE.U32 R46, R47, 0x4, R14 ;  /* 0x000000042f2e2825 */ /* 0x000fc600078e000e */
[----:B------:R-:W-:Y:S01]  /*13fa0*/  @P4 STS [R42], R21 ;  /* 0x000000152a004388 */ /* 0x000fe20000000800 */
[----:B------:R-:W-:-:S03]  /*13fb0*/  @P4 IADD3 R39, PT, PT, R48, R21, RZ ;  /* 0x0000001530274210 */ /* 0x000fc60007ffe0ff */
[----:B------:R-:W1:Y:S04]  /*13fc0*/  LDS R52, [UR6+0x1c] ;  /* 0x00001c06ff347984 */ /* 0x000e680008000800 */
        /* <DEDUP_REMOVED lines=11> */
[----:B------:R-:W-:-:S13]  /*14080*/  ISETP.NE.AND P1, PT, R49, UR4, PT ;  /* 0x0000000431007c0c */ /* 0x000fda000bf25270 */
[----:B-1----:R-:W-:Y:S05]  /*14090*/  @P1 BRA `(.L_x_411) ;  /* 0xfffffff800f01947 */ /* 0x002fea000383ffff */
.L_x_410:
[----:B------:R-:W-:Y:S05]  /*140a0*/  @!P0 BRA `(.L_x_369) ;  /* 0x00000004004c8947 */ /* 0x000fea0003800000 */
[----:B------:R-:W-:Y:S02]  /*140b0*/  ISETP.GE.U32.AND P0, PT, R40, 0x4, PT ;  /* 0x000000042800780c */ /* 0x000fe40003f06070 */
[----:B---3--:R-:W-:-:S04]  /*140c0*/  LOP3.LUT R50, R43, 0x3, RZ, 0xc0, !PT ;  /* 0x000000032b327812 */ /* 0x008fc800078ec0ff */
[----:B------:R-:W-:-:S07]  /*140d0*/  ISETP.NE.AND P4, PT, R50, RZ, PT ;  /* 0x000000ff3200720c */ /* 0x000fce0003f85270 */
[----:B------:R-:W-:Y:S06]  /*140e0*/  @!P0 BRA `(.L_x_412) ;  /* 0x0000000000988947 */ /* 0x000fec0003800000 */
[----:B------:R-:W1:Y:S01]  /*140f0*/  S2R R21, SR_CgaCtaId ;  /* 0x0000000000157919 */ /* 0x000e620000008800 */
[----:B------:R-:W-:-:S05]  /*14100*/  MOV R20, 0x400 ;  /* 0x0000040000147802 */ /* 0x000fca0000000f00 */
[----:B------:R-:W-:-:S05]  /*14110*/  VIADD R20, R20, 0x4814 ;  /* 0x0000481414147836 */ /* 0x000fca0000000000 */
[----:B-1----:R-:W-:-:S04]  /*14120*/  LEA R20, R21, R20, 0x18 ;  /* 0x0000001415147211 */ /* 0x002fc800078ec0ff */
[C---:B------:R-:W-:Y:S01]  /*14130*/  LEA R38, R49.reuse, R20, 0x2 ;  /* 0x0000001431267211 */ /* 0x040fe200078e10ff */
[----:B------:R-:W-:-:S04]  /*14140*/  VIADD R49, R49, 0x4 ;  /* 0x0000000431317836 */ /* 0x000fc80000000000 */
        /* <DEDUP_REMOVED lines=21> */
[----:B------:R-:W-:Y:S04]  /*142a0*/  @P2 STS [R42], R21 ;  /* 0x000000152a002388 */ /* 0x000fe80000000800 */
[----:B------:R1:W2:Y:S02]  /*142b0*/  LDS R51, [R38+0xc] ;  /* 0x00000c0026337984 */ /* 0x0002a40000000800 */
[----:B-1----:R-:W-:-:S05]  /*142c0*/  @P2 IMAD.WIDE.U32 R38, R39, 0x4, R14 ;  /* 0x0000000427262825 */ /* 0x002fca00078e000e */
[----:B------:R-:W-:Y:S01]  /*142d0*/  @P2 STG.E desc[UR36][R38.64], R53 ;  /* 0x0000003526002986 */ /* 0x000fe2000c101924 */
[----:B--2---:R-:W-:-:S13]  /*142e0*/  ISETP.NE.AND P3, PT, R51, RZ, PT ;  /* 0x000000ff3300720c */ /* 0x004fda0003f65270 */
[----:B------:R-:W1:Y:S02]  /*142f0*/  @P3 LDS R20, [R42] ;  /* 0x000000002a143984 */ /* 0x000e640000000800 */
[----:B-1----:R-:W-:-:S05]  /*14300*/  @P3 VIADD R45, R20, 0x1 ;  /* 0x00000001142d3836 */ /* 0x002fca0000000000 */
[----:B------:R-:W-:Y:S01]  /*14310*/  @P3 IADD3 R21, PT, PT, R48, R45, RZ ;  /* 0x0000002d30153210 */ /* 0x000fe20007ffe0ff */
[----:B------:R1:W-:Y:S04]  /*14320*/  @P3 STS [R42], R45 ;  /* 0x0000002d2a003388 */ /* 0x0003e80000000800 */
[----:B------:R-:W-:-:S05]  /*14330*/  @P3 IMAD.WIDE.U32 R20, R21, 0x4, R14 ;  /* 0x0000000415143825 */ /* 0x000fca00078e000e */
[----:B------:R1:W-:Y:S02]  /*14340*/  @P3 STG.E desc[UR36][R20.64], R51 ;  /* 0x0000003314003986 */ /* 0x0003e4000c101924 */
.L_x_412:
[----:B------:R-:W-:Y:S05]  /*14350*/  @!P4 BRA `(.L_x_369) ;  /* 0x0000000000a0c947 */ /* 0x000fea0003800000 */
[----:B------:R-:W-:Y:S02]  /*14360*/  ISETP.NE.AND P0, PT, R50, 0x1, PT ;  /* 0x000000013200780c */ /* 0x000fe40003f05270 */
[----:B------:R-:W-:-:S04]  /*14370*/  LOP3.LUT R43, R43, 0x1, RZ, 0xc0, !PT ;  /* 0x000000012b2b7812 */ /* 0x000fc800078ec0ff */
[----:B------:R-:W-:-:S07]  /*14380*/  ISETP.NE.U32.AND P2, PT, R43, 0x1, PT ;  /* 0x000000012b00780c */ /* 0x000fce0003f45070 */
        /* <DEDUP_REMOVED lines=23> */
.L_x_413:
[----:B------:R-:W-:Y:S05]  /*14500*/  @P2 BRA `(.L_x_369) ;  /* 0x0000000000342947 */ /* 0x000fea0003800000 */
[----:B-12---:R-:W1:Y:S01]  /*14510*/  S2R R21, SR_CgaCtaId ;  /* 0x0000000000157919 */ /* 0x006e620000008800 */
[----:B------:R-:W-:-:S05]  /*14520*/  MOV R20, 0x400 ;  /* 0x0000040000147802 */ /* 0x000fca0000000f00 */
[----:B------:R-:W-:-:S05]  /*14530*/  VIADD R20, R20, 0x4814 ;  /* 0x0000481414147836 */ /* 0x000fca0000000000 */
[----:B-1----:R-:W-:-:S05]  /*14540*/  LEA R20, R21, R20, 0x18 ;  /* 0x0000001415147211 */ /* 0x002fca00078ec0ff */
[----:B------:R-:W-:-:S06]  /*14550*/  IMAD R49, R49, 0x4, R20 ;  /* 0x0000000431317824 */ /* 0x000fcc00078e0214 */
[----:B------:R-:W1:Y:S02]  /*14560*/  LDS R49, [R49] ;  /* 0x0000000031317984 */ /* 0x000e640000000800 */
[----:B-1----:R-:W-:-:S13]  /*14570*/  ISETP.NE.AND P0, PT, R49, RZ, PT ;  /* 0x000000ff3100720c */ /* 0x002fda0003f05270 */
[----:B------:R-:W1:Y:S02]  /*14580*/  @P0 LDS R39, [R42] ;  /* 0x000000002a270984 */ /* 0x000e640000000800 */
[----:B-1----:R-:W-:-:S05]  /*14590*/  @P0 VIADD R39, R39, 0x1 ;  /* 0x0000000127270836 */ /* 0x002fca0000000000 */
[----:B------:R-:W-:Y:S01]  /*145a0*/  @P0 IADD3 R21, PT, PT, R48, R39, RZ ;  /* 0x0000002730150210 */ /* 0x000fe20007ffe0ff */
[----:B------:R4:W-:Y:S04]  /*145b0*/  @P0 STS [R42], R39 ;  /* 0x000000272a000388 */ /* 0x0009e80000000800 */
[----:B------:R-:W-:-:S05]  /*145c0*/  @P0 IMAD.WIDE.U32 R20, R21, 0x4, R14 ;  /* 0x0000000415140825 */ /* 0x000fca00078e000e */
[----:B------:R4:W-:Y:S02]  /*145d0*/  @P0 STG.E desc[UR36][R20.64], R49 ;  /* 0x0000003114000986 */ /* 0x0009e4000c101924 */
.L_x_369:
[----:B------:R-:W-:Y:S05]  /*145e0*/  BSYNC.RECONVERGENT B1 ;  /* 0x0000000000017941 */ /* 0x000fea0003800200 */
.L_x_323:
[----:B------:R-:W-:-:S05]  /*145f0*/  VIADD R41, R41, 0x1 ;  /* 0x0000000129297836 */ /* 0x000fca0000000000 */
[----:B------:R-:W-:-:S13]  /*14600*/  ISETP.NE.AND P0, PT, R41, R0, PT ;  /* 0x000000002900720c */ /* 0x000fda0003f05270 */
[----:B------:R-:W-:Y:S05]  /*14610*/  @P0 BRA `(.L_x_414) ;  /* 0xffffffb400b80947 */ /* 0x000fea000383ffff */
[----:B------:R-:W-:Y:S05]  /*14620*/  BRA `(.L_x_314) ;  /* 0x0000001000247947 */ /* 0x000fea0003800000 */
.L_x_322:
[----:B------:R-:W-:-:S13]  /*14630*/  ISETP.NE.AND P0, PT, R0, RZ, PT ;  /* 0x000000ff0000720c */ /* 0x000fda0003f05270 */
[----:B------:R-:W-:Y:S05]  /*14640*/  @!P0 BRA `(.L_x_415) ;  /* 0x0000000400788947 */ /* 0x000fea0003800000 */
[----:B------:R-:W-:-:S07]  /*14650*/  IMAD.MOV.U32 R5, RZ, RZ, RZ ;  /* 0x000000ffff057224 */ /* 0x000fce00078e00ff */
.L_x_423:
[----:B------:R-:W-:Y:S01]  /*14660*/  ISETP.GE.U32.AND P0, PT, R23, R4, PT ;  /* 0x000000041700720c */ /* 0x000fe20003f06070 */
[----:B------:R-:W-:-:S12]  /*14670*/  BSSY.RECONVERGENT B1, `(.L_x_416) ;  /* 0x0000058000017945 */ /* 0x000fd80003800200 */
[----:B01----:R-:W-:Y:S05]  /*14680*/  @P0 BRA `(.L_x_417) ;  /* 0x0000000400580947 */ /* 0x003fea0003800000 */
[----:B------:R-:W-:Y:S01]  /*14690*/  ISETP.GE.U32.AND P2, PT, R23, R4, PT ;  /* 0x000000041700720c */ /* 0x000fe20003f46070 */
[----:B0-----:R-:W-:-:S12]  /*146a0*/  IMAD.MOV.U32 R39, RZ, RZ, R23 ;  /* 0x000000ffff277224 */ /* 0x001fd800078e0017 */
[----:B------:R-:W-:-:S06]  /*146b0*/  @P2 IMAD.WIDE R6, R39, 0x4, R12 ;  /* 0x0000000427062825 */ /* 0x000fcc00078e020c */
[----:B------:R-:W2:Y:S01]  /*146c0*/  @P2 LDG.E R6, desc[UR36][R6.64+-0x4e200] ;  /* 0xfb1e002406062981 */ /* 0x000ea2000c1e1900 */
[----:B------:R-:W-:Y:S01]  /*146d0*/  @P2 MOV R8, 0x400 ;  /* 0x0000040000082802 */ /* 0x000fe20000000f00 */
[----:B------:R-:W-:Y:S01]  /*146e0*/  IMAD R40, R4, R5, RZ ;  /* 0x0000000504287224 */ /* 0x000fe200078e02ff */
[----:B------:R-:W-:Y:S01]  /*146f0*/  BSSY.RECONVERGENT B2, `(.L_x_418) ;  /* 0x000002d000027945 */ /* 0x000fe20003800200 */
[----:B------:R-:W0:Y:S01]  /*14700*/  @P2 S2R R11, SR_CgaCtaId ;  /* 0x00000000000b2919 */ /* 0x000e220000008800 */
[----:B------:R-:W-:Y:S01]  /*14710*/  PLOP3.LUT P0, PT, P2, PT, PT, 0x8, 0x80 ;  /* 0x000000000080781c */ /* 0x000fe2000170e170 */
[----:B------:R-:W-:Y:S01]  /*14720*/  @P2 VIADD R10, R8, 0x4814 ;  /* 0x00004814080a2836 */ /* 0x000fe20000000000 */
[----:B------:R-:W-:Y:S01]  /*14730*/  @P2 IADD3 R9, PT, PT, R40, R39, RZ ;  /* 0x0000002728092210 */ /* 0x000fe20007ffe0ff */
[----:B------:R-:W-:-:S04]  /*14740*/  @P2 VIADD R39, R39, 0x20 ;  /* 0x0000002027272836 */ /* 0x000fc80000000000 */
[C---:B------:R-:W-:Y:S01]  /*14750*/  IMAD.IADD R8, R4.reuse, 0x1, -R39 ;  /* 0x0000000104087824 */ /* 0x040fe200078e0a27 */
[----:B------:R-:W-:-:S04]  /*14760*/  ISETP.GT.U32.AND P1, PT, R4, R39, PT ;  /* 0x000000270400720c */ /* 0x000fc80003f24070 */
[----:B------:R-:W-:Y:S02]  /*14770*/  ISETP.LE.U32.OR P1, PT, R8, 0x60, !P1 ;  /* 0x000000600800780c */ /* 0x000fe40004f23470 */
[----:B0-----:R-:W-:-:S04]  /*14780*/  @P2 LEA R10, R11, R10, 0x18 ;  /* 0x0000000a0b0a2211 */ /* 0x001fc800078ec0ff */
[----:B------:R-:W-:-:S05]  /*14790*/  @P2 LEA R9, R9, R10, 0x2 ;  /* 0x0000000a09092211 */ /* 0x000fca00078e10ff */
[----:B--2---:R0:W-:Y:S02]  /*147a0*/  @P2 STS [R9], R6 ;  /* 0x0000000609002388 */ /* 0x0041e40000000800 */
[----:B------:R-:W-:Y:S05]  /*147b0*/  @P1 BRA `(.L_x_419) ;  /* 0x0000000000801947 */ /* 0x000fea0003800000 */
[----:B------:R-:W1:Y:S01]  /*147c0*/  S2R R41, SR_CgaCtaId ;  /* 0x0000000000297919 */ /* 0x000e620000008800 */
[----:B0-----:R-:W-:Y:S01]  /*147d0*/  MOV R6, 0x400 ;  /* 0x0000040000067802 */ /* 0x001fe20000000f00 */
[----:B------:R-:W-:Y:S01]  /*147e0*/  VIADD R42, R4, 0xffffffa0 ;  /* 0xffffffa0042a7836 */ /* 0x000fe20000000000 */
[----:B------:R-:W-:-:S03]  /*147f0*/  PLOP3.LUT P0, PT, PT, PT, PT, 0x8, 0x80 ;  /* 0x000000000080781c */ /* 0x000fc60003f0e170 */
[----:B------:R-:W-:-:S05]  /*14800*/  VIADD R6, R6, 0x4814 ;  /* 0x0000481406067836 */ /* 0x000fca0000000000 */
[----:B-1----:R-:W-:-:S07]  /*14810*/  LEA R41, R41, R6, 0x18 ;  /* 0x0000000629297211 */ /* 0x002fce00078ec0ff */
.L_x_420:
[C---:B-1----:R-:W-:Y:S01]  /*14820*/  VIADD R43, R39.reuse, 0x20 ;  /* 0x00000020272b7836 */ /* 0x042fe20000000000 */
[C---:B------:R-:W-:Y:S01]  /*14830*/  IADD3 R45, PT, PT, R39.reuse, 0x40, RZ ;  /* 0x00000040272d7810 */ /* 0x040fe20007ffe0ff */
[C---:B------:R-:W-:Y:S02]  /*14840*/  VIADD R47, R39.reuse, 0x60 ;  /* 0x00000060272f7836 */ /* 0x040fe40000000000 */
[----:B------:R-:W-:-:S04]  /*14850*/  IMAD.WIDE R6, R39, 0x4, R12 ;  /* 0x0000000427067825 */ /* 0x000fc800078e020c */
[--C-:B------:R-:W-:Y:S02]  /*14860*/  IMAD.WIDE R8, R43, 0x4, R12.reuse ;  /* 0x000000042b087825 */ /* 0x100fe400078e020c */
[----:B------:R0:W2:Y:S02]  /*14870*/  LDG.E R6, desc[UR36][R6.64+-0x4e200] ;  /* 0xfb1e002406067981 */ /* 0x0000a4000c1e1900 */
[--C-:B------:R-:W-:Y:S02]  /*14880*/  IMAD.WIDE R10, R45, 0x4, R12.reuse ;  /* 0x000000042d0a7825 */ /* 0x100fe400078e020c */
[----:B------:R-:W3:Y:S02]  /*14890*/  LDG.E R8, desc[UR36][R8.64+-0x4e200] ;  /* 0xfb1e002408087981 */ /* 0x000ee4000c1e1900 */
[----:B------:R-:W-:Y:S02]  /*148a0*/  IMAD.WIDE R20, R47, 0x4, R12 ;  /* 0x000000042f147825 */ /* 0x000fe400078e020c */
[----:B------:R-:W4:Y:S04]  /*148b0*/  LDG.E R10, desc[UR36][R10.64+-0x4e200] ;  /* 0xfb1e00240a0a7981 */ /* 0x000f28000c1e1900 */
[----:B------:R-:W5:Y:S01]  /*148c0*/  LDG.E R20, desc[UR36][R20.64+-0x4e200] ;  /* 0xfb1e002414147981 */ /* 0x000f62000c1e1900 */
[C---:B------:R-:W-:Y:S01]  /*148d0*/  IMAD.IADD R44, R40.reuse, 0x1, R39 ;  /* 0x00000001282c7824 */ /* 0x040fe200078e0227 */
[C---:B------:R-:W-:Y:S01]  /*148e0*/  IADD3 R48, PT, PT, R40.reuse, R45, RZ ;  /* 0x0000002d28307210 */ /* 0x040fe20007ffe0ff */
[----:B------:R-:W-:-:S02]  /*148f0*/  IMAD.IADD R46, R40, 0x1, R43 ;  /* 0x00000001282e7824 */ /* 0x000fc400078e022b */
[----:B------:R-:W-:Y:S02]  /*14900*/  IMAD.IADD R50, R40, 0x1, R47 ;  /* 0x0000000128327824 */ /* 0x000fe400078e022f */
[--C-:B------:R-:W-:Y:S01]  /*14910*/  IMAD R43, R44, 0x4, R41.reuse ;  /* 0x000000042c2b7824 */ /* 0x100fe200078e0229 */
[----:B------:R-:W-:Y:S01]  /*14920*/  LEA R47, R48, R41, 0x2 ;  /* 0x00000029302f7211 */ /* 0x000fe200078e10ff */
[--C-:B------:R-:W-:Y:S02]  /*14930*/  IMAD R45, R46, 0x4, R41.reuse ;  /* 0x000000042e2d7824 */ /* 0x100fe400078e0229 */
[----:B0-----:R-:W-:Y:S02]  /*14940*/  IMAD R7, R50, 0x4, R41 ;  /* 0x0000000432077824 */ /* 0x001fe400078e0229 */
[----:B------:R-:W-:-:S05]  /*14950*/  VIADD R39, R39, 0x80 ;  /* 0x0000008027277836 */ /* 0x000fca0000000000 */
[----:B------:R-:W-:Y:S01]  /*14960*/  ISETP.GE.U32.AND P1, PT, R39, R42, PT ;  /* 0x0000002a2700720c */ /* 0x000fe20003f26070 */
[----:B--2---:R1:W-:Y:S04]  /*14970*/  STS [R43], R6 ;  /* 0x000000062b007388 */ /* 0x0043e80000000800 */
[----:B---3--:R1:W-:Y:S04]  /*14980*/  STS [R45], R8 ;  /* 0x000000082d007388 */ /* 0x0083e80000000800 */
[----:B----4-:R1:W-:Y:S04]  /*14990*/  STS [R47], R10 ;  /* 0x0000000a2f007388 */ /* 0x0103e80000000800 */
[----:B-----5:R1:W-:Y:S01]  /*149a0*/  STS [R7], R20 ;  /* 0x0000001407007388 */ /* 0x0203e20000000800 */
[----:B------:R-:W-:Y:S05]  /*149b0*/  @!P1 BRA `(.L_x_420) ;  /* 0xfffffffc00989947 */ /* 0x000fea000383ffff */
.L_x_419:
[----:B------:R-:W-:Y:S05]  /*149c0*/  BSYNC.RECONVERGENT B2 ;  /* 0x0000000000027941 */ /* 0x000fea0003800200 */
.L_x_418:
[C---:B01----:R-:W-:Y:S01]  /*149d0*/  IMAD.IADD R6, R4.reuse, 0x1, -R39 ;  /* 0x0000000104067824 */ /* 0x043fe200078e0a27 */
[----:B------:R-:W-:Y:S01]  /*149e0*/  ISETP.GT.U32.AND P1, PT, R4, R39, PT ;  /* 0x000000270400720c */ /* 0x000fe20003f24070 */
[----:B------:R-:W-:Y:S03]  /*149f0*/  BSSY.RECONVERGENT B2, `(.L_x_421) ;  /* 0x0000014000027945 */ /* 0x000fe60003800200 */
[----:B------:R-:W-:-:S13]  /*14a00*/  ISETP.LE.U32.OR P1, PT, R6, 0x20, !P1 ;  /* 0x000000200600780c */ /* 0x000fda0004f23470 */
[----:B------:R-:W-:Y:S05]  /*14a10*/  @P1 BRA `(.L_x_422) ;  /* 0x0000000000441947 */ /* 0x000fea0003800000 */
[C---:B------:R-:W-:Y:S01]  /*14a20*/  IADD3 R21, PT, PT, R39.reuse, 0x20, RZ ;  /* 0x0000002027157810 */ /* 0x040fe20007ffe0ff */
[----:B------:R-:W-:-:S04]  /*14a30*/  IMAD.WIDE R8, R39, 0x4, R12 ;  /* 0x0000000427087825 */ /* 0x000fc800078e020c */
[----:B------:R-:W-:Y:S02]  /*14a40*/  IMAD.WIDE R6, R21, 0x4, R12 ;  /* 0x0000000415067825 */ /* 0x000fe400078e020c */
[----:B------:R-:W2:Y:S04]  /*14a50*/  LDG.E R8, desc[UR36][R8.64+-0x4e200] ;  /* 0xfb1e002408087981 */ /* 0x000ea8000c1e1900 */
[----:B------:R-:W3:Y:S01]  /*14a60*/  LDG.E R6, desc[UR36][R6.64+-0x4e200] ;  /* 0xfb1e002406067981 */ /* 0x000ee2000c1e1900 */
[----:B------:R-:W0:Y:S01]  /*14a70*/  S2UR UR5, SR_CgaCtaId ;  /* 0x00000000000579c3 */ /* 0x000e220000008800 */
[----:B------:R-:W-:Y:S01]  /*14a80*/  UMOV UR4, 0x400 ;  /* 0x0000040000047882 */ /* 0x000fe20000000000 */
[C---:B------:R-:W-:Y:S01]  /*14a90*/  IMAD.IADD R11, R40.reuse, 0x1, R39 ;  /* 0x00000001280b7824 */ /* 0x040fe200078e0227 */
        /* <DEDUP_REMOVED lines=9> */
.L_x_422:
[----:B------:R-:W-:Y:S05]  /*14b30*/  BSYNC.RECONVERGENT B2 ;  /* 0x0000000000027941 */ /* 0x000fea0003800200 */
.L_x_421:
[----:B------:R-:W-:-:S13]  /*14b40*/  ISETP.LT.U32.OR P0, PT, R39, R4, P0 ;  /* 0x000000042700720c */ /* 0x000fda0000701470 */
[----:B------:R-:W-:Y:S05]  /*14b50*/  @!P0 BRA `(.L_x_417) ;  /* 0x0000000000248947 */ /* 0x000fea0003800000 */
[----:B0-----:R-:W-:-:S06]  /*14b60*/  IMAD.WIDE R6, R39, 0x4, R12 ;  /* 0x0000000427067825 */ /* 0x001fcc00078e020c */
[----:B------:R-:W2:Y:S01]  /*14b70*/  LDG.E R6, desc[UR36][R6.64+-0x4e200] ;  /* 0xfb1e002406067981 */ /* 0x000ea2000c1e1900 */
[----:B------:R-:W0:Y:S01]  /*14b80*/  S2UR UR5, SR_CgaCtaId ;  /* 0x00000000000579c3 */ /* 0x000e220000008800 */
[----:B------:R-:W-:Y:S01]  /*14b90*/  UMOV UR4, 0x400 ;  /* 0x0000040000047882 */ /* 0x000fe20000000000 */
[----:B------:R-:W-:Y:S01]  /*14ba0*/  IADD3 R40, PT, PT, R40, R39, RZ ;  /* 0x0000002728287210 */ /* 0x000fe20007ffe0ff */
[----:B------:R-:W-:-:S04]  /*14bb0*/  UIADD3 UR4, UPT, UPT, UR4, 0x4814, URZ ;  /* 0x0000481404047890 */ /* 0x000fc8000fffe0ff */
[----:B0-----:R-:W-:-:S06]  /*14bc0*/  ULEA UR4, UR5, UR4, 0x18 ;  /* 0x0000000405047291 */ /* 0x001fcc000f8ec0ff */
[----:B------:R-:W-:-:S05]  /*14bd0*/  LEA R9, R40, UR4, 0x2 ;  /* 0x0000000428097c11 */ /* 0x000fca000f8e10ff */
[----:B--2---:R1:W-:Y:S02]  /*14be0*/  STS [R9], R6 ;  /* 0x0000000609007388 */ /* 0x0043e40000000800 */
.L_x_417:
[----:B------:R-:W-:Y:S05]  /*14bf0*/  BSYNC.RECONVERGENT B1 ;  /* 0x0000000000017941 */ /* 0x000fea0003800200 */
.L_x_416:
[----:B------:R-:W-:-:S05]  /*14c00*/  VIADD R5, R5, 0x1 ;  /* 0x0000000105057836 */ /* 0x000fca0000000000 */
[----:B------:R-:W-:-:S13]  /*14c10*/  ISETP.NE.AND P0, PT, R5, R0, PT ;  /* 0x000000000500720c */ /* 0x000fda0003f05270 */
[----:B------:R-:W-:Y:S05]  /*14c20*/  @P0 BRA `(.L_x_423) ;  /* 0xfffffff8008c0947 */ /* 0x000fea000383ffff */
.L_x_415:
[----:B------:R-:W-:Y:S01]  /*14c30*/  ISETP.GE.U32.AND P0, PT, R23, R38, PT ;  /* 0x000000261700720c */ /* 0x000fe20003f06070 */
[----:B------:R-:W-:-:S12]  /*14c40*/  BSSY.RECONVERGENT B1, `(.L_x_424) ;  /* 0x000004b000017945 */ /* 0x000fd80003800200 */
[----:B------:R-:W-:Y:S05]  /*14c50*/  @P0 BRA `(.L_x_425) ;  /* 0x0000000400240947 */ /* 0x000fea0003800000 */
[----:B------:R-:W-:-:S07]  /*14c60*/  IMAD.MOV.U32 R5, RZ, RZ, R23 ;  /* 0x000000ffff057224 */ /* 0x000fce00078e0017 */
.L_x_431:
[----:B0-----:R-:W0:Y:S01]  /*14c70*/  I2F.U32.RP R8, R4 ;  /* 0x0000000400087306 */ /* 0x001e220000209000 */
[----:B-1----:R-:W-:Y:S01]  /*14c80*/  IADD3 R9, PT, PT, RZ, -R4, RZ ;  /* 0x80000004ff097210 */ /* 0x002fe20007ffe0ff */
[----:B------:R-:W1:Y:S01]  /*14c90*/  S2UR UR6, SR_CgaCtaId ;  /* 0x00000000000679c3 */ /* 0x000e620000008800 */
[----:B------:R-:W-:Y:S01]  /*14ca0*/  ISETP.NE.U32.AND P2, PT, R4, RZ, PT ;  /* 0x000000ff0400720c */ /* 0x000fe20003f45070 */
[----:B------:R-:W-:Y:S01]  /*14cb0*/  UMOV UR4, 0x400 ;  /* 0x0000040000047882 */ /* 0x000fe20000000000 */
[----:B------:R-:W-:Y:S01]  /*14cc0*/  BSSY.RECONVERGENT B2, `(.L_x_426) ;  /* 0x000002e000027945 */ /* 0x000fe20003800200 */
[----:B------:R-:W-:Y:S01]  /*14cd0*/  UIADD3 UR5, UPT, UPT, UR4, 0x614, URZ ;  /* 0x0000061404057890 */ /* 0x000fe2000fffe0ff */
[----:B--2---:R-:W-:Y:S01]  /*14ce0*/  IMAD.MOV.U32 R12, RZ, RZ, RZ ;  /* 0x000000ffff0c7224 */ /* 0x004fe200078e00ff */
[----:B------:R-:W-:Y:S02]  /*14cf0*/  UIADD3 UR7, UPT, UPT, UR4, 0x414, URZ ;  /* 0x0000041404077890 */ /* 0x000fe4000fffe0ff */
[----:B------:R-:W-:Y:S01]  /*14d00*/  UIADD3 UR4, UPT, UPT, UR4, 0x4814, URZ ;  /* 0x0000481404047890 */ /* 0x000fe2000fffe0ff */
[----:B0-----:R-:W0:Y:S01]  /*14d10*/  MUFU.RCP R8, R8 ;  /* 0x0000000800087308 */ /* 0x001e220000001000 */
[----:B-1----:R-:W-:-:S02]  /*14d20*/  ULEA UR5, UR6, UR5, 0x18 ;  /* 0x0000000506057291 */ /* 0x002fc4000f8ec0ff */
[----:B------:R-:W-:Y:S02]  /*14d30*/  ULEA UR7, UR6, UR7, 0x18 ;  /* 0x0000000706077291 */ /* 0x000fe4000f8ec0ff */
[----:B------:R-:W-:Y:S01]  /*14d40*/  ULEA UR4, UR6, UR4, 0x18 ;  /* 0x0000000406047291 */ /* 0x000fe2000f8ec0ff */
[----:B0-----:R-:W-:-:S04]  /*14d50*/  VIADD R6, R8, 0xffffffe ;  /* 0x0ffffffe08067836 */ /* 0x001fc80000000000 */
[----:B------:R0:W1:Y:S01]  /*14d60*/  F2I.FTZ.U32.TRUNC.NTZ R7, R6 ;  /* 0x0000000600077305 */ /* 0x000062000021f000 */
[----:B------:R-:W-:Y:S01]  /*14d70*/  LEA R11, R5, UR4, 0x2 ;  /* 0x00000004050b7c11 */ /* 0x000fe2000f8e10ff */
[----:B0-----:R-:W-:Y:S02]  /*14d80*/  IMAD.MOV.U32 R6, RZ, RZ, RZ ;  /* 0x000000ffff067224 */ /* 0x001fe400078e00ff */
[----:B-1----:R-:W-:-:S04]  /*14d90*/  IMAD R9, R9, R7, RZ ;  /* 0x0000000709097224 */ /* 0x002fc800078e02ff */
[----:B------:R-:W-:-:S06]  /*14da0*/  IMAD.HI.U32 R10, R7, R9, R6 ;  /* 0x00000009070a7227 */ /* 0x000fcc00078e0006 */
[----:B------:R-:W-:-:S04]  /*14db0*/  IMAD.HI.U32 R10, R10, R5, RZ ;  /* 0x000000050a0a7227 */ /* 0x000fc800078e00ff */
[----:B------:R-:W-:-:S04]  /*14dc0*/  IMAD.MOV R7, RZ, RZ, -R10 ;  /* 0x000000ffff077224 */ /* 0x000fc800078e0a0a */
[----:B------:R-:W-:-:S05]  /*14dd0*/  IMAD R7, R4, R7, R5 ;  /* 0x0000000704077224 */ /* 0x000fca00078e0205 */
[----:B------:R-:W-:-:S13]  /*14de0*/  ISETP.GE.U32.AND P0, PT, R7, R4, PT ;  /* 0x000000040700720c */ /* 0x000fda0003f06070 */
[----:B------:R-:W-:Y:S01]  /*14df0*/  @P0 IMAD.IADD R7, R7, 0x1, -R4 ;  /* 0x0000000107070824 */ /* 0x000fe200078e0a04 */
[----:B------:R-:W-:-:S04]  /*14e00*/  @P0 IADD3 R10, PT, PT, R10, 0x1, RZ ;  /* 0x000000010a0a0810 */ /* 0x000fc80007ffe0ff */
[-C--:B------:R-:W-:Y:S02]  /*14e10*/  ISETP.GE.U32.AND P1, PT, R7, R4.reuse, PT ;  /* 0x000000040700720c */ /* 0x080fe40003f26070 */
[----:B------:R-:W0:Y:S11]  /*14e20*/  LDC.64 R6, c[0x0][0x398] ;  /* 0x0000e600ff067b82 */ /* 0x000e360000000a00 */
[----:B------:R-:W-:Y:S01]  /*14e30*/  @P1 VIADD R10, R10, 0x1 ;  /* 0x000000010a0a1836 */ /* 0x000fe20000000000 */
[----:B------:R-:W-:-:S04]  /*14e40*/  @!P2 LOP3.LUT R10, RZ, R4, RZ, 0x33, !PT ;  /* 0x00000004ff0aa212 */ /* 0x000fc800078e33ff */
[C---:B------:R-:W-:Y:S02]  /*14e50*/  LEA R8, R10.reuse, UR5, 0x2 ;  /* 0x000000050a087c11 */ /* 0x040fe4000f8e10ff */
[----:B------:R-:W-:Y:S02]  /*14e60*/  LEA R9, R10, UR7, 0x2 ;  /* 0x000000070a097c11 */ /* 0x000fe4000f8e10ff */
[----:B------:R-:W-:Y:S04]  /*14e70*/  LDS R10, [R11] ;  /* 0x000000000b0a7984 */ /* 0x000fe80000000800 */
[----:B------:R-:W-:Y:S04]  /*14e80*/  LDS R8, [R8] ;  /* 0x0000000008087984 */ /* 0x000fe80000000800 */
[----:B------:R-:W1:Y:S02]  /*14e90*/  LDS R39, [R9] ;  /* 0x0000000009277984 */ /* 0x000e640000000800 */
[----:B-1----:R-:W-:-:S05]  /*14ea0*/  IMAD.IADD R41, R8, 0x1, -R39 ;  /* 0x0000000108297824 */ /* 0x002fca00078e0a27 */
[----:B------:R-:W-:-:S13]  /*14eb0*/  ISETP.GE.AND P0, PT, R41, 0x2, PT ;  /* 0x000000022900780c */ /* 0x000fda0003f06270 */
[----:B0-----:R-:W-:Y:S05]  /*14ec0*/  @!P0 BRA `(.L_x_427) ;  /* 0x0000000000348947 */ /* 0x001fea0003800000 */
[----:B------:R-:W-:Y:S02]  /*14ed0*/  HFMA2 R12, -RZ, RZ, 0, 0 ;  /* 0x00000000ff0c7431 */ /* 0x000fe400000001ff */
[----:B------:R-:W-:-:S07]  /*14ee0*/  IMAD.MOV.U32 R13, RZ, RZ, R41 ;  /* 0x000000ffff0d7224 */ /* 0x000fce00078e0029 */
.L_x_428:
        /* <DEDUP_REMOVED lines=11> */
.L_x_427:
[----:B------:R-:W-:Y:S05]  /*14fa0*/  BSYNC.RECONVERGENT B2 ;  /* 0x0000000000027941 */ /* 0x000fea0003800200 */
.L_x_426:
[----:B------:R-:W-:-:S05]  /*14fb0*/  IADD3 R39, PT, PT, R39, R12, RZ ;  /* 0x0000000c27277210 */ /* 0x000fca0007ffe0ff */
[----:B------:R-:W-:-:S06]  /*14fc0*/  IMAD.WIDE.U32 R8, R39, 0x4, R6 ;  /* 0x0000000427087825 */ /* 0x000fcc00078e0006 */
[----:B------:R-:W2:Y:S01]  /*14fd0*/  LDG.E R9, desc[UR36][R8.64] ;  /* 0x0000002408097981 */ /* 0x000ea2000c1e1900 */
[----:B------:R-:W-:Y:S01]  /*14fe0*/  VIADD R5, R5, UR42 ;  /* 0x0000002a05057c36 */ /* 0x000fe20008000000 */
[----:B------:R-:W-:Y:S04]  /*14ff0*/  BSSY.RECONVERGENT B2, `(.L_x_429) ;  /* 0x000000d000027945 */ /* 0x000fe80003800200 */
[----:B------:R-:W-:Y:S02]  /*15000*/  ISETP.GE.U32.AND P1, PT, R5, R38, PT ;  /* 0x000000260500720c */ /* 0x000fe40003f26070 */
[----:B--2---:R-:W-:-:S04]  /*15010*/  ISETP.GE.U32.AND P0, PT, R9, R10, PT ;  /* 0x0000000a0900720c */ /* 0x004fc80003f06070 */
[----:B------:R-:W-:-:S05]  /*15020*/  SEL R13, RZ, 0x1, P0 ;  /* 0x00000001ff0d7807 */ /* 0x000fca0000000000 */
[----:B------:R-:W-:-:S05]  /*15030*/  IMAD.IADD R12, R13, 0x1, R12 ;  /* 0x000000010d0c7824 */ /* 0x000fca00078e020c */
[----:B------:R-:W-:Y:S01]  /*15040*/  ISETP.GE.AND P0, PT, R12, R41, PT ;  /* 0x000000290c00720c */ /* 0x000fe20003f06270 */
[----:B------:R-:W-:-:S12]  /*15050*/  IMAD.MOV.U32 R12, RZ, RZ, RZ ;  /* 0x000000ffff0c7224 */ /* 0x000fd800078e00ff */
[----:B------:R-:W-:Y:S05]  /*15060*/  @P0 BRA `(.L_x_430) ;  /* 0x0000000000140947 */ /* 0x000fea0003800000 */
[----:B------:R-:W-:-:S05]  /*15070*/  IADD3 R9, PT, PT, R39, R13, RZ ;  /* 0x0000000d27097210 */ /* 0x000fca0007ffe0ff */
[----:B------:R-:W-:-:S06]  /*15080*/  IMAD.WIDE.U32 R6, R9, 0x4, R6 ;  /* 0x0000000409067825 */ /* 0x000fcc00078e0006 */
[----:B------:R-:W2:Y:S02]  /*15090*/  LDG.E R7, desc[UR36][R6.64] ;  /* 0x0000002406077981 */ /* 0x000ea4000c1e1900 */
[----:B--2---:R-:W-:-:S04]  /*150a0*/  ISETP.NE.AND P0, PT, R7, R10, PT ;  /* 0x0000000a0700720c */ /* 0x004fc80003f05270 */
[----:B------:R-:W-:-:S09]  /*150b0*/  SEL R12, R10, RZ, !P0 ;  /* 0x000000ff0a0c7207 */ /* 0x000fd20004000000 */
.L_x_430:
[----:B------:R-:W-:Y:S05]  /*150c0*/  BSYNC.RECONVERGENT B2 ;  /* 0x0000000000027941 */ /* 0x000fea0003800200 */
.L_x_429:
[----:B------:R2:W-:Y:S01]  /*150d0*/  STS [R11], R12 ;  /* 0x0000000c0b007388 */ /* 0x0005e20000000800 */
[----:B------:R-:W-:Y:S05]  /*150e0*/  @!P1 BRA `(.L_x_431) ;  /* 0xfffffff800e09947 */ /* 0x000fea000383ffff */
.L_x_425:
[----:B------:R-:W-:Y:S05]  /*150f0*/  BSYNC.RECONVERGENT B1 ;  /* 0x0000000000017941 */ /* 0x000fea0003800200 */
.L_x_424:
[----:B------:R-:W-:-:S13]  /*15100*/  ISETP.GE.U32.AND P0, PT, R23, R0, PT ;  /* 0x000000001700720c */ /* 0x000fda0003f06070 */
[----:B------:R-:W-:Y:S05]  /*15110*/  @P0 BRA `(.L_x_314) ;  /* 0x0000000400680947 */ /* 0x000fea0003800000 */
[C---:B------:R-:W-:Y:S01]  /*15120*/  VIADD R5, R4.reuse, 0xffffffff ;  /* 0xffffffff04057836 */ /* 0x040fe20000000000 */
[----:B0-----:R-:W-:Y:S01]  /*15130*/  LOP3.LUT R41, R4, 0x3, RZ, 0xc0, !PT ;  /* 0x0000000304297812 */ /* 0x001fe200078ec0ff */
[----:B------:R-:W-:-:S03]  /*15140*/  IMAD.MOV.U32 R20, RZ, RZ, R23 ;  /* 0x000000ffff147224 */ /* 0x000fc600078e0017 */
[----:B------:R-:W-:Y:S02]  /*15150*/  ISETP.GE.U32.AND P0, PT, R5, 0x3, PT ;  /* 0x000000030500780c */ /* 0x000fe40003f06070 */
[----:B------:R-:W-:-:S11]  /*15160*/  LOP3.LUT R5, R4, 0xfffffffc, RZ, 0xc0, !PT ;  /* 0xfffffffc04057812 */ /* 0x000fd600078ec0ff */
.L_x_435:
[----:B01----:R-:W-:Y:S01]  /*15170*/  IMAD R21, R20, 0x4, R3 ;  /* 0x0000000414157824 */ /* 0x003fe200078e0203 */
[----:B------:R-:W-:Y:S02]  /*15180*/  ISETP.NE.AND P2, PT, R4, RZ, PT ;  /* 0x000000ff0400720c */ /* 0x000fe40003f45270 */
[----:B------:R-:W-:Y:S01]  /*15190*/  MOV R7, R20 ;  /* 0x0000001400077202 */ /* 0x000fe20000000f00 */
[----:B------:R-:W-:Y:S01]  /*151a0*/  VIADD R20, R20, 0x20 ;  /* 0x0000002014147836 */ /* 0x000fe20000000000 */
[----:B------:R0:W-:Y:S04]  /*151b0*/  STS [R21], RZ ;  /* 0x000000ff15007388 */ /* 0x0001e80000000800 */
[----:B------:R-:W-:-:S05]  /*151c0*/  ISETP.GE.U32.AND P1, PT, R20, R0, PT ;  /* 0x000000001400720c */ /* 0x000fca0003f26070 */
[----:B0-----:R-:W-:Y:S08]  /*151d0*/  @!P2 BRA `(.L_x_432) ;  /* 0x000000040034a947 */ /* 0x001ff00003800000 */
[----:B------:R-:W-:Y:S02]  /*151e0*/  IMAD R38, R4, R7, RZ ;  /* 0x0000000704267224 */ /* 0x000fe400078e02ff */
[----:B------:R-:W-:Y:S02]  /*151f0*/  IMAD.MOV.U32 R39, RZ, RZ, RZ ;  /* 0x000000ffff277224 */ /* 0x000fe400078e00ff */
[----:B------:R-:W-:Y:S01]  /*15200*/  IMAD.MOV.U32 R7, RZ, RZ, RZ ;  /* 0x000000ffff077224 */ /* 0x000fe200078e00ff */
[----:B------:R-:W-:Y:S06]  /*15210*/  @!P0 BRA `(.L_x_433) ;  /* 0x0000000000a08947 */ /* 0x000fec0003800000 */
[----:B------:R-:W0:Y:S01]  /*15220*/  S2R R7, SR_CgaCtaId ;  /* 0x0000000000077919 */ /* 0x000e220000008800 */
[----:B-1----:R-:W-:Y:S01]  /*15230*/  MOV R6, 0x400 ;  /* 0x0000040000067802 */ /* 0x002fe20000000f00 */
[----:B------:R-:W-:Y:S02]  /*15240*/  IMAD.MOV.U32 R39, RZ, RZ, RZ ;  /* 0x000000ffff277224 */ /* 0x000fe400078e00ff */
[----:B------:R-:W-:Y:S01]  /*15250*/  IMAD.MOV.U32 R40, RZ, RZ, RZ ;  /* 0x000000ffff287224 */ /* 0x000fe200078e00ff */
[----:B------:R-:W-:-:S04]  /*15260*/  IADD3 R6, PT, PT, R6, 0x4814, RZ ;  /* 0x0000481406067810 */ /* 0x000fc80007ffe0ff */
[----:B0-----:R-:W-:-:S07]  /*15270*/  LEA R51, R7, R6, 0x18 ;  /* 0x0000000607337211 */ /* 0x001fce00078ec0ff */
.L_x_434:
[----:B------:R-:W-:Y:S02]  /*15280*/  IMAD.IADD R6, R38, 0x1, R40 ;  /* 0x0000000126067824 */ /* 0x000fe400078e0228 */
[----:B------:R-:W-:-:S03]  /*15290*/  VIADD R40, R40, 0x4 ;  /* 0x0000000428287836 */ /* 0x000fc60000000000 */
[----:B------:R-:W-:-:S05]  /*152a0*/  LEA R42, R6, R51, 0x2 ;  /* 0x00000033062a7211 */ /* 0x000fca00078e10ff */
[----:B------:R-:W0:Y:S02]  /*152b0*/  LDS R43, [R42] ;  /* 0x000000002a2b7984 */ /* 0x000e240000000800 */
[----:B0-----:R-:W-:-:S13]  /*152c0*/  ISETP.NE.AND P2, PT, R43, RZ, PT ;  /* 0x000000ff2b00720c */ /* 0x001fda0003f45270 */
[----:B-1----:R-:W-:-:S04]  /*152d0*/  @P2 VIADD R39, R39, 0x1 ;  /* 0x0000000127272836 */ /* 0x002fc80000000000 */
[----:B------:R-:W-:Y:S01]  /*152e0*/  @P2 IMAD.IADD R7, R38, 0x1, R39 ;  /* 0x0000000126072824 */ /* 0x000fe200078e0227 */
[----:B------:R-:W-:Y:S03]  /*152f0*/  @P2 STS [R21], R39 ;  /* 0x0000002715002388 */ /* 0x000fe60000000800 */
[----:B------:R-:W-:Y:S01]  /*15300*/  @P2 IMAD.WIDE.U32 R6, R7, 0x4, R14 ;  /* 0x0000000407062825 */ /* 0x000fe200078e000e */
[----:B------:R-:W0:Y:S04]  /*15310*/  LDS R45, [R42+0x4] ;  /* 0x000004002a2d7984 */ /* 0x000e280000000800 */
[----:B------:R-:W-:Y:S01]  /*15320*/  @P2 STG.E desc[UR36][R6.64], R43 ;  /* 0x0000002b06002986 */ /* 0x000fe2000c101924 */
[----:B------:R-:W-:-:S02]  /*15330*/  ISETP.NE.AND P2, PT, R40, R5, PT ;  /* 0x000000052800720c */ /* 0x000fc40003f45270 */
[----:B0-----:R-:W-:-:S13]  /*15340*/  ISETP.NE.AND P3, PT, R45, RZ, PT ;  /* 0x000000ff2d00720c */ /* 0x001fda0003f65270 */
[----:B------:R-:W-:-:S05]  /*15350*/  @P3 VIADD R39, R39, 0x1 ;  /* 0x0000000127273836 */ /* 0x000fca0000000000 */
[----:B------:R-:W-:Y:S01]  /*15360*/  @P3 STS [R21], R39 ;  /* 0x0000002715003388 */ /* 0x000fe20000000800 */
[----:B------:R-:W-:-:S03]  /*15370*/  @P3 IADD3 R9, PT, PT, R38, R39, RZ ;  /* 0x0000002726093210 */ /* 0x000fc60007ffe0ff */
[----:B------:R-:W0:Y:S02]  /*15380*/  LDS R47, [R42+0x8] ;  /* 0x000008002a2f7984 */ /* 0x000e240000000800 */
[----:B------:R-:W-:-:S05]  /*15390*/  @P3 IMAD.WIDE.U32 R8, R9, 0x4, R14 ;  /* 0x0000000409083825 */ /* 0x000fca00078e000e */
[----:B------:R-:W-:Y:S01]  /*153a0*/  @P3 STG.E desc[UR36][R8.64], R45 ;  /* 0x0000002d08003986 */ /* 0x000fe2000c101924 */
[----:B0-----:R-:W-:-:S13]  /*153b0*/  ISETP.NE.AND P4, PT, R47, RZ, PT ;  /* 0x000000ff2f00720c */ /* 0x001fda0003f85270 */
[----:B------:R-:W-:-:S04]  /*153c0*/  @P4 VIADD R39, R39, 0x1 ;  /* 0x0000000127274836 */ /* 0x000fc80000000000 */
[----:B--2---:R-:W-:Y:S01]  /*153d0*/  @P4 IMAD.IADD R11, R38, 0x1, R39 ;  /* 0x00000001260b4824 */ /* 0x004fe200078e0227 */
[----:B------:R-:W-:Y:S03]  /*153e0*/  @P4 STS [R21], R39 ;  /* 0x0000002715004388 */ /* 0x000fe60000000800 */
[----:B------:R-:W-:Y:S01]  /*153f0*/  @P4 IMAD.WIDE.U32 R10, R11, 0x4, R14 ;  /* 0x000000040b0a4825 */ /* 0x000fe200078e000e */
[----:B------:R-:W0:Y:S04]  /*15400*/  LDS R49, [R42+0xc] ;  /* 0x00000c002a317984 */ /* 0x000e280000000800 */
[----:B------:R1:W-:Y:S01]  /*15410*/  @P4 STG.E desc[UR36][R10.64], R47 ;  /* 0x0000002f0a004986 */ /* 0x0003e2000c101924 */
[----:B0-----:R-:W-:-:S13]  /*15420*/  ISETP.NE.AND P5, PT, R49, RZ, PT ;  /* 0x000000ff3100720c */ /* 0x001fda0003fa5270 */
[----:B------:R-:W-:-:S05]  /*15430*/  @P5 VIADD R39, R39, 0x1 ;  /* 0x0000000127275836 */ /* 0x000fca0000000000 */
[----:B------:R-:W-:Y:S01]  /*15440*/  @P5 IADD3 R13, PT, PT, R38, R39, RZ ;  /* 0x00000027260d5210 */ /* 0x000fe20007ffe0ff */
[----:B------:R1:W-:Y:S04]  /*15450*/  @P5 STS [R21], R39 ;  /* 0x0000002715005388 */ /* 0x0003e80000000800 */
[----:B------:R-:W-:-:S05]  /*15460*/  @P5 IMAD.WIDE.U32 R12, R13, 0x4, R14 ;  /* 0x000000040d0c5825 */ /* 0x000fca00078e000e */
[----:B------:R1:W-:Y:S01]  /*15470*/  @P5 STG.E desc[UR36][R12.64], R49 ;  /* 0x000000310c005986 */ /* 0x0003e2000c101924 */
[----:B------:R-:W-:Y:S05]  /*15480*/  @P2 BRA `(.L_x_434) ;  /* 0xfffffffc007c2947 */ /* 0x000fea000383ffff */
[----:B------:R-:W-:-:S07]  /*15490*/  IMAD.MOV.U32 R7, RZ, RZ, R5 ;  /* 0x000000ffff077224 */ /* 0x000fce00078e0005 */
.L_x_433:
[----:B------:R-:W-:-:S13]  /*154a0*/  ISETP.NE.AND P2, PT, R41, RZ, PT ;  /* 0x000000ff2900720c */ /* 0x000fda0003f45270 */
[----:B------:R-:W-:Y:S05]  /*154b0*/  @!P2 BRA `(.L_x_432) ;  /* 0x00000000007ca947 */ /* 0x000fea0003800000 */
[----:B------:R-:W0:Y:S01]  /*154c0*/  S2UR UR5, SR_CgaCtaId ;  /* 0x00000000000579c3 */ /* 0x000e220000008800 */
[----:B------:R-:W-:Y:S01]  /*154d0*/  UMOV UR4, 0x400 ;  /* 0x0000040000047882 */ /* 0x000fe20000000000 */
[----:B-1----:R-:W-:Y:S01]  /*154e0*/  IMAD.IADD R6, R38, 0x1, R7 ;  /* 0x0000000126067824 */ /* 0x002fe200078e0207 */
[----:B------:R-:W-:-:S04]  /*154f0*/  UIADD3 UR4, UPT, UPT, UR4, 0x4814, URZ ;  /* 0x0000481404047890 */ /* 0x000fc8000fffe0ff */
[----:B0-----:R-:W-:-:S06]  /*15500*/  ULEA UR4, UR5, UR4, 0x18 ;  /* 0x0000000405047291 */ /* 0x001fcc000f8ec0ff */
[----:B------:R-:W-:-:S05]  /*15510*/  LEA R9, R6, UR4, 0x2 ;  /* 0x0000000406097c11 */ /* 0x000fca000f8e10ff */
[----:B--2---:R-:W0:Y:S02]  /*15520*/  LDS R11, [R9] ;  /* 0x00000000090b7984 */ /* 0x004e240000000800 */
[----:B0-----:R-:W-:-:S13]  /*15530*/  ISETP.NE.AND P2, PT, R11, RZ, PT ;  /* 0x000000ff0b00720c */ /* 0x001fda0003f45270 */
[----:B------:R-:W-:-:S05]  /*15540*/  @P2 IADD3 R39, PT, PT, R39, 0x1, RZ ;  /* 0x0000000127272810 */ /* 0x000fca0007ffe0ff */
        /* <DEDUP_REMOVED lines=17> */
[----:B------:R-:W-:-:S05]  /*15660*/  @P2 IADD3 R8, PT, PT, R39, 0x1, RZ ;  /* 0x0000000127082810 */ /* 0x000fca0007ffe0ff */
[----:B------:R-:W-:Y:S01]  /*15670*/  @P2 IMAD.IADD R7, R38, 0x1, R8 ;  /* 0x0000000126072824 */ /* 0x000fe200078e0208 */
[----:B------:R0:W-:Y:S03]  /*15680*/  @P2 STS [R21], R8 ;  /* 0x0000000815002388 */ /* 0x0001e60000000800 */
[----:B------:R-:W-:-:S05]  /*15690*/  @P2 IMAD.WIDE.U32 R6, R7, 0x4, R14 ;  /* 0x0000000407062825 */ /* 0x000fca00078e000e */
[----:B------:R0:W-:Y:S02]  /*156a0*/  @P2 STG.E desc[UR36][R6.64], R9 ;  /* 0x0000000906002986 */ /* 0x0001e4000c101924 */
.L_x_432:
[----:B------:R-:W-:Y:S05]  /*156b0*/  @!P1 BRA `(.L_x_435) ;  /* 0xfffffff800ac9947 */ /* 0x000fea000383ffff */
.L_x_314:
[----:B------:R-:W-:Y:S05]  /*156c0*/  BSYNC.RECONVERGENT B0 ;  /* 0x0000000000007941 */ /* 0x000fea0003800200 */
.L_x_193:
[----:B01---5:R-:W0:Y:S08]  /*156d0*/  LDC.64 R4, c[0x0][0x3a8] ;  /* 0x0000ea00ff047b82 */ /* 0x023e300000000a00 */
[----:B------:R-:W-:Y:S06]  /*156e0*/  BAR.SYNC.DEFER_BLOCKING 0x0 ;  /* 0x0000000000007b1d */ /* 0x000fec0000010000 */
[----:B0-----:R-:W2:Y:S02]  /*156f0*/  LDG.E R4, desc[UR36][R4.64] ;  /* 0x0000002404047981 */ /* 0x001ea4000c1e1900 */
[----:B------:R-:W0:Y:S01]  /*15700*/  S2UR UR6, SR_CgaCtaId ;  /* 0x00000000000679c3 */ /* 0x000e220000008800 */
[----:B------:R-:W-:-:S02]  /*15710*/  UMOV UR5, 0x400 ;  /* 0x0000040000057882 */ /* 0x000fc40000000000 */
[----:B0-----:R-:W-:-:S06]  /*15720*/  ULEA UR4, UR6, UR5, 0x18 ;  /* 0x0000000506047291 */ /* 0x001fcc000f8ec0ff */
[----:B------:R-:W-:-:S05]  /*15730*/  IMAD.U32 R10, RZ, RZ, UR4 ;  /* 0x00000004ff0a7e24 */ /* 0x000fca000f8e00ff */
[----:B------:R-:W0:Y:S01]  /*15740*/  LDS R0, [R10+0x4] ;  /* 0x000004000a007984 */ /* 0x000e220000000800 */
[----:B--2---:R-:W-:-:S05]  /*15750*/  VIADD R3, R4, 0xfffffffe ;  /* 0xfffffffe04037836 */ /* 0x004fca0000000000 */
[----:B0-----:R-:W-:-:S13]  /*15760*/  ISETP.NE.AND P0, PT, R0, R3, PT ;  /* 0x000000030000720c */ /* 0x001fda0003f05270 */
[----:B------:R-:W-:Y:S05]  /*15770*/  @P0 BRA `(.L_x_436) ;  /* 0x0000001000c40947 */ /* 0x000fea0003800000 */
[----:B------:R-:W-:Y:S06]  /*15780*/  BAR.SYNC.DEFER_BLOCKING 0x0 ;  /* 0x0000000000007b1d */ /* 0x000fec0000010000 */
[----:B------:R-:W0:Y:S02]  /*15790*/  LDS R38, [R10+0x10] ;  /* 0x000010000a267984 */ /* 0x000e240000000800 */
[----:B0-----:R-:W-:-:S13]  /*157a0*/  ISETP.GE.U32.AND P0, PT, R22, R38, PT ;  /* 0x000000261600720c */ /* 0x001fda0003f06070 */
[----:B------:R-:W-:Y:S05]  /*157b0*/  @P0 BRA `(.L_x_437) ;  /* 0x0000001000280947 */ /* 0x000fea0003800000 */
[----:B---34-:R-:W0:Y:S01]  /*157c0*/  LDS R14, [R10+0x4] ;  /* 0x000004000a0e7984 */ /* 0x018e220000000800 */
[----:B------:R-:W-:Y:S01]  /*157d0*/  UIADD3 UR4, UPT, UPT, UR5, 0x6814, URZ ;  /* 0x0000681405047890 */ /* 0x000fe2000fffe0ff */
[----:B------:R-:W-:-:S03]  /*157e0*/  MOV R11, R22 ;  /* 0x00000016000b7202 */ /* 0x000fc60000000f00 */
[----:B------:R-:W-:-:S06]  /*157f0*/  ULEA UR4, UR6, UR4, 0x18 ;  /* 0x0000000406047291 */ /* 0x000fcc000f8ec0ff */
[----:B0-----:R-:W-:-:S07]  /*15800*/  LEA R14, R14, UR4, 0x9 ;  /* 0x000000040e0e7c11 */ /* 0x001fce000f8e48ff */
.L_x_463:
[----:B0-----:R-:W0:Y:S02]  /*15810*/  LDC.64 R4, c[0x0][0x3b0] ;  /* 0x0000ec00ff047b82 */ /* 0x001e240000000a00 */
[----:B0-----:R-:W2:Y:S01]  /*15820*/  LDG.E R4, desc[UR36][R4.64] ;  /* 0x0000002404047981 */ /* 0x001ea2000c1e1900 */
[C---:B------:R-:W-:Y:S01]  /*15830*/  IMAD R0, R11.reuse, 0x4, R14 ;  /* 0x000000040b007824 */ /* 0x040fe200078e020e */
[----:B------:R-:W-:Y:S05]  /*15840*/  YIELD ;  /* 0x0000000000007946 */ /* 0x000fea0003800000 */
[----:B------:R-:W2:Y:S01]  /*15850*/  LDS R13, [R0] ;  /* 0x00000000000d7984 */ /* 0x000ea20000000800 */
[----:B------:R-:W-:Y:S01]  /*15860*/  VIADD R11, R11, UR41 ;  /* 0x000000290b0b7c36 */ /* 0x000fe20008000000 */
[----:B------:R-:W-:Y:S04]  /*15870*/  BSSY.RECONVERGENT B0, `(.L_x_438) ;  /* 0x00000fd000007945 */ /* 0x000fe80003800200 */
[----:B------:R-:W-:-:S02]  /*15880*/  ISETP.GE.U32.AND P2, PT, R11, R38, PT ;  /* 0x000000260b00720c */ /* 0x000fc40003f46070 */
[----:B--2---:R-:W-:-:S13]  /*15890*/  ISETP.GE.U32.AND P0, PT, R13, R4, PT ;  /* 0x000000040d00720c */ /* 0x004fda0003f06070 */
[----:B------:R-:W-:Y:S05]  /*158a0*/  @!P0 BRA `(.L_x_439) ;  /* 0x0000000c00e48947 */ /* 0x000fea0003800000 */
[----:B------:R-:W-:Y:S01]  /*158b0*/  ISETP.NE.AND P0, PT, R4, RZ, PT ;  /* 0x000000ff0400720c */ /* 0x000fe20003f05270 */
[----:B------:R-:W-:Y:S02]  /*158c0*/  HFMA2 R7, -RZ, RZ, 0, 0 ;  /* 0x00000000ff077431 */ /* 0x000fe400000001ff */
[----:B------:R-:W-:-:S10]  /*158d0*/  IMAD.MOV.U32 R6, RZ, RZ, 0x1 ;  /* 0x00000001ff067424 */ /* 0x000fd400078e00ff */
[----:B------:R-:W-:Y:S05]  /*158e0*/  @!P0 BRA `(.L_x_440) ;  /* 0x0000000c00cc8947 */ /* 0x000fea0003800000 */
[----:B------:R-:W-:Y:S01]  /*158f0*/  IMAD.MOV.U32 R3, RZ, RZ, 0x1 ;  /* 0x00000001ff037424 */ /* 0x000fe200078e00ff */
[----:B------:R-:W-:Y:S01]  /*15900*/  MOV R15, 0x1 ;  /* 0x00000001000f7802 */ /* 0x000fe20000000f00 */
[----:B------:R-:W-:Y:S02]  /*15910*/  IMAD.MOV.U32 R6, RZ, RZ, 0x1 ;  /* 0x00000001ff067424 */ /* 0x000fe400078e00ff */
[----:B------:R-:W-:Y:S01]  /*15920*/  IMAD.MOV.U32 R7, RZ, RZ, 0x0 ;  /* 0x00000000ff077424 */ /* 0x000fe200078e00ff */
[----:B------:R-:W-:-:S05]  /*15930*/  VIADDMNMX.U32 R4, R4, R3, 0x2, !PT ;  /* 0x0000000204047446 */ /* 0x000fca0007800003 */
[C---:B------:R-:W-:Y:S02]  /*15940*/  VIADD R0, R4.reuse, 0xfffffffe ;  /* 0xfffffffe04007836 */ /* 0x040fe40000000000 */
[----:B------:R-:W-:-:S03]  /*15950*/  VIADD R4, R4, 0xffffffff ;  /* 0xffffffff04047836 */ /* 0x000fc60000000000 */
[----:B------:R-:W-:Y:S02]  /*15960*/  ISETP.GE.U32.AND P0, PT, R0, 0x3, PT ;  /* 0x000000030000780c */ /* 0x000fe40003f06070 */
[----:B------:R-:W-:-:S11]  /*15970*/  LOP3.LUT R20, R4, 0x3, RZ, 0xc0, !PT ;  /* 0x0000000304147812 */ /* 0x000fd600078ec0ff */
[----:B------:R-:W-:Y:S05]  /*15980*/  @!P0 BRA `(.L_x_441) ;  /* 0x0000000800148947 */ /* 0x000fea0003800000 */
[----:B------:R-:W-:Y:S01]  /*15990*/  LOP3.LUT R21, R4, 0xfffffffc, RZ, 0xc0, !PT ;  /* 0xfffffffc04157812 */ /* 0x000fe200078ec0ff */
[----:B------:R-:W-:Y:S01]  /*159a0*/  IMAD.MOV.U32 R15, RZ, RZ, 0x1 ;  /* 0x00000001ff0f7424 */ /* 0x000fe200078e00ff */
[----:B------:R-:W-:Y:S01]  /*159b0*/  MOV R6, 0x1 ;  /* 0x0000000100067802 */ /* 0x000fe20000000f00 */
[----:B------:R-:W-:-:S07]  /*159c0*/  IMAD.MOV.U32 R7, RZ, RZ, 0x0 ;  /* 0x00000000ff077424 */ /* 0x000fce00078e00ff */
.L_x_454:
[-C--:B------:R-:W-:Y:S01]  /*159d0*/  IMAD R3, R7, R13.reuse, RZ ;  /* 0x0000000d07037224 */ /* 0x080fe200078e02ff */
[----:B------:R-:W-:Y:S01]  /*159e0*/  BSSY.RECONVERGENT B1, `(.L_x_442) ;  /* 0x000001c000017945 */ /* 0x000fe20003800200 */
[----:B------:R-:W-:-:S04]  /*159f0*/  IMAD.WIDE.U32 R8, R6, R13, RZ ;  /* 0x0000000d06087225 */ /* 0x000fc800078e00ff */
[----:B------:R-:W-:-:S05]  /*15a00*/  IMAD.IADD R6, R9, 0x1, R3 ;  /* 0x0000000109067824 */ /* 0x000fca00078e0203 */
[----:B------:R-:W-:-:S13]  /*15a10*/  ISETP.NE.U32.AND P0, PT, R6, RZ, PT ;  /* 0x000000ff0600720c */ /* 0x000fda0003f05070 */
[----:B------:R-:W-:Y:S05]  /*15a20*/  @P0 BRA `(.L_x_443) ;  /* 0x0000000000500947 */ /* 0x000fea0003800000 */
[----:B------:R-:W0:Y:S01]  /*15a30*/  I2F.U32.RP R0, R15 ;  /* 0x0000000f00007306 */ /* 0x000e220000209000 */
[----:B------:R-:W-:Y:S01]  /*15a40*/  ISETP.NE.U32.AND P3, PT, R15, RZ, PT ;  /* 0x000000ff0f00720c */ /* 0x000fe20003f65070 */
[----:B------:R-:W-:-:S06]  /*15a50*/  IMAD.MOV.U32 R7, RZ, RZ, RZ ;  /* 0x000000ffff077224 */ /* 0x000fcc00078e00ff */
[----:B0-----:R-:W0:Y:S02]  /*15a60*/  MUFU.RCP R0, R0 ;  /* 0x0000000000007308 */ /* 0x001e240000001000 */
[----:B0-----:R-:W-:-:S06]  /*15a70*/  VIADD R4, R0, 0xffffffe ;  /* 0x0ffffffe00047836 */ /* 0x001fcc0000000000 */
[----:B------:R0:W1:Y:S02]  /*15a80*/  F2I.FTZ.U32.TRUNC.NTZ R5, R4 ;  /* 0x0000000400057305 */ /* 0x000064000021f000 */
[----:B0-----:R-:W-:Y:S01]  /*15a90*/  IMAD.MOV.U32 R4, RZ, RZ, RZ ;  /* 0x000000ffff047224 */ /* 0x001fe200078e00ff */
[----:B-1----:R-:W-:-:S05]  /*15aa0*/  IADD3 R6, PT, PT, RZ, -R5, RZ ;  /* 0x80000005ff067210 */ /* 0x002fca0007ffe0ff */
[----:B------:R-:W-:-:S04]  /*15ab0*/  IMAD R3, R6, R15, RZ ;  /* 0x0000000f06037224 */ /* 0x000fc800078e02ff */
[----:B------:R-:W-:-:S06]  /*15ac0*/  IMAD.HI.U32 R5, R5, R3, R4 ;  /* 0x0000000305057227 */ /* 0x000fcc00078e0004 */
[----:B------:R-:W-:-:S04]  /*15ad0*/  IMAD.HI.U32 R6, R5, R8, RZ ;  /* 0x0000000805067227 */ /* 0x000fc800078e00ff */
[----:B------:R-:W-:-:S04]  /*15ae0*/  IMAD.MOV R3, RZ, RZ, -R6 ;  /* 0x000000ffff037224 */ /* 0x000fc800078e0a06 */
[----:B------:R-:W-:-:S05]  /*15af0*/  IMAD R8, R15, R3, R8 ;  /* 0x000000030f087224 */ /* 0x000fca00078e0208 */
[----:B------:R-:W-:-:S13]  /*15b00*/  ISETP.GE.U32.AND P0, PT, R8, R15, PT ;  /* 0x0000000f0800720c */ /* 0x000fda0003f06070 */
[----:B------:R-:W-:Y:S01]  /*15b10*/  @P0 IMAD.IADD R8, R8, 0x1, -R15 ;  /* 0x0000000108080824 */ /* 0x000fe200078e0a0f */
[----:B------:R-:W-:-:S04]  /*15b20*/  @P0 IADD3 R6, PT, PT, R6, 0x1, RZ ;  /* 0x0000000106060810 */ /* 0x000fc80007ffe0ff */
[----:B------:R-:W-:-:S13]  /*15b30*/  ISETP.GE.U32.AND P1, PT, R8, R15, PT ;  /* 0x0000000f0800720c */ /* 0x000fda0003f26070 */
[----:B------:R-:W-:Y:S01]  /*15b40*/  @P1 VIADD R6, R6, 0x1 ;  /* 0x0000000106061836 */ /* 0x000fe20000000000 */
[----:B------:R-:W-:Y:S01]  /*15b50*/  @!P3 LOP3.LUT R6, RZ, R15, RZ, 0x33, !PT ;  /* 0x0000000fff06b212 */ /* 0x000fe200078e33ff */
[----:B------:R-:W-:Y:S06]  /*15b60*/  BRA `(.L_x_444) ;  /* 0x00000000000c7947 */ /* 0x000fec0003800000 */
.L_x_443:
[----:B------:R-:W-:Y:S01]  /*15b70*/  IMAD.MOV.U32 R4, RZ, RZ, R15 ;  /* 0x000000ffff047224 */ /* 0x000fe200078e000f */
[----:B------:R-:W-:-:S07]  /*15b80*/  MOV R0, 0x15ba0 ;  /* 0x00015ba000007802 */ /* 0x000fce0000000f00 */
[----:B------:R-:W-:Y:S05]  /*15b90*/  CALL.REL.NOINC `($__internal_0_$__cuda_sm20_div_u64) ;  /* 0x0000018c00187944 */ /* 0x000fea0003c00000 */
.L_x_444:
[----:B------:R-:W-:Y:S05]  /*15ba0*/  BSYNC.RECONVERGENT B1 ;  /* 0x0000000000017941 */ /* 0x000fea0003800200 */
.L_x_442:
[----:B------:R-:W-:Y:S01]  /*15bb0*/  IADD3 R9, PT, PT, R13, -0x1, RZ ;  /* 0xffffffff0d097810 */ /* 0x000fe20007ffe0ff */
[----:B------:R-:W-:Y:S04]  /*15bc0*/  BSSY.RECONVERGENT B1, `(.L_x_445) ;  /* 0x000001e000017945 */ /* 0x000fe80003800200 */
[-C--:B------:R-:W-:Y:S02]  /*15bd0*/  IMAD R3, R7, R9.reuse, RZ ;  /* 0x0000000907037224 */ /* 0x080fe400078e02ff */
[----:B------:R-:W-:-:S04]  /*15be0*/  IMAD.WIDE.U32 R8, R6, R9, RZ ;  /* 0x0000000906087225 */ /* 0x000fc800078e00ff */
[----:B------:R-:W-:Y:S02]  /*15bf0*/  IMAD.IADD R6, R9, 0x1, R3 ;  /* 0x0000000109067824 */ /* 0x000fe400078e0203 */
[----:B------:R-:W-:-:S03]  /*15c00*/  VIADD R7, R15, 0x1 ;  /* 0x000000010f077836 */ /* 0x000fc60000000000 */
[----:B------:R-:W-:-:S13]  /*15c10*/  ISETP.NE.U32.AND P0, PT, R6, RZ, PT ;  /* 0x000000ff0600720c */ /* 0x000fda0003f05070 */
[----:B------:R-:W-:Y:S05]  /*15c20*/  @P0 BRA `(.L_x_446) ;  /* 0x0000000000500947 */ /* 0x000fea0003800000 */
[----:B------:R-:W0:Y:S01]  /*15c30*/  I2F.U32.RP R0, R7 ;  /* 0x0000000700007306 */ /* 0x000e220000209000 */
[----:B------:R-:W-:Y:S02]  /*15c40*/  IADD3 R3, PT, PT, RZ, -R7, RZ ;  /* 0x80000007ff037210 */ /* 0x000fe40007ffe0ff */
[----:B------:R-:W-:-:S05]  /*15c50*/  ISETP.NE.U32.AND P3, PT, R7, RZ, PT ;  /* 0x000000ff0700720c */ /* 0x000fca0003f65070 */
[----:B0-----:R-:W0:Y:S02]  /*15c60*/  MUFU.RCP R0, R0 ;  /* 0x0000000000007308 */ /* 0x001e240000001000 */
[----:B0-----:R-:W-:-:S06]  /*15c70*/  VIADD R4, R0, 0xffffffe ;  /* 0x0ffffffe00047836 */ /* 0x001fcc0000000000 */
[----:B------:R0:W1:Y:S02]  /*15c80*/  F2I.FTZ.U32.TRUNC.NTZ R5, R4 ;  /* 0x0000000400057305 */ /* 0x000064000021f000 */
        /* <DEDUP_REMOVED lines=12> */
[----:B------:R-:W-:Y:S01]  /*15d50*/  IMAD.MOV.U32 R7, RZ, RZ, RZ ;  /* 0x000000ffff077224 */ /* 0x000fe200078e00ff */
[----:B------:R-:W-:Y:S06]  /*15d60*/  BRA `(.L_x_447) ;  /* 0x00000000000c7947 */ /* 0x000fec0003800000 */
.L_x_446:
[----:B------:R-:W-:Y:S01]  /*15d70*/  IMAD.MOV.U32 R4, RZ, RZ, R7 ;  /* 0x000000ffff047224 */ /* 0x000fe200078e0007 */
[----:B------:R-:W-:-:S07]  /*15d80*/  MOV R0, 0x15da0 ;  /* 0x00015da000007802 */ /* 0x000fce0000000f00 */
[----:B------:R-:W-:Y:S05]  /*15d90*/  CALL.REL.NOINC `($__internal_0_$__cuda_sm20_div_u64) ;  /* 0x0000018800987944 */ /* 0x000fea0003c00000 */
.L_x_447:
[----:B------:R-:W-:Y:S05]  /*15da0*/  BSYNC.RECONVERGENT B1 ;  /* 0x0000000000017941 */ /* 0x000fea0003800200 */
.L_x_445:
        /* <DEDUP_REMOVED lines=28> */
.L_x_449:
[----:B------:R-:W-:Y:S01]  /*15f70*/  IMAD.MOV.U32 R4, RZ, RZ, R7 ;  /* 0x000000ffff047224 */ /* 0x000fe200078e0007 */
[----:B------:R-:W-:-:S07]  /*15f80*/  MOV R0, 0x15fa0 ;  /* 0x00015fa000007802 */ /* 0x000fce0000000f00 */
[----:B------:R-:W-:Y:S05]  /*15f90*/  CALL.REL.NOINC `($__internal_0_$__cuda_sm20_div_u64) ;  /* 0x0000018800187944 */ /* 0x000fea0003c00000 */
.L_x_450:
[----:B------:R-:W-:Y:S05]  /*15fa0*/  BSYNC.RECONVERGENT B1 ;  /* 0x0000000000017941 */ /* 0x000fea0003800200 */
.L_x_448:
[C---:B------:R-:W-:Y:S01]  /*15fb0*/  IADD3 R9, PT, PT, R13.reuse, -0x3, RZ ;  /* 0xfffffffd0d097810 */ /* 0x040fe20007ffe0ff */
[----:B------:R-:W-:Y:S01]  /*15fc0*/  BSSY.RECONVERGENT B1, `(.L_x_451) ;  /* 0x000001e000017945 */ /* 0x000fe20003800200 */
[----:B------:R-:W-:Y:S02]  /*15fd0*/  VIADD R13, R13, 0xfffffffc ;  /* 0xfffffffc0d0d7836 */ /* 0x000fe40000000000 */
[----:B------:R-:W-:Y:S02]  /*15fe0*/  VIADD R4, R15, 0x3 ;  /* 0x000000030f047836 */ /* 0x000fe40000000000 */
[-C--:B------:R-:W-:Y:S02]  /*15ff0*/  IMAD R3, R7, R9.reuse, RZ ;  /* 0x0000000907037224 */ /* 0x080fe400078e02ff */
[----:B------:R-:W-:-:S04]  /*16000*/  IMAD.WIDE.U32 R8, R6, R9, RZ ;  /* 0x0000000906087225 */ /* 0x000fc800078e00ff */
[----:B------:R-:W-:-:S05]  /*16010*/  IMAD.IADD R6, R9, 0x1, R3 ;  /* 0x0000000109067824 */ /* 0x000fca00078e0203 */
[----:B------:R-:W-:-:S13]  /*16020*/  ISETP.NE.U32.AND P0, PT, R6, RZ, PT ;  /* 0x000000ff0600720c */ /* 0x000fda0003f05070 */
[----:B------:R-:W-:Y:S05]  /*16030*/  @P0 BRA `(.L_x_452) ;  /* 0x0000000000500947 */ /* 0x000fea0003800000 */
[----:B------:R-:W0:Y:S01]  /*16040*/  I2F.U32.RP R0, R4 ;  /* 0x0000000400007306 */ /* 0x000e220000209000 */
[----:B------:R-:W-:Y:S01]  /*16050*/  IMAD.MOV R3, RZ, RZ, -R4 ;  /* 0x000000ffff037224 */ /* 0x000fe200078e0a04 */
[----:B------:R-:W-:-:S06]  /*16060*/  ISETP.NE.U32.AND P3, PT, R4, RZ, PT ;  /* 0x000000ff0400720c */ /* 0x000fcc0003f65070 */
[----:B0-----:R-:W0:Y:S02]  /*16070*/  MUFU.RCP R0, R0 ;  /* 0x0000000000007308 */ /* 0x001e240000001000 */
[----:B0-----:R-:W-:-:S06]  /*16080*/  IADD3 R6, PT, PT, R0, 0xffffffe, RZ ;  /* 0x0ffffffe00067810 */ /* 0x001fcc0007ffe0ff */
[----:B------:R0:W1:Y:S02]  /*16090*/  F2I.FTZ.U32.TRUNC.NTZ R7, R6 ;  /* 0x0000000600077305 */ /* 0x000064000021f000 */
[----:B0-----:R-:W-:Y:S02]  /*160a0*/  IMAD.MOV.U32 R6, RZ, RZ, RZ ;  /* 0x000000ffff067224 */ /* 0x001fe400078e00ff */
[----:B-1----:R-:W-:-:S04]  /*160b0*/  IMAD R3, R3, R7, RZ ;  /* 0x0000000703037224 */ /* 0x002fc800078e02ff */
[----:B------:R-:W-:-:S06]  /*160c0*/  IMAD.HI.U32 R7, R7, R3, R6 ;  /* 0x0000000307077227 */ /* 0x000fcc00078e0006 */
[----:B------:R-:W-:-:S04]  /*160d0*/  IMAD.HI.U32 R6, R7, R8, RZ ;  /* 0x0000000807067227 */ /* 0x000fc800078e00ff */
[----:B------:R-:W-:Y:S02]  /*160e0*/  IMAD.MOV R9, RZ, RZ, -R6 ;  /* 0x000000ffff097224 */ /* 0x000fe400078e0a06 */
[----:B------:R-:W-:Y:S02]  /*160f0*/  IMAD.MOV.U32 R7, RZ, RZ, RZ ;  /* 0x000000ffff077224 */ /* 0x000fe400078e00ff */
[----:B------:R-:W-:-:S05]  /*16100*/  IMAD R9, R4, R9, R8 ;  /* 0x0000000904097224 */ /* 0x000fca00078e0208 */
[----:B------:R-:W-:-:S13]  /*16110*/  ISETP.GE.U32.AND P0, PT, R9, R4, PT ;  /* 0x000000040900720c */ /* 0x000fda0003f06070 */
[----:B------:R-:W-:Y:S01]  /*16120*/  @P0 IADD3 R9, PT, PT, -R4, R9, RZ ;  /* 0x0000000904090210 */ /* 0x000fe20007ffe1ff */
[----:B------:R-:W-:-:S03]  /*16130*/  @P0 VIADD R6, R6, 0x1 ;  /* 0x0000000106060836 */ /* 0x000fc60000000000 */
[----:B------:R-:W-:-:S13]  /*16140*/  ISETP.GE.U32.AND P1, PT, R9, R4, PT ;  /* 0x000000040900720c */ /* 0x000fda0003f26070 */
[----:B------:R-:W-:Y:S01]  /*16150*/  @P1 VIADD R6, R6, 0x1 ;  /* 0x0000000106061836 */ /* 0x000fe20000000000 */
[----:B------:R-:W-:Y:S01]  /*16160*/  @!P3 LOP3.LUT R6, RZ, R4, RZ, 0x33, !PT ;  /* 0x00000004ff06b212 */ /* 0x000fe200078e33ff */
[----:B------:R-:W-:Y:S06]  /*16170*/  BRA `(.L_x_453) ;  /* 0x0000000000087947 */ /* 0x000fec0003800000 */
.L_x_452:
[----:B------:R-:W-:-:S07]  /*16180*/  MOV R0, 0x161a0 ;  /* 0x000161a000007802 */ /* 0x000fce0000000f00 */
[----:B------:R-:W-:Y:S05]  /*16190*/  CALL.REL.NOINC `($__internal_0_$__cuda_sm20_div_u64) ;  /* 0x0000018400987944 */ /* 0x000fea0003c00000 */
.L_x_453:
[----:B------:R-:W-:Y:S05]  /*161a0*/  BSYNC.RECONVERGENT B1 ;  /* 0x0000000000017941 */ /* 0x000fea0003800200 */
.L_x_451:
[----:B------:R-:W-:Y:S02]  /*161b0*/  ISETP.NE.AND P0, PT, R4, R21, PT ;  /* 0x000000150400720c */ /* 0x000fe40003f05270 */
[----:B------:R-:W-:-:S11]  /*161c0*/  IADD3 R15, PT, PT, R15, 0x4, RZ ;  /* 0x000000040f0f7810 */ /* 0x000fd60007ffe0ff */
[----:B------:R-:W-:Y:S05]  /*161d0*/  @P0 BRA `(.L_x_454) ;  /* 0xfffffff400fc0947 */ /* 0x000fea000383ffff */
.L_x_441:
[----:B------:R-:W-:Y:S01]  /*161e0*/  ISETP.NE.AND P0, PT, R20, RZ, PT ;  /* 0x000000ff1400720c */ /* 0x000fe20003f05270 */
[----:B------:R-:W-:-:S12]  /*161f0*/  BSSY.RECONVERGENT B1, `(.L_x_440) ;  /* 0x0000062000017945 */ /* 0x000fd80003800200 */
[----:B------:R-:W-:Y:S05]  /*16200*/  @!P0 BRA `(.L_x_455) ;  /* 0x0000000400808947 */ /* 0x000fea0003800000 */
        /* <DEDUP_REMOVED lines=12> */
[----:B0-----:R-:W-:Y:S02]  /*162d0*/  HFMA2 R4, -RZ, RZ, 0, 0 ;  /* 0x00000000ff047431 */ /* 0x001fe400000001ff */
[----:B-1----:R-:W-:-:S04]  /*162e0*/  IMAD.MOV R6, RZ, RZ, -R5 ;  /* 0x000000ffff067224 */ /* 0x002fc800078e0a05 */
[----:B------:R-:W-:-:S04]  /*162f0*/  IMAD R3, R6, R15, RZ ;  /* 0x0000000f06037224 */ /* 0x000fc800078e02ff */
[----:B------:R-:W-:-:S06]  /*16300*/  IMAD.HI.U32 R5, R5, R3, R4 ;  /* 0x0000000305057227 */ /* 0x000fcc00078e0004 */
[----:B------:R-:W-:-:S04]  /*16310*/  IMAD.HI.U32 R6, R5, R8, RZ ;  /* 0x0000000805067227 */ /* 0x000fc800078e00ff */
[----:B------:R-:W-:-:S04]  /*16320*/  IMAD.MOV R3, RZ, RZ, -R6 ;  /* 0x000000ffff037224 */ /* 0x000fc800078e0a06 */
[----:B------:R-:W-:-:S05]  /*16330*/  IMAD R8, R15, R3, R8 ;  /* 0x000000030f087224 */ /* 0x000fca00078e0208 */
[----:B------:R-:W-:-:S13]  /*16340*/  ISETP.GE.U32.AND P0, PT, R8, R15, PT ;  /* 0x0000000f0800720c */ /* 0x000fda0003f06070 */
[----:B------:R-:W-:Y:S02]  /*16350*/  @P0 IMAD.IADD R8, R8, 0x1, -R15 ;  /* 0x0000000108080824 */ /* 0x000fe400078e0a0f */
[----:B------:R-:W-:-:S03]  /*16360*/  @P0 VIADD R6, R6, 0x1 ;  /* 0x0000000106060836 */ /* 0x000fc60000000000 */
[----:B------:R-:W-:-:S13]  /*16370*/  ISETP.GE.U32.AND P1, PT, R8, R15, PT ;  /* 0x0000000f0800720c */ /* 0x000fda0003f26070 */
[----:B------:R-:W-:Y:S02]  /*16380*/  @P1 IADD3 R6, PT, PT, R6, 0x1, RZ ;  /* 0x0000000106061810 */ /* 0x000fe40007ffe0ff */
[----:B------:R-:W-:Y:S01]  /*16390*/  @!P3 LOP3.LUT R6, RZ, R15, RZ, 0x33, !PT ;  /* 0x0000000fff06b212 */ /* 0x000fe200078e33ff */
[----:B------:R-:W-:Y:S06]  /*163a0*/  BRA `(.L_x_458) ;  /* 0x00000000000c7947 */ /* 0x000fec0003800000 */
.L_x_457:
[----:B------:R-:W-:Y:S01]  /*163b0*/  IMAD.MOV.U32 R4, RZ, RZ, R15 ;  /* 0x000000ffff047224 */ /* 0x000fe200078e000f */
[----:B------:R-:W-:-:S07]  /*163c0*/  MOV R0, 0x163e0 ;  /* 0x000163e000007802 */ /* 0x000fce0000000f00 */
[----:B------:R-:W-:Y:S05]  /*163d0*/  CALL.REL.NOINC `($__internal_0_$__cuda_sm20_div_u64) ;  /* 0x0000018400087944 */ /* 0x000fea0003c00000 */
.L_x_458:
[----:B------:R-:W-:Y:S05]  /*163e0*/  BSYNC.RECONVERGENT B2 ;  /* 0x0000000000027941 */ /* 0x000fea0003800200 */
.L_x_456:
[----:B------:R-:W-:-:S13]  /*163f0*/  ISETP.NE.AND P0, PT, R20, 0x1, PT ;  /* 0x000000011400780c */ /* 0x000fda0003f05270 */
[----:B------:R-:W-:Y:S05]  /*16400*/  @!P0 BRA `(.L_x_455) ;  /* 0x0000000400008947 */ /* 0x000fea0003800000 */
[----:B------:R-:W-:Y:S01]  /*16410*/  VIADD R9, R13, 0xffffffff ;  /* 0xffffffff0d097836 */ /* 0x000fe20000000000 */
[----:B------:R-:W-:Y:S03]  /*16420*/  BSSY.RECONVERGENT B2, `(.L_x_459) ;  /* 0x000001e000027945 */ /* 0x000fe60003800200 */
[-C--:B------:R-:W-:Y:S02]  /*16430*/  IMAD R3, R7, R9.reuse, RZ ;  /* 0x0000000907037224 */ /* 0x080fe400078e02ff */
[----:B------:R-:W-:-:S04]  /*16440*/  IMAD.WIDE.U32 R8, R6, R9, RZ ;  /* 0x0000000906087225 */ /* 0x000fc800078e00ff */
[----:B------:R-:W-:Y:S01]  /*16450*/  VIADD R7, R15, 0x1 ;  /* 0x000000010f077836 */ /* 0x000fe20000000000 */
[----:B------:R-:W-:-:S04]  /*16460*/  IADD3 R6, PT, PT, R9, R3, RZ ;  /* 0x0000000309067210 */ /* 0x000fc80007ffe0ff */
[----:B------:R-:W-:-:S13]  /*16470*/  ISETP.NE.U32.AND P0, PT, R6, RZ, PT ;  /* 0x000000ff0600720c */ /* 0x000fda0003f05070 */
[----:B------:R-:W-:Y:S05]  /*16480*/  @P0 BRA `(.L_x_460) ;  /* 0x0000000000500947 */ /* 0x000fea0003800000 */
[----:B------:R-:W0:Y:S01]  /*16490*/  I2F.U32.RP R0, R7 ;  /* 0x0000000700007306 */ /* 0x000e220000209000 */
[----:B------:R-:W-:Y:S01]  /*164a0*/  IMAD.MOV R3, RZ, RZ, -R7 ;  /* 0x000000ffff037224 */ /* 0x000fe200078e0a07 */
[----:B------:R-:W-:-:S06]  /*164b0*/  ISETP.NE.U32.AND P3, PT, R7, RZ, PT ;  /* 0x000000ff0700720c */ /* 0x000fcc0003f65070 */
[----:B0-----:R-:W0:Y:S02]  /*164c0*/  MUFU.RCP R0, R0 ;  /* 0x0000000000007308 */ /* 0x001e240000001000 */
[----:B0-----:R-:W-:-:S06]  /*164d0*/  VIADD R4, R0, 0xffffffe ;  /* 0x0ffffffe00047836 */ /* 0x001fcc0000000000 */
[----:B------:R0:W1:Y:S02]  /*164e0*/  F2I.FTZ.U32.TRUNC.NTZ R5, R4 ;  /* 0x0000000400057305 */ /* 0x000064000021f000 */
[----:B0-----:R-:W-:Y:S01]  /*164f0*/  MOV R4, RZ ;  /* 0x000000ff00047202 */ /* 0x001fe20000000f00 */
        /* <DEDUP_REMOVED lines=11> */
[----:B------:R-:W-:Y:S01]  /*165b0*/  IMAD.MOV.U32 R7, RZ, RZ, RZ ;  /* 0x000000ffff077224 */ /* 0x000fe200078e00ff */
[----:B------:R-:W-:Y:S06]  /*165c0*/  BRA `(.L_x_461) ;  /* 0x00000000000c7947 */ /* 0x000fec0003800000 */
.L_x_460:
[----:B------:R-:W-:Y:S01]  /*165d0*/  IMAD.MOV.U32 R4, RZ, RZ, R7 ;  /* 0x000000ffff047224 */ /* 0x000fe200078e0007 */
[----:B------:R-:W-:-:S07]  /*165e0*/  MOV R0, 0x16600 ;  /* 0x0001660000007802 */ /* 0x000fce0000000f00 */
[----:B------:R-:W-:Y:S05]  /*165f0*/  CALL.REL.NOINC `($__internal_0_$__cuda_sm20_div_u64) ;  /* 0x0000018000807944 */ /* 0x000fea0003c00000 */
.L_x_461:
[----:B------:R-:W-:Y:S05]  /*16600*/  BSYNC.RECONVERGENT B2 ;  /* 0x0000000000027941 */ /* 0x000fea0003800200 */
.L_x_459:
[----:B------:R-:W-:-:S13]  /*16610*/  ISETP.NE.AND P0, PT, R20, 0x2, PT ;  /* 0x000000021400780c */ /* 0x000fda0003f05270 */
[----:B------:R-:W-:Y:S05]  /*16620*/  @!P0 BRA `(.L_x_455) ;  /* 0x0000000000788947 */ /* 0x000fea0003800000 */
[----:B------:R-:W-:Y:S02]  /*16630*/  VIADD R9, R13, 0xfffffffe ;  /* 0xfffffffe0d097836 */ /* 0x000fe40000000000 */
[----:B------:R-:W-:Y:S02]  /*16640*/  VIADD R15, R15, 0x2 ;  /* 0x000000020f0f7836 */ /* 0x000fe40000000000 */
[-C--:B------:R-:W-:Y:S02]  /*16650*/  IMAD R3, R7, R9.reuse, RZ ;  /* 0x0000000907037224 */ /* 0x080fe400078e02ff */
[----:B------:R-:W-:-:S05]  /*16660*/  IMAD.WIDE.U32 R8, R6, R9, RZ ;  /* 0x0000000906087225 */ /* 0x000fca00078e00ff */
[----:B------:R-:W-:-:S04]  /*16670*/  IADD3 R6, PT, PT, R9, R3, RZ ;  /* 0x0000000309067210 */ /* 0x000fc80007ffe0ff */
[----:B------:R-:W-:-:S13]  /*16680*/  ISETP.NE.U32.AND P0, PT, R6, RZ, PT ;  /* 0x000000ff0600720c */ /* 0x000fda0003f05070 */
[----:B------:R-:W-:Y:S05]  /*16690*/  @P0 BRA `(.L_x_462) ;  /* 0x0000000000500947 */ /* 0x000fea0003800000 */
[----:B------:R-:W0:Y:S01]  /*166a0*/  I2F.U32.RP R0, R15 ;  /* 0x0000000f00007306 */ /* 0x000e220000209000 */
[----:B------:R-:W-:Y:S01]  /*166b0*/  IMAD.MOV R3, RZ, RZ, -R15 ;  /* 0x000000ffff037224 */ /* 0x000fe200078e0a0f */
[----:B------:R-:W-:Y:S01]  /*166c0*/  ISETP.NE.U32.AND P3, PT, R15, RZ, PT ;  /* 0x000000ff0f00720c */ /* 0x000fe20003f65070 */
[----:B------:R-:W-:-:S05]  /*166d0*/  IMAD.MOV.U32 R7, RZ, RZ, RZ ;  /* 0x000000ffff077224 */ /* 0x000fca00078e00ff */
[----:B0-----:R-:W0:Y:S02]  /*166e0*/  MUFU.RCP R0, R0 ;  /* 0x0000000000007308 */ /* 0x001e240000001000 */
[----:B0-----:R-:W-:-:S06]  /*166f0*/  VIADD R4, R0, 0xffffffe ;  /* 0x0ffffffe00047836 */ /* 0x001fcc0000000000 */
[----:B------:R0:W1:Y:S02]  /*16700*/  F2I.FTZ.U32.TRUNC.NTZ R5, R4 ;  /* 0x0000000400057305 */ /* 0x000064000021f000 */
        /* <DEDUP_REMOVED lines=13> */
.L_x_462:
[----:B------:R-:W-:Y:S01]  /*167e0*/  IMAD.MOV.U32 R4, RZ, RZ, R15 ;  /* 0x000000ffff047224 */ /* 0x000fe200078e000f */
[----:B------:R-:W-:-:S07]  /*167f0*/  MOV R0, 0x16810 ;  /* 0x0001681000007802 */ /* 0x000fce0000000f00 */
[----:B------:R-:W-:Y:S05]  /*16800*/  CALL.REL.NOINC `($__internal_0_$__cuda_sm20_div_u64) ;  /* 0x0000017c00fc7944 */ /* 0x000fea0003c00000 */
.L_x_455:
[----:B------:R-:W-:Y:S05]  /*16810*/  BSYNC.RECONVERGENT B1 ;  /* 0x0000000000017941 */ /* 0x000fea0003800200 */
.L_x_440:
[----:B------:R-:W0:Y:S02]  /*16820*/  LDC.64 R4, c[0x0][0x3a0] ;  /* 0x0000e800ff047b82 */ /* 0x000e240000000a00 */
[----:B0-----:R0:W-:Y:S02]  /*16830*/  REDG.E.ADD.64.STRONG.GPU desc[UR36][R4.64], R6 ;  /* 0x000000060400798e */ /* 0x0011e4000c12e524 */
.L_x_439:
[----:B------:R-:W-:Y:S05]  /*16840*/  BSYNC.RECONVERGENT B0 ;  /* 0x0000000000007941 */ /* 0x000fea0003800200 */
.L_x_438:
[----:B------:R-:W-:Y:S05]  /*16850*/  @!P2 BRA `(.L_x_463) ;  /* 0xffffffec00eca947 */ /* 0x000fea000383ffff */
.L_x_437:
[----:B------:R-:W-:Y:S05]  /*16860*/  WARPSYNC.ALL ;  /* 0x0000000000007948 */ /* 0x000fea0003800000 */
[----:B------:R-:W-:Y:S01]  /*16870*/  ISETP.NE.AND P1, PT, R22, RZ, PT ;  /* 0x000000ff1600720c */ /* 0x000fe20003f25270 */
[----:B------:R-:W1:Y:S08]  /*16880*/  S2UR UR5, SR_CgaCtaId ;  /* 0x00000000000579c3 */ /* 0x000e700000008800 */
[----:B------:R-:W-:Y:S06]  /*16890*/  BAR.SYNC.DEFER_BLOCKING 0x0 ;  /* 0x0000000000007b1d */ /* 0x000fec0000010000 */
[----:B------:R-:W-:-:S02]  /*168a0*/  UMOV UR4, 0x400 ;  /* 0x0000040000047882 */ /* 0x000fc40000000000 */
[----:B-1----:R-:W-:-:S06]  /*168b0*/  ULEA UR4, UR5, UR4, 0x18 ;  /* 0x0000000405047291 */ /* 0x002fcc000f8ec0ff */
[----:B------:R-:W-:-:S03]  /*168c0*/  IMAD.U32 R10, RZ, RZ, UR4 ;  /* 0x00000004ff0a7e24 */ /* 0x000fc6000f8e00ff */
[----:B0-----:R-:W0:Y:S02]  /*168d0*/  @!P1 LDS R5, [UR4] ;  /* 0x00000004ff059984 */ /* 0x001e240008000800 */
[----:B0-----:R-:W-:-:S05]  /*168e0*/  @!P1 IMAD.WIDE R4, R5, 0x4, R18 ;  /* 0x0000000405049825 */ /* 0x001fca00078e0212 */
[----:B------:R-:W-:Y:S01]  /*168f0*/  @!P1 STG.E desc[UR36][R4.64], RZ ;  /* 0x000000ff04009986 */ /* 0x000fe2000c101924 */
[----:B------:R-:W-:Y:S06]  /*16900*/  BAR.SYNC.DEFER_BLOCKING 0x0 ;  /* 0x0000000000007b1d */ /* 0x000fec0000010000 */
[----:B------:R-:W0:Y:S02]  /*16910*/  LDS.64 R8, [R10] ;  /* 0x000000000a087984 */ /* 0x000e240000000a00 */
[----:B0-----:R-:W-:-:S05]  /*16920*/  IMAD.WIDE R6, R9, 0xc, R28 ;  /* 0x0000000c09067825 */ /* 0x001fca00078e021c */
[----:B------:R-:W2:Y:S04]  /*16930*/  LDG.E R0, desc[UR36][R6.64] ;  /* 0x0000002406007981 */ /* 0x000ea8000c1e1900 */
[----:B------:R-:W2:Y:S02]  /*16940*/  LDG.E R3, desc[UR36][R6.64+0x4] ;  /* 0x0000042406037981 */ /* 0x000ea4000c1e1900 */
[----:B--2---:R-:W-:-:S13]  /*16950*/  ISETP.NE.AND P0, PT, R0, R3, PT ;  /* 0x000000030000720c */ /* 0x004fda0003f05270 */
[----:B------:R-:W-:Y:S05]  /*16960*/  @P0 BRA `(.L_x_464) ;  /* 0x0000000400980947 */ /* 0x000fea0003800000 */
[----:B------:R-:W-:Y:S04]  /*16970*/  BSSY.RECONVERGENT B0, `(.L_x_465) ;  /* 0x0000010000007945 */ /* 0x000fe80003800200 */
[----:B------:R-:W-:Y:S05]  /*16980*/  @P1 BRA `(.L_x_466) ;  /* 0x0000000000381947 */ /* 0x000fea0003800000 */
[----:B------:R-:W2:Y:S04]  /*16990*/  LDG.E R0, desc[UR36][R6.64+-0x8] ;  /* 0xfffff82406007981 */ /* 0x000ea8000c1e1900 */
[----:B------:R-:W2:Y:S04]  /*169a0*/  LDG.E R3, desc[UR36][R6.64+-0xc] ;  /* 0xfffff42406037981 */ /* 0x000ea8000c1e1900 */
[----:B------:R0:W-:Y:S04]  /*169b0*/  STG.E desc[UR36][R6.64], RZ ;  /* 0x000000ff06007986 */ /* 0x0001e8000c101924 */
[----:B------:R0:W-:Y:S04]  /*169c0*/  STG.E desc[UR36][R6.64+0x4], RZ ;  /* 0x000004ff06007986 */ /* 0x0001e8000c101924 */
[----:B------:R0:W-:Y:S01]  /*169d0*/  STG.E desc[UR36][R6.64+0x8], RZ ;  /* 0x000008ff06007986 */ /* 0x0001e2000c101924 */
[----:B--2---:R-:W-:-:S13]  /*169e0*/  ISETP.GE.U32.AND P0, PT, R3, R0, PT ;  /* 0x000000000300720c */ /* 0x004fda0003f06070 */
[----:B------:R-:W-:-:S06]  /*169f0*/  @P0 IMAD.WIDE R4, R9, 0x4e200, R24 ;  /* 0x0004e20009040825 */ /* 0x000fcc00078e0218 */
[----:B------:R-:W2:Y:S01]  /*16a00*/  @P0 LDG.E R5, desc[UR36][R4.64+-0x4e200] ;  /* 0xfb1e002404050981 */ /* 0x000ea2000c1e1900 */
[----:B------:R-:W-:Y:S01]  /*16a10*/  MOV R3, 0x80 ;  /* 0x0000008000037802 */ /* 0x000fe20000000f00 */
[----:B------:R-:W-:Y:S02]  /*16a20*/  VIADD R8, R8, 0xffffffff ;  /* 0xffffffff08087836 */ /* 0x000fe40000000000 */
[----:B------:R-:W-:-:S05]  /*16a30*/  VIADD R9, R9, 0xffffffff ;  /* 0xffffffff09097836 */ /* 0x000fca0000000000 */
[----:B------:R0:W-:Y:S01]  /*16a40*/  STS.64 [R10], R8 ;  /* 0x000000080a007388 */ /* 0x0001e20000000a00 */
[----:B--2---:R-:W-:-:S05]  /*16a50*/  @P0 IMAD R3, R0, -0x80, R5 ;  /* 0xffffff8000030824 */ /* 0x004fca00078e0205 */
[----:B------:R0:W-:Y:S02]  /*16a60*/  STS [R10+0x10], R3 ;  /* 0x000010030a007388 */ /* 0x0001e40000000800 */
.L_x_466:
[----:B------:R-:W-:Y:S05]  /*16a70*/  BSYNC.RECONVERGENT B0 ;  /* 0x0000000000007941 */ /* 0x000fea0003800200 */
.L_x_465:
[----:B------:R-:W-:Y:S06]  /*16a80*/  BAR.SYNC.DEFER_BLOCKING 0x0 ;  /* 0x0000000000007b1d */ /* 0x000fec0000010000 */
.L_x_436:
[----:B------:R-:W-:Y:S06]  /*16a90*/  BAR.SYNC.DEFER_BLOCKING 0x0 ;  /* 0x0000000000007b1d */ /* 0x000fec0000010000 */
[----:B------:R-:W-:Y:S01]  /*16aa0*/  BSSY.RECONVERGENT B0, `(.L_x_467) ;  /* 0x0000050000007945 */ /* 0x000fe20003800200 */
[----:B------:R-:W1:Y:S02]  /*16ab0*/  LDS.64 R4, [R10] ;  /* 0x000000000a047984 */ /* 0x000e640000000a00 */
[----:B-1----:R-:W-:-:S04]  /*16ac0*/  ISETP.NE.AND P0, PT, R4, RZ, PT ;  /* 0x000000ff0400720c */ /* 0x002fc80003f05270 */
[----:B------:R-:W-:-:S13]  /*16ad0*/  ISETP.NE.OR P0, PT, R22, RZ, !P0 ;  /* 0x000000ff1600720c */ /* 0x000fda0004705670 */
[----:B------:R-:W-:Y:S05]  /*16ae0*/  @P0 BRA `(.L_x_468) ;  /* 0x00000004002c0947 */ /* 0x000fea0003800000 */
[----:B------:R1:W2:Y:S02]  /*16af0*/  LDS R0, [R10+0x10] ;  /* 0x000010000a007984 */ /* 0x0002a40000000800 */
.L_x_476:
[----:B0-----:R-:W-:-:S05]  /*16b00*/  IMAD.WIDE R6, R5, 0x4, R18 ;  /* 0x0000000405067825 */ /* 0x001fca00078e0212 */
[----:B------:R-:W2:Y:S01]  /*16b10*/  LDG.E R3, desc[UR36][R6.64] ;  /* 0x0000002406037981 */ /* 0x000ea2000c1e1900 */
[----:B------:R-:W-:Y:S01]  /*16b20*/  BSSY.RELIABLE B1, `(.L_x_469) ;  /* 0x000001f000017945 */ /* 0x000fe20003800100 */
[----:B--2---:R-:W-:-:S13]  /*16b30*/  ISETP.GE.U32.AND P0, PT, R3, R0, PT ;  /* 0x000000000300720c */ /* 0x004fda0003f06070 */
[----:B------:R-:W-:Y:S05]  /*16b40*/  @P0 BRA `(.L_x_470) ;  /* 0x0000000000700947 */ /* 0x000fea0003800000 */
[----:B------:R-:W1:Y:S02]  /*16b50*/  LDC.64 R8, c[0x0][0x3b0] ;  /* 0x0000ec00ff087b82 */ /* 0x000e640000000a00 */
[----:B-1----:R0:W5:Y:S06]  /*16b60*/  LDG.E R10, desc[UR36][R8.64] ;  /* 0x00000024080a7981 */ /* 0x00216c000c1e1900 */
[----:B------:R-:W1:Y:S01]  /*16b70*/  S2UR UR6, SR_CgaCtaId ;  /* 0x00000000000679c3 */ /* 0x000e620000008800 */
[----:B------:R-:W-:Y:S02]  /*16b80*/  UMOV UR4, 0x400 ;  /* 0x0000040000047882 */ /* 0x000fe40000000000 */
[----:B------:R-:W-:-:S02]  /*16b90*/  UIADD3 UR5, UPT, UPT, UR4, 0x6814, URZ ;  /* 0x0000681404057890 */ /* 0x000fc4000fffe0ff */
[----:B------:R-:W-:Y:S02]  /*16ba0*/  UIADD3 UR4, UPT, UPT, UR4, 0x7814, URZ ;  /* 0x0000781404047890 */ /* 0x000fe4000fffe0ff */
[----:B-1----:R-:W-:Y:S02]  /*16bb0*/  ULEA UR5, UR6, UR5, 0x18 ;  /* 0x0000000506057291 */ /* 0x002fe4000f8ec0ff */
[----:B------:R-:W-:-:S04]  /*16bc0*/  ULEA UR4, UR6, UR4, 0x18 ;  /* 0x0000000406047291 */ /* 0x000fc8000f8ec0ff */
[C---:B---34-:R-:W-:Y:S02]  /*16bd0*/  LEA R14, R5.reuse, UR5, 0x9 ;  /* 0x00000005050e7c11 */ /* 0x058fe4000f8e48ff */
[----:B0-----:R-:W-:-:S07]  /*16be0*/  LEA R20, R5, UR4, 0x9 ;  /* 0x0000000405147c11 */ /* 0x001fce000f8e48ff */
.L_x_474:
[----:B------:R-:W-:Y:S01]  /*16bf0*/  IMAD R8, R3, 0x4, R14 ;  /* 0x0000000403087824 */ /* 0x000fe200078e020e */
[----:B------:R-:W-:Y:S04]  /*16c00*/  BSSY.RELIABLE B2, `(.L_x_471) ;  /* 0x000000d000027945 */ /* 0x000fe80003800100 */
[----:B------:R-:W0:Y:S02]  /*16c10*/  LDS R9, [R8] ;  /* 0x0000000008097984 */ /* 0x000e240000000800 */
[----:B0----5:R-:W-:-:S13]  /*16c20*/  ISETP.GE.U32.AND P0, PT, R9, R10, PT ;  /* 0x0000000a0900720c */ /* 0x021fda0003f06070 */
[----:B------:R-:W-:Y:S05]  /*16c30*/  @!P0 BRA `(.L_x_472) ;  /* 0x0000000000248947 */ /* 0x000fea0003800000 */
[----:B------:R-:W0:Y:S02]  /*16c40*/  LDC.64 R8, c[0x0][0x3a8] ;  /* 0x0000ea00ff087b82 */ /* 0x000e240000000a00 */
[----:B0-----:R-:W2:Y:S01]  /*16c50*/  LDG.E R8, desc[UR36][R8.64] ;  /* 0x0000002408087981 */ /* 0x001ea2000c1e1900 */
[----:B------:R-:W-:-:S06]  /*16c60*/  LEA R11, R3, R20, 0x2 ;  /* 0x00000014030b7211 */ /* 0x000fcc00078e10ff */
[----:B------:R-:W0:Y:S01]  /*16c70*/  LDS R11, [R11] ;  /* 0x000000000b0b7984 */ /* 0x000e220000000800 */
[----:B--2---:R-:W-:-:S04]  /*16c80*/  IADD3 R12, PT, PT, R8, -0x2, -R5 ;  /* 0xfffffffe080c7810 */ /* 0x004fc80007ffe805 */
[----:B0-----:R-:W-:-:S13]  /*16c90*/  ISETP.GE.U32.AND P0, PT, R11, R12, PT ;  /* 0x0000000c0b00720c */ /* 0x001fda0003f06070 */
[----:B------:R-:W-:Y:S05]  /*16ca0*/  @P0 BREAK.RELIABLE B2 ;  /* 0x0000000000020942 */ /* 0x000fea0003800100 */
[----:B------:R-:W-:Y:S05]  /*16cb0*/  @P0 BREAK.RELIABLE B1 ;  /* 0x0000000000010942 */ /* 0x000fea0003800100 */
[----:B------:R-:W-:Y:S05]  /*16cc0*/  @P0 BRA `(.L_x_473) ;  /* 0x0000000000880947 */ /* 0x000fea0003800000 */
.L_x_472:
[----:B------:R-:W-:Y:S05]  /*16cd0*/  BSYNC.RELIABLE B2 ;  /* 0x0000000000027941 */ /* 0x000fea0003800100 */
.L_x_471:
[----:B------:R-:W-:-:S05]  /*16ce0*/  VIADD R3, R3, 0x1 ;  /* 0x0000000103037836 */ /* 0x000fca0000000000 */
[----:B------:R-:W-:-:S13]  /*16cf0*/  ISETP.NE.AND P0, PT, R3, R0, PT ;  /* 0x000000000300720c */ /* 0x000fda0003f05270 */
[----:B------:R-:W-:Y:S05]  /*16d00*/  @P0 BRA `(.L_x_474) ;  /* 0xfffffffc00b80947 */ /* 0x000fea000383ffff */
.L_x_470:
[----:B------:R-:W-:Y:S05]  /*16d10*/  BSYNC.RELIABLE B1 ;  /* 0x0000000000017941 */ /* 0x000fea0003800100 */
.L_x_469:
[----:B------:R-:W-:Y:S01]  /*16d20*/  IMAD.WIDE R8, R5, 0xc, R28 ;  /* 0x0000000c05087825 */ /* 0x000fe200078e021c */
[----:B------:R0:W-:Y:S04]  /*16d30*/  STG.E desc[UR36][R6.64], RZ ;  /* 0x000000ff06007986 */ /* 0x0001e8000c101924 */
[----:B------:R-:W2:Y:S04]  /*16d40*/  LDG.E R3, desc[UR36][R8.64] ;  /* 0x0000002408037981 */ /* 0x000ea8000c1e1900 */
[----:B------:R-:W2:Y:S02]  /*16d50*/  LDG.E R0, desc[UR36][R8.64+0x4] ;  /* 0x0000042408007981 */ /* 0x000ea4000c1e1900 */
[----:B--2---:R-:W-:-:S13]  /*16d60*/  ISETP.NE.AND P0, PT, R3, R0, PT ;  /* 0x000000000300720c */ /* 0x004fda0003f05270 */
[----:B0-----:R-:W-:Y:S05]  /*16d70*/  @P0 BRA `(.L_x_475) ;  /* 0x0000000000500947 */ /* 0x001fea0003800000 */
        /* <DEDUP_REMOVED lines=8> */
[----:B------:R-:W5:Y:S01]  /*16e00*/  S2UR UR5, SR_CgaCtaId ;  /* 0x00000000000579c3 */ /* 0x000f620000008800 */
[----:B------:R-:W-:Y:S01]  /*16e10*/  VIADD R4, R4, 0xffffffff ;  /* 0xffffffff04047836 */ /* 0x000fe20000000000 */
[----:B------:R-:W-:Y:S01]  /*16e20*/  UMOV UR4, 0x400 ;  /* 0x0000040000047882 */ /* 0x000fe20000000000 */
[----:B------:R-:W-:Y:S01]  /*16e30*/  IMAD.MOV.U32 R0, RZ, RZ, 0x80 ;  /* 0x00000080ff007424 */ /* 0x000fe200078e00ff */
[----:B------:R-:W-:Y:S01]  /*16e40*/  IADD3 R5, PT, PT, R5, -0x1, RZ ;  /* 0xffffffff05057810 */ /* 0x000fe20007ffe0ff */
[----:B-----5:R-:W-:-:S09]  /*16e50*/  ULEA UR4, UR5, UR4, 0x18 ;  /* 0x0000000405047291 */ /* 0x020fd2000f8ec0ff */
[----:B------:R0:W-:Y:S01]  /*16e60*/  STS.64 [UR4], R4 ;  /* 0x00000004ff007988 */ /* 0x0001e20008000a04 */
[----:B--2---:R-:W-:Y:S01]  /*16e70*/  @P0 IMAD R0, R3, -0x80, R6 ;  /* 0xffffff8003000824 */ /* 0x004fe200078e0206 */
[----:B------:R-:W-:-:S04]  /*16e80*/  ISETP.NE.AND P0, PT, R4, RZ, PT ;  /* 0x000000ff0400720c */ /* 0x000fc80003f05270 */
[----:B------:R0:W-:Y:S09]  /*16e90*/  STS [UR4+0x10], R0 ;  /* 0x00001000ff007988 */ /* 0x0001f20008000804 */
[----:B0-----:R-:W-:Y:S05]  /*16ea0*/  @!P0 BRA `(.L_x_468) ;  /* 0x00000000003c8947 */ /* 0x001fea0003800000 */
[----:B------:R-:W-:Y:S05]  /*16eb0*/  BRA `(.L_x_476) ;  /* 0xfffffffc00107947 */ /* 0x000fea000383ffff */
.L_x_475:
[----:B------:R-:W-:-:S05]  /*16ec0*/  VIADD R3, R3, 0x1 ;  /* 0x0000000103037836 */ /* 0x000fca0000000000 */
[----:B------:R2:W-:Y:S01]  /*16ed0*/  STG.E desc[UR36][R8.64], R3 ;  /* 0x0000000308007986 */ /* 0x0005e2000c101924 */
[----:B------:R-:W-:Y:S05]  /*16ee0*/  BRA `(.L_x_468) ;  /* 0x00000000002c7947 */ /* 0x000fea0003800000 */
.L_x_473:
[----:B------:R-:W0:Y:S01]  /*16ef0*/  S2UR UR5, SR_CgaCtaId ;  /* 0x00000000000579c3 */ /* 0x000e220000008800 */
[----:B------:R-:W-:Y:S01]  /*16f00*/  UMOV UR4, 0x400 ;  /* 0x0000040000047882 */ /* 0x000fe20000000000 */
[----:B------:R-:W-:Y:S02]  /*16f10*/  VIADD R11, R3, 0x1 ;  /* 0x00000001030b7836 */ /* 0x000fe40000000000 */
[C---:B------:R-:W-:Y:S01]  /*16f20*/  IMAD.WIDE R8, R5.reuse, 0xc, R28 ;  /* 0x0000000c05087825 */ /* 0x040fe200078e021c */
[----:B------:R-:W-:Y:S02]  /*16f30*/  IADD3 R5, PT, PT, R5, 0x1, RZ ;  /* 0x0000000105057810 */ /* 0x000fe40007ffe0ff */
[----:B------:R1:W-:Y:S01]  /*16f40*/  STG.E desc[UR36][R6.64], R11 ;  /* 0x0000000b06007986 */ /* 0x0003e2000c101924 */
[----:B------:R-:W-:-:S03]  /*16f50*/  VIADD R4, R4, 0x1 ;  /* 0x0000000104047836 */ /* 0x000fc60000000000 */
[----:B------:R1:W-:Y:S01]  /*16f60*/  STG.E desc[UR36][R8.64+0x8], R3 ;  /* 0x0000080308007986 */ /* 0x0003e2000c101924 */
[----:B0-----:R-:W-:-:S09]  /*16f70*/  ULEA UR4, UR5, UR4, 0x18 ;  /* 0x0000000405047291 */ /* 0x001fd2000f8ec0ff */
[----:B------:R1:W-:Y:S04]  /*16f80*/  STS.64 [UR4], R4 ;  /* 0x00000004ff007988 */ /* 0x0003e80008000a04 */
[----:B------:R1:W-:Y:S02]  /*16f90*/  STS [UR4+0x8], R3 ;  /* 0x00000803ff007988 */ /* 0x0003e40008000804 */
.L_x_468:
[----:B------:R-:W-:Y:S05]  /*16fa0*/  BSYNC.RECONVERGENT B0 ;  /* 0x0000000000007941 */ /* 0x000fea0003800200 */
.L_x_467:
[----:B------:R-:W-:Y:S06]  /*16fb0*/  BAR.SYNC.DEFER_BLOCKING 0x0 ;  /* 0x0000000000007b1d */ /* 0x000fec0000010000 */
[----:B------:R-:W-:Y:S05]  /*16fc0*/  BRA `(.L_x_477) ;  /* 0x00000000000c7947 */ /* 0x000fea0003800000 */
.L_x_464:
[----:B------:R-:W-:-:S05]  /*16fd0*/  @!P1 VIADD R3, R0, 0x1 ;  /* 0x0000000100039836 */ /* 0x000fca0000000000 */
[----:B------:R0:W-:Y:S01]  /*16fe0*/  @!P1 STG.E desc[UR36][R6.64], R3 ;  /* 0x0000000306009986 */ /* 0x0001e2000c101924 */
[----:B------:R-:W-:Y:S06]  /*16ff0*/  BAR.SYNC.DEFER_BLOCKING 0x0 ;  /* 0x0000000000007b1d */ /* 0x000fec0000010000 */
.L_x_477:
[----:B------:R-:W5:Y:S01]  /*17000*/  S2UR UR5, SR_CgaCtaId ;  /* 0x00000000000579c3 */ /* 0x000f620000008800 */
[----:B------:R-:W-:Y:S02]  /*17010*/  UMOV UR4, 0x400 ;  /* 0x0000040000047882 */ /* 0x000fe40000000000 */
[----:B-----5:R-:W-:-:S09]  /*17020*/  ULEA UR10, UR5, UR4, 0x18 ;  /* 0x00000004050a7291 */ /* 0x020fd2000f8ec0ff */
[----:B------:R-:W5:Y:S02]  /*17030*/  LDS R0, [UR10] ;  /* 0x0000000aff007984 */ /* 0x000f640008000800 */
[----:B-----5:R-:W-:-:S13]  /*17040*/  ISETP.NE.AND P0, PT, R0, RZ, PT ;  /* 0x000000ff0000720c */ /* 0x020fda0003f05270 */
[----:B------:R-:W-:Y:S05]  /*17050*/  @P0 BRA `(.L_x_478) ;  /* 0xffffff1800400947 */ /* 0x000fea000383ffff */
.L_x_180:
[----:B------:R-:W-:Y:S05]  /*17060*/  BSYNC B6 ;  /* 0x0000000000067941 */ /* 0x000fea0003800000 */
.L_x_1:
[----:B------:R-:W-:Y:S05]  /*17070*/  WARPSYNC.ALL ;  /* 0x0000000000007948 */ /* 0x000fea0003800000 */
[----:B------:R-:W-:Y:S01]  /*17080*/  BAR.SYNC.DEFER_BLOCKING 0x0 ;  /* 0x0000000000007b1d */ /* 0x000fe20000010000 */
[----:B------:R-:W-:-:S13]  /*17090*/  ISETP.NE.AND P0, PT, R22, RZ, PT ;  /* 0x000000ff1600720c */ /* 0x000fda0003f05270 */
[----:B------:R-:W-:Y:S05]  /*170a0*/  @P0 BRA `(.L_x_479) ;  /* 0x0000000000480947 */ /* 0x000fea0003800000 */
[----:B------:R-:W-:Y:S01]  /*170b0*/  BSSY B0, `(.L_x_480) ;  /* 0x0000005000007945 */ /* 0x000fe20003800000 */
.L_x_481:
[----:B------:R-:W-:Y:S05]  /*170c0*/  YIELD ;  /* 0x0000000000007946 */ /* 0x000fea0003800000 */
[----:B------:R-:W5:Y:S02]  /*170d0*/  ATOMG.E.EXCH.STRONG.GPU PT, R0, desc[UR36][R16.64], RZ ;  /* 0x800000ff100079a8 */ /* 0x000f64000c1ef124 */
[----:B-----5:R-:W-:-:S13]  /*170e0*/  ISETP.NE.AND P0, PT, R0, RZ, PT ;  /* 0x000000ff0000720c */ /* 0x020fda0003f05270 */
[----:B------:R-:W-:Y:S05]  /*170f0*/  @!P0 BRA `(.L_x_481) ;  /* 0xfffffffc00f08947 */ /* 0x000fea000383ffff */
[----:B------:R-:W-:Y:S05]  /*17100*/  BSYNC B0 ;  /* 0x0000000000007941 */ /* 0x000fea0003800000 */
.L_x_480:
[----:B01----:R-:W0:Y:S02]  /*17110*/  LDC.64 R4, c[0x4][0x40] ;  /* 0x01001000ff047b82 */ /* 0x003e240000000a00 */
[----:B0-----:R-:W-:-:S05]  /*17120*/  IMAD.WIDE.U32 R4, R2, 0x4, R4 ;  /* 0x0000000402047825 */ /* 0x001fca00078e0004 */
[----:B------:R-:W5:Y:S01]  /*17130*/  LDG.E R0, desc[UR36][R4.64] ;  /* 0x0000002404007981 */ /* 0x000f62000c1e1900 */
[----:B------:R-:W-:Y:S01]  /*17140*/  HFMA2 R7, -RZ, RZ, 0, 5.9604644775390625e-08 ;  /* 0x00000001ff077431 */ /* 0x000fe200000001ff */
[----:B-----5:R-:W-:-:S13]  /*17150*/  ISETP.NE.AND P0, PT, R0, -0x1, PT ;  /* 0xffffffff0000780c */ /* 0x020fda0003f05270 */
[----:B--23--:R-:W-:Y:S02]  /*17160*/  @P0 VIADD R3, R0, 0x1 ;  /* 0x0000000100030836 */ /* 0x00cfe40000000000 */
[----:B------:R-:W-:Y:S02]  /*17170*/  @!P0 IMAD.MOV.U32 R6, RZ, RZ, -0x1 ;  /* 0xffffffffff068424 */ /* 0x000fe400078e00ff */
[----:B------:R-:W-:Y:S01]  /*17180*/  @P0 IMAD R0, R3, 0x80, R2 ;  /* 0x0000008003000824 */ /* 0x000fe200078e0202 */
[----:B------:R0:W-:Y:S04]  /*17190*/  @P0 STG.E desc[UR36][R4.64], R3 ;  /* 0x0000000304000986 */ /* 0x0001e8000c101924 */
[----:B------:R0:W-:Y:S04]  /*171a0*/  @P0 STS [UR10+0xc], R0 ;  /* 0x00000c00ff000988 */ /* 0x0001e8000800080a */
[----:B------:R0:W-:Y:S04]  /*171b0*/  STG.E desc[UR36][R16.64], R7 ;  /* 0x0000000710007986 */ /* 0x0001e8000c101924 */
[----:B------:R0:W-:Y:S02]  /*171c0*/  @!P0 STS [UR10+0xc], R6 ;  /* 0x00000c06ff008988 */ /* 0x0001e4000800080a */
.L_x_479:
[----:B------:R-:W-:Y:S05]  /*171d0*/  WARPSYNC.ALL ;  /* 0x0000000000007948 */ /* 0x000fea0003800000 */
[----:B01----:R-:W0:Y:S08]  /*171e0*/  LDC.64 R4, c[0x0][0x3b8] ;  /* 0x0000ee00ff047b82 */ /* 0x003e300000000a00 */
[----:B------:R-:W-:Y:S06]  /*171f0*/  BAR.SYNC.DEFER_BLOCKING 0x0 ;  /* 0x0000000000007b1d */ /* 0x000fec0000010000 */
[----:B0-----:R-:W5:Y:S04]  /*17200*/  LDG.E R5, desc[UR36][R4.64] ;  /* 0x0000002404057981 */ /* 0x001f68000c1e1900 */
[----:B------:R-:W5:Y:S02]  /*17210*/  LDS R0, [UR10+0xc] ;  /* 0x00000c0aff007984 */ /* 0x000f640008000800 */
[----:B-----5:R-:W-:-:S13]  /*17220*/  ISETP.GE.U32.AND P0, PT, R0, R5, PT ;  /* 0x000000050000720c */ /* 0x020fda0003f06070 */
[----:B------:R-:W-:Y:S05]  /*17230*/  @!P0 BRA `(.L_x_482) ;  /* 0xfffffe9000288947 */ /* 0x000fea000383ffff */
.L_x_0:
[----:B------:R-:W0:Y:S01]  /*17240*/  S2R R30, SR_TID.X ;  /* 0x00000000001e7919 */ /* 0x000e220000002100 */
[----:B------:R-:W1:Y:S01]  /*17250*/  LDC.64 R16, c[0x4][0x8] ;  /* 0x01000200ff107b82 */ /* 0x000e620000000a00 */
[----:B------:R-:W5:Y:S01]  /*17260*/  LDCU UR42, c[0x0][0x360] ;  /* 0x00006c00ff2a77ac */ /* 0x000f620008000800 */
[----:B------:R-:W-:-:S06]  /*17270*/  UIADD3 UR4, UPT, UPT, UR4, 0x4814, URZ ;  /* 0x0000481404047890 */ /* 0x000fcc000fffe0ff */
[----:B------:R-:W2:Y:S01]  /*17280*/  LDC.64 R18, c[0x4][0x10] ;  /* 0x01000400ff127b82 */ /* 0x000ea20000000a00 */
[----:B------:R-:W-:-:S07]  /*17290*/  ULEA UR4, UR5, UR4, 0x18 ;  /* 0x0000000405047291 */ /* 0x000fce000f8ec0ff */
[----:B------:R-:W3:Y:S01]  /*172a0*/  LDC.64 R22, c[0x4][0x18] ;  /* 0x01000600ff167b82 */ /* 0x000ee20000000a00 */
[----:B-----5:R-:W-:-:S07]  /*172b0*/  USHF.R.U32.HI UR43, URZ, 0x1, UR42 ;  /* 0x00000001ff2b7899 */ /* 0x020fce000801162a */
[----:B------:R-:W5:Y:S01]  /*172c0*/  LDC.64 R24, c[0x4][0x38] ;  /* 0x01000e00ff187b82 */ /* 0x000f620000000a00 */
[----:B-1----:R-:W-:Y:S01]  /*172d0*/  IMAD.WIDE.U32 R16, R2, 0x20, R16 ;  /* 0x0000002002107825 */ /* 0x002fe200078e0010 */
[----:B0-----:R-:W-:-:S06]  /*172e0*/  ISETP.NE.AND P0, PT, R30, RZ, PT ;  /* 0x000000ff1e00720c */ /* 0x001fcc0003f05270 */
[----:B------:R-:W0:Y:S01]  /*172f0*/  LDC.64 R26, c[0x4][0x20] ;  /* 0x01000800ff1a7b82 */ /* 0x000e220000000a00 */
[C---:B------:R-:W-:Y:S01]  /*17300*/  IADD3 R0, PT, PT, -R30.reuse, 0x81f, RZ ;  /* 0x0000081f1e007810 */ /* 0x040fe20007ffe1ff */
[C---:B------:R-:W-:Y:S01]  /*17310*/  VIADD R31, R30.reuse, 0xffffffe0 ;  /* 0xffffffe01e1f7836 */ /* 0x040fe20000000000 */
[----:B------:R-:W-:Y:S01]  /*17320*/  LOP3.LUT R32, RZ, R30, RZ, 0x33, !PT ;  /* 0x0000001eff207212 */ /* 0x000fe200078e33ff */
[----:B------:R-:W-:Y:S01]  /*17330*/  VIADD R34, R30, 0x40 ;  /* 0x000000401e227836 */ /* 0x000fe20000000000 */
[----:B------:R-:W-:Y:S01]  /*17340*/  LEA.HI R0, R0, 0x1, RZ, 0x1b ;  /* 0x0000000100007811 */ /* 0x000fe200078fd8ff */
[----:B--2---:R-:W-:Y:S01]  /*17350*/  IMAD.WIDE.U32 R18, R2, 0x271000, R18 ;  /* 0x0027100002127825 */ /* 0x004fe200078e0012 */
[C---:B------:R-:W-:Y:S01]  /*17360*/  IADD3 R33, PT, PT, R30.reuse, 0x20, RZ ;  /* 0x000000201e217810 */ /* 0x040fe20007ffe0ff */
[----:B------:R-:W1:Y:S01]  /*17370*/  LDC.64 R28, c[0x4][0x28] ;  /* 0x01000a00ff1c7b82 */ /* 0x000e620000000a00 */
[----:B------:R-:W-:Y:S01]  /*17380*/  LEA R35, R30, UR4, 0x2 ;  /* 0x000000041e237c11 */ /* 0x000fe2000f8e10ff */
[----:B---3--:R-:W-:Y:S01]  /*17390*/  IMAD.WIDE.U32 R22, R2, 0x30d400, R22 ;  /* 0x0030d40002167825 */ /* 0x008fe200078e0016 */
[----:B------:R-:W-:-:S03]  /*173a0*/  LOP3.LUT R36, R0, 0x3, RZ, 0xc0, !PT ;  /* 0x0000000300247812 */ /* 0x000fc600078ec0ff */
[----:B------:R-:W-:Y:S02]  /*173b0*/  @!P0 IMAD.MOV.U32 R3, RZ, RZ, -0x1 ;  /* 0xffffffffff038424 */ /* 0x000fe400078e00ff */
[----:B------:R-:W2:Y:S01]  /*173c0*/  @!P0 LDC.64 R4, c[0x4][0x40] ;  /* 0x01001000ff048b82 */ /* 0x000ea20000000a00 */
[----:B-----5:R-:W-:-:S04]  /*173d0*/  IMAD.WIDE.U32 R24, R2, 0x60, R24 ;  /* 0x0000006002187825 */ /* 0x020fc800078e0018 */
[----:B0-----:R-:W-:-:S04]  /*173e0*/  IMAD.WIDE.U32 R26, R2, 0x271000, R26 ;  /* 0x00271000021a7825 */ /* 0x001fc800078e001a */
[----:B-1----:R-:W-:-:S04]  /*173f0*/  IMAD.WIDE.U32 R28, R2, 0x30d400, R28 ;  /* 0x0030d400021c7825 */ /* 0x002fc800078e001c */
[----:B--2---:R-:W-:Y:S01]  /*17400*/  @!P0 IMAD.WIDE.U32 R4, R2, 0x4, R4 ;  /* 0x0000000402048825 */ /* 0x004fe200078e0004 */
[----:B------:R-:W-:Y:S06]  /*17410*/  BAR.SYNC.DEFER_BLOCKING 0x0 ;  /* 0x0000000000007b1d */ /* 0x000fec0000010000 */
[----:B------:R0:W-:Y:S02]  /*17420*/  @!P0 STG.E desc[UR36][R4.64], R3 ;  /* 0x0000000304008986 */ /* 0x0001e4000c101924 */
[----:B------:R-:W-:Y:S06]  /*17430*/  BAR.SYNC.DEFER_BLOCKING 0x0 ;  /* 0x0000000000007b1d */ /* 0x000fec0000010000 */
.L_x_969:
[----:B------:R-:W-:Y:S01]  /*17440*/  BAR.SYNC.DEFER_BLOCKING 0x0 ;  /* 0x0000000000007b1d */ /* 0x000fe20000010000 */
[----:B------:R-:W-:-:S13]  /*17450*/  ISETP.NE.AND P0, PT, R30, RZ, PT ;  /* 0x000000ff1e00720c */ /* 0x000fda0003f05270 */
[----:B01234-:R-:W-:Y:S05]  /*17460*/  @P0 BRA `(.L_x_483) ;  /* 0x0000000000780947 */ /* 0x01ffea0003800000 */
[----:B------:R-:W1:Y:S01]  /*17470*/  S2UR UR5, SR_CgaCtaId ;  /* 0x00000000000579c3 */ /* 0x000e620000008800 */
[----:B------:R-:W-:Y:S01]  /*17480*/  UMOV UR4, 0x400 ;  /* 0x0000040000047882 */ /* 0x000fe20000000000 */
[----:B------:R-:W-:Y:S02]  /*17490*/  IMAD.MOV.U32 R0, RZ, RZ, -0x1 ;  /* 0xffffffffff007424 */ /* 0x000fe400078e00ff */
[----:B0-----:R-:W-:Y:S01]  /*174a0*/  IMAD.MOV.U32 R3, RZ, RZ, R2 ;  /* 0x000000ffff037224 */ /* 0x001fe200078e0002 */
[----:B-1----:R-:W-:-:S09]  /*174b0*/  ULEA UR4, UR5, UR4, 0x18 ;  /* 0x0000000405047291 */ /* 0x002fd2000f8ec0ff */
[----:B------:R0:W-:Y:S04]  /*174c0*/  STS [UR4+0x881c], R0 ;  /* 0x00881c00ff007988 */ /* 0x0001e80008000804 */
[----:B------:R0:W-:Y:S04]  /*174d0*/  STS [UR4+0x8820], R0 ;  /* 0x00882000ff007988 */ /* 0x0001e80008000804 */
[----:B------:R-:W-:Y:S01]  /*174e0*/  STS [UR4+0x8818], RZ ;  /* 0x008818ffff007988 */ /* 0x000fe20008000804 */
.L_x_485:
[----:B0-----:R-:W-:-:S04]  /*174f0*/  IADD3 R0, PT, PT, R3, 0x1, RZ ;  /* 0x0000000103007810 */ /* 0x001fc80007ffe0ff */
[----:B------:R-:W-:-:S04]  /*17500*/  LOP3.LUT R3, R0, 0x7f, RZ, 0xc0, !PT ;  /* 0x0000007f00037812 */ /* 0x000fc800078ec0ff */
[----:B------:R-:W-:-:S13]  /*17510*/  ISETP.NE.AND P0, PT, R3, R2, PT ;  /* 0x000000020300720c */ /* 0x000fda0003f05270 */
[----:B------:R-:W-:Y:S05]  /*17520*/  @!P0 BRA `(.L_x_484) ;  /* 0x0000000000288947 */ /* 0x000fea0003800000 */
[----:B------:R-:W0:Y:S02]  /*17530*/  LDC.64 R4, c[0x4][0x40] ;  /* 0x01001000ff047b82 */ /* 0x000e240000000a00 */
[----:B0-----:R-:W-:-:S06]  /*17540*/  IMAD.WIDE.U32 R4, R3, 0x4, R4 ;  /* 0x0000000403047825 */ /* 0x001fcc00078e0004 */
[----:B------:R-:W2:Y:S02]  /*17550*/  LDG.E R4, desc[UR36][R4.64] ;  /* 0x0000002404047981 */ /* 0x000ea4000c1e1900 */
[----:B--2---:R-:W-:-:S13]  /*17560*/  ISETP.NE.AND P0, PT, R4, -0x1, PT ;  /* 0xffffffff0400780c */ /* 0x004fda0003f05270 */
[----:B------:R-:W-:Y:S05]  /*17570*/  @!P0 BRA `(.L_x_485) ;  /* 0xfffffffc00dc8947 */ /* 0x000fea000383ffff */
[----:B------:R-:W0:Y:S01]  /*17580*/  S2UR UR5, SR_CgaCtaId ;  /* 0x00000000000579c3 */ /* 0x000e220000008800 */
[----:B------:R-:W-:Y:S02]  /*17590*/  UMOV UR4, 0x400 ;  /* 0x0000040000047882 */ /* 0x000fe40000000000 */
[----:B0-----:R-:W-:-:S09]  /*175a0*/  ULEA UR4, UR5, UR4, 0x18 ;  /* 0x0000000405047291 */ /* 0x001fd2000f8ec0ff */
[----:B------:R0:W-:Y:S04]  /*175b0*/  STS [UR4+0x881c], R4 ;  /* 0x00881c04ff007988 */ /* 0x0001e80008000804 */
[----:B------:R0:W-:Y:S02]  /*175c0*/  STS [UR4+0x8820], R3 ;  /* 0x00882003ff007988 */ /* 0x0001e40008000804 */
.L_x_484:
[----:B------:R-:W-:Y:S01]  /*175d0*/  MOV R0, 0x0 ;  /* 0x0000000000007802 */ /* 0x000fe20000000f00 */
[----:B------:R-:W0:Y:S01]  /*175e0*/  LDCU.64 UR4, c[0x4][0x50] ;  /* 0x01000a00ff0477ac */ /* 0x000e220008000a00 */
[----:B------:R-:W-:Y:S02]  /*175f0*/  CS2R R6, SRZ ;  /* 0x0000000000067805 */ /* 0x000fe4000001ff00 */
[----:B------:R1:W2:Y:S01]  /*17600*/  LDC.64 R8, c[0x4][R0] ;  /* 0x0100000000087b82 */ /* 0x0002a20000000a00 */
[----:B0-----:R-:W-:Y:S02]  /*17610*/  IMAD.U32 R4, RZ, RZ, UR4 ;  /* 0x00000004ff047e24 */ /* 0x001fe4000f8e00ff */
[----:B-1----:R-:W-:-:S07]  /*17620*/  IMAD.U32 R5, RZ, RZ, UR5 ;  /* 0x00000005ff057e24 */ /* 0x002fce000f8e00ff */
[----:B----4-:R-:W-:-:S07]  /*17630*/  LEPC R20, `(.L_x_483) ;  /* 0x000000001014794e */ /* 0x010fce0000000000 */
[----:B--2---:R-:W-:Y:S05]  /*17640*/  CALL.ABS.NOINC R8 ;  /* 0x0000000008007343 */ /* 0x004fea0003c00000 */
.L_x_483:
[----:B------:R-:W-:Y:S05]  /*17650*/  WARPSYNC.ALL ;  /* 0x0000000000007948 */ /* 0x000fea0003800000 */
[----:B------:R-:W1:Y:S08]  /*17660*/  S2UR UR4, SR_CgaCtaId ;  /* 0x00000000000479c3 */ /* 0x000e700000008800 */
[----:B------:R-:W-:Y:S06]  /*17670*/  BAR.SYNC.DEFER_BLOCKING 0x0 ;  /* 0x0000000000007b1d */ /* 0x000fec0000010000 */
[----:B------:R-:W-:-:S02]  /*17680*/  UMOV UR41, 0x400 ;  /* 0x0000040000297882 */ /* 0x000fc40000000000 */
[----:B-1----:R-:W-:-:S09]  /*17690*/  ULEA UR41, UR4, UR41, 0x18 ;  /* 0x0000002904297291 */ /* 0x002fd2000f8ec0ff */
[----:B------:R-:W1:Y:S02]  /*176a0*/  LDS R0, [UR41+0x881c] ;  /* 0x00881c29ff007984 */ /* 0x000e640008000800 */
[----:B-1----:R-:W-:-:S13]  /*176b0*/  ISETP.NE.AND P0, PT, R0, -0x1, PT ;  /* 0xffffffff0000780c */ /* 0x002fda0003f05270 */
[----:B------:R-:W-:Y:S05]  /*176c0*/  @!P0 BRA `(.L_x_486) ;  /* 0x0000017000408947 */ /* 0x000fea0003800000 */
[----:B------:R-:W-:Y:S01]  /*176d0*/  BAR.SYNC.DEFER_BLOCKING 0x0 ;  /* 0x0000000000007b1d */ /* 0x000fe20000010000 */
[----:B------:R-:W-:-:S13]  /*176e0*/  ISETP.NE.AND P2, PT, R30, RZ, PT ;  /* 0x000000ff1e00720c */ /* 0x000fda0003f45270 */
[----:B------:R-:W-:Y:S05]  /*176f0*/  @P2 BRA `(.L_x_487) ;  /* 0x0000000000882947 */ /* 0x000fea0003800000 */
[----:B0-----:R-:W0:Y:S01]  /*17700*/  LDS R3, [UR41+0x8820] ;  /* 0x00882029ff037984 */ /* 0x001e220008000800 */
[----:B------:R-:W0:Y:S01]  /*17710*/  LDC.64 R4, c[0x4][0x30] ;  /* 0x01000c00ff047b82 */ /* 0x000e220000000a00 */
[----:B------:R-:W-:Y:S01]  /*17720*/  BSSY B0, `(.L_x_488) ;  /* 0x0000006000007945 */ /* 0x000fe20003800000 */
[----:B0-----:R-:W-:-:S07]  /*17730*/  IMAD.WIDE.U32 R4, R3, 0x4, R4 ;  /* 0x0000000403047825 */ /* 0x001fce00078e0004 */
.L_x_489:
[----:B------:R-:W-:Y:S05]  /*17740*/  YIELD ;  /* 0x0000000000007946 */ /* 0x000fea0003800000 */
[----:B------:R-:W2:Y:S02]  /*17750*/  ATOMG.E.EXCH.STRONG.GPU PT, R0, desc[UR36][R4.64], RZ ;  /* 0x800000ff040079a8 */ /* 0x000ea4000c1ef124 */
[----:B--2---:R-:W-:-:S13]  /*17760*/  ISETP.NE.AND P0, PT, R0, RZ, PT ;  /* 0x000000ff0000720c */ /* 0x004fda0003f05270 */
[----:B------:R-:W-:Y:S05]  /*17770*/  @!P0 BRA `(.L_x_489) ;  /* 0xfffffffc00f08947 */ /* 0x000fea000383ffff */
[----:B------:R-:W-:Y:S05]  /*17780*/  BSYNC B0 ;  /* 0x0000000000007941 */ /* 0x000fea0003800000 */
.L_x_488:
[----:B------:R-:W0:Y:S01]  /*17790*/  LDC.64 R6, c[0x4][0x40] ;  /* 0x01001000ff067b82 */ /* 0x000e220000000a00 */
[----:B------:R-:W1:Y:S07]  /*177a0*/  LDS R0, [UR41+0x881c] ;  /* 0x00881c29ff007984 */ /* 0x000e6e0008000800 */
[----:B------:R-:W2:Y:S01]  /*177b0*/  LDC.64 R8, c[0x0][0x3b8] ;  /* 0x0000ee00ff087b82 */ /* 0x000ea20000000a00 */
[----:B0-----:R-:W-:-:S05]  /*177c0*/  IMAD.WIDE.U32 R6, R3, 0x4, R6 ;  /* 0x0000000403067825 */ /* 0x001fca00078e0006 */
[----:B------:R-:W3:Y:S04]  /*177d0*/  LDG.E R11, desc[UR36][R6.64] ;  /* 0x00000024060b7981 */ /* 0x000ee8000c1e1900 */
[----:B--2---:R0:W2:Y:S01]  /*177e0*/  LDG.E R8, desc[UR36][R8.64] ;  /* 0x0000002408087981 */ /* 0x0040a2000c1e1900 */
[----:B-1----:R-:W-:Y:S02]  /*177f0*/  IMAD R3, R0, 0x80, R3 ;  /* 0x0000008000037824 */ /* 0x002fe400078e0203 */
[----:B0-----:R-:W-:-:S03]  /*17800*/  HFMA2 R9, -RZ, RZ, 0, 5.9604644775390625e-08 ;  /* 0x00000001ff097431 */ /* 0x001fc600000001ff */
[----:B------:R-:W-:-:S05]  /*17810*/  IADD3 R3, PT, PT, R3, 0x80, RZ ;  /* 0x0000008003037810 */ /* 0x000fca0007ffe0ff */
[----:B------:R0:W-:Y:S01]  /*17820*/  STS [UR41+0x8814], R3 ;  /* 0x00881403ff007988 */ /* 0x0001e20008000829 */
[----:B---3--:R-:W-:Y:S02]  /*17830*/  ISETP.NE.AND P0, PT, R11, R0, PT ;  /* 0x000000000b00720c */ /* 0x008fe40003f05270 */
[----:B--2---:R-:W-:-:S11]  /*17840*/  ISETP.GE.U32.AND P1, PT, R3, R8, PT ;  /* 0x000000080300720c */ /* 0x004fd60003f26070 */
[----:B------:R-:W-:Y:S02]  /*17850*/  @P0 IMAD.MOV.U32 R0, RZ, RZ, 0x1 ;  /* 0x00000001ff000424 */ /* 0x000fe400078e00ff */
[----:B------:R-:W-:-:S03]  /*17860*/  @P1 IMAD.MOV.U32 R11, RZ, RZ, -0x1 ;  /* 0xffffffffff0b1424 */ /* 0x000fc600078e00ff */
[----:B------:R0:W-:Y:S01]  /*17870*/  @P0 STS [UR41+0x8818], R0 ;  /* 0x00881800ff000988 */ /* 0x0001e20008000829 */
[----:B------:R-:W-:-:S03]  /*17880*/  @P1 IMAD.MOV.U32 R10, RZ, RZ, 0x1 ;  /* 0x00000001ff0a1424 */ /* 0x000fc600078e00ff */
[----:B------:R0:W-:Y:S04]  /*17890*/  @P1 STG.E desc[UR36][R6.64], R11 ;  /* 0x0000000b06001986 */ /* 0x0001e8000c101924 */
[----:B------:R0:W-:Y:S01]  /*178a0*/  @P1 STS [UR41+0x8818], R10 ;  /* 0x0088180aff001988 */ /* 0x0001e20008000829 */
[----:B------:R-:W-:Y:S05]  /*178b0*/  @P1 BRA `(.L_x_490) ;  /* 0x0000000000141947 */ /* 0x000fea0003800000 */
[----:B0-----:R-:W0:Y:S02]  /*178c0*/  LDS R0, [UR41+0x8818] ;  /* 0x00881829ff007984 */ /* 0x001e240008000800 */
[----:B0-----:R-:W-:-:S13]  /*178d0*/  ISETP.NE.AND P0, PT, R0, RZ, PT ;  /* 0x000000ff0000720c */ /* 0x001fda0003f05270 */
[----:B------:R-:W-:Y:S05]  /*178e0*/  @P0 BRA `(.L_x_490) ;  /* 0x0000000000080947 */ /* 0x000fea0003800000 */
[----:B------:R-:W-:-:S05]  /*178f0*/  IMAD.MOV.U32 R3, RZ, RZ, 0x1 ;  /* 0x00000001ff037424 */ /* 0x000fca00078e00ff */
[----:B------:R1:W-:Y:S02]  /*17900*/  REDG.E.ADD.STRONG.GPU desc[UR36][R6.64], R3 ;  /* 0x000000030600798e */ /* 0x0003e4000c12e124 */
.L_x_490:
[----:B------:R2:W-:Y:S02]  /*17910*/  STG.E desc[UR36][R4.64], R9 ;  /* 0x0000000904007986 */ /* 0x0005e4000c101924 */
.L_x_487:
[----:B------:R-:W-:Y:S05]  /*17920*/  WARPSYNC.ALL ;  /* 0x0000000000007948 */ /* 0x000fea0003800000 */
[----:B------:R-:W-:Y:S06]  /*17930*/  BAR.SYNC.DEFER_BLOCKING 0x0 ;  /* 0x0000000000007b1d */ /* 0x000fec0000010000 */
[----:B0-----:R-:W0:Y:S02]  /*17940*/  LDS R0, [UR41+0x8818] ;  /* 0x00881829ff007984 */ /* 0x001e240008000800 */
[----:B0-----:R-:W-:-:S13]  /*17950*/  ISETP.NE.AND P0, PT, R0, RZ, PT ;  /* 0x000000ff0000720c */ /* 0x001fda0003f05270 */
[----:B------:R-:W-:Y:S05]  /*17960*/  @P0 BRA `(.L_x_491) ;  /* 0x0000016c00900947 */ /* 0x000fea0003800000 */
[----:B------:R-:W-:Y:S06]  /*17970*/  BAR.SYNC.DEFER_BLOCKING 0x0 ;  /* 0x0000000000007b1d */ /* 0x000fec0000010000 */
[----:B------:R-:W-:Y:S04]  /*17980*/  BSSY B6, `(.L_x_492) ;  /* 0x000086a000067945 */ /* 0x000fe80003800000 */
[----:B------:R-:W-:Y:S05]  /*17990*/  @P2 BRA `(.L_x_493) ;  /* 0x0000000000442947 */ /* 0x000fea0003800000 */
[----:B------:R-:W0:Y:S01]  /*179a0*/  LDS R11, [UR41+0x8820] ;  /* 0x00882029ff0b7984 */ /* 0x000e220008000800 */
[----:B------:R-:W-:Y:S01]  /*179b0*/  IMAD.MOV.U32 R10, RZ, RZ, R2 ;  /* 0x000000ffff0a7224 */ /* 0x000fe200078e0002 */
[----:B-1----:R-:W-:Y:S01]  /*179c0*/  MOV R3, 0x0 ;  /* 0x0000000000037802 */ /* 0x002fe20000000f00 */
[----:B------:R-:W1:Y:S01]  /*179d0*/  LDCU.64 UR4, c[0x4][0x58] ;  /* 0x01000b00ff0477ac */ /* 0x000e620008000a00 */
[----:B------:R-:W3:Y:S01]  /*179e0*/  LDS R0, [UR41+0x8814] ;  /* 0x00881429ff007984 */ /* 0x000ee20008000800 */
[----:B------:R-:W-:Y:S01]  /*179f0*/  IMAD.U32 R6, RZ, RZ, UR39 ;  /* 0x00000027ff067e24 */ /* 0x000fe2000f8e00ff */
[----:B--2---:R2:W2:Y:S01]  /*17a00*/  LDC.64 R8, c[0x4][R3] ;  /* 0x0100000003087b82 */ /* 0x0044a20000000a00 */
[----:B------:R-:W-:Y:S01]  /*17a10*/  IMAD.U32 R7, RZ, RZ, UR40 ;  /* 0x00000028ff077e24 */ /* 0x000fe2000f8e00ff */
[----:B------:R-:W-:Y:S04]  /*17a20*/  STS.64 [UR41], RZ ;  /* 0x000000ffff007988 */ /* 0x000fe80008000a29 */
[----:B------:R-:W-:Y:S04]  /*17a30*/  STS [UR41+0x8], RZ ;  /* 0x000008ffff007988 */ /* 0x000fe80008000829 */
[----:B------:R0:W-:Y:S01]  /*17a40*/  STG.E desc[UR36][R16.64], RZ ;  /* 0x000000ff10007986 */ /* 0x0001e2000c101924 */
[----:B-1----:R-:W-:Y:S01]  /*17a50*/  IMAD.U32 R4, RZ, RZ, UR4 ;  /* 0x00000004ff047e24 */ /* 0x002fe2000f8e00ff */
[----:B------:R-:W-:-:S02]  /*17a60*/  MOV R5, UR5 ;  /* 0x0000000500057c02 */ /* 0x000fc40008000f00 */
[----:B0-----:R0:W-:Y:S04]  /*17a70*/  STL.64 [R1], R10 ;  /* 0x0000000a01007387 */ /* 0x0011e80000100a00 */
[----:B---3--:R0:W-:Y:S02]  /*17a80*/  STL [R1+0x8], R0 ;  /* 0x0000080001007387 */ /* 0x0081e40000100800 */
[----:B----4-:R-:W-:-:S07]  /*17a90*/  LEPC R20, `(.L_x_493) ;  /* 0x000000001014794e */ /* 0x010fce0000000000 */
[----:B0-2---:R-:W-:Y:S05]  /*17aa0*/  CALL.ABS.NOINC R8 ;  /* 0x0000000008007343 */ /* 0x005fea0003c00000 */
.L_x_493:
[----:B------:R-:W-:Y:S01]  /*17ab0*/  ISETP.GT.U32.AND P0, PT, R30, 0x1f, PT ;  /* 0x0000001f1e00780c */ /* 0x000fe20003f04070 */
[----:B------:R-:W-:Y:S05]  /*17ac0*/  WARPSYNC.ALL ;  /* 0x0000000000007948 */ /* 0x000fea0003800000 */
[----:B------:R-:W-:Y:S06]  /*17ad0*/  BAR.SYNC.DEFER_BLOCKING 0x0 ;  /* 0x0000000000007b1d */ /* 0x000fec0000010000 */
[----:B------:R-:W-:Y:S04]  /*17ae0*/  BSSY.RECONVERGENT B0, `(.L_x_494) ;  /* 0x0000832000007945 */ /* 0x000fe80003800200 */
[----:B------:R-:W-:Y:S05]  /*17af0*/  @P0 BRA `(.L_x_495) ;  /* 0x0000003c00f40947 */ /* 0x000fea0003800000 */
[----:B--2---:R-:W0:Y:S01]  /*17b00*/  S2R R4, SR_CgaCtaId ;  /* 0x0000000000047919 */ /* 0x004e220000008800 */
[----:B------:R-:W-:Y:S01]  /*17b10*/  MOV R11, 0x400 ;  /* 0x00000400000b7802 */ /* 0x000fe20000000f00 */
[----:B------:R-:W2:Y:S08]  /*17b20*/  LDC.64 R8, c[0x0][0x3c0] ;  /* 0x0000f000ff087b82 */ /* 0x000eb00000000a00 */
[----:B-1----:R-:W1:Y:S08]  /*17b30*/  LDC.64 R6, c[0x0][0x3c8] ;  /* 0x0000f200ff067b82 */ /* 0x002e700000000a00 */
[----:B----4-:R-:W3:Y:S01]  /*17b40*/  LDC.64 R14, c[0x0][0x380] ;  /* 0x0000e000ff0e7b82 */ /* 0x010ee20000000a00 */
[----:B0-----:R-:W-:-:S05]  /*17b50*/  LEA R12, R4, R11, 0x18 ;  /* 0x0000000b040c7211 */ /* 0x001fca00078ec0ff */
[----:B------:R-:W2:Y:S02]  /*17b60*/  LDS R3, [R12+0x8814] ;  /* 0x008814000c037984 */ /* 0x000ea40000000800 */
[----:B--2---:R-:W-:-:S04]  /*17b70*/  IMAD.WIDE.U32 R8, R3, 0x4, R8 ;  /* 0x0000000403087825 */ /* 0x004fc800078e0008 */
[----:B-1----:R-:W-:Y:S01]  /*17b80*/  IMAD.WIDE.U32 R6, R3, 0x4, R6 ;  /* 0x0000000403067825 */ /* 0x002fe200078e0006 */
[----:B------:R-:W2:Y:S04]  /*17b90*/  LDG.E R21, desc[UR36][R8.64] ;  /* 0x0000002408157981 */ /* 0x000ea8000c1e1900 */
[----:B------:R-:W4:Y:S01]  /*17ba0*/  LDG.E R41, desc[UR36][R6.64] ;  /* 0x0000002406297981 */ /* 0x000f22000c1e1900 */
[C---:B--2---:R-:W-:Y:S02]  /*17bb0*/  VIADD R39, R21.reuse, 0x1 ;  /* 0x0000000115277836 */ /* 0x044fe40000000000 */
[----:B---3--:R-:W-:Y:S01]  /*17bc0*/  IMAD.WIDE.U32 R20, R21, 0x4, R14 ;  /* 0x0000000415147825 */ /* 0x008fe200078e000e */
[----:B----4-:R-:W-:-:S03]  /*17bd0*/  IADD3 R3, PT, PT, R41, 0x1, RZ ;  /* 0x0000000129037810 */ /* 0x010fc60007ffe0ff */
[--C-:B------:R-:W-:Y:S02]  /*17be0*/  IMAD.WIDE.U32 R38, R39, 0x4, R14.reuse ;  /* 0x0000000427267825 */ /* 0x100fe400078e000e */
[----:B------:R-:W2:Y:S02]  /*17bf0*/  LDG.E R21, desc[UR36][R20.64] ;  /* 0x0000002414157981 */ /* 0x000ea4000c1e1900 */
[--C-:B------:R-:W-:Y:S02]  /*17c00*/  IMAD.WIDE.U32 R40, R41, 0x4, R14.reuse ;  /* 0x0000000429287825 */ /* 0x100fe400078e000e */
[----:B------:R-:W2:Y:S02]  /*17c10*/  LDG.E R0, desc[UR36][R38.64] ;  /* 0x0000002426007981 */ /* 0x000ea4000c1e1900 */
[----:B------:R-:W-:Y:S02]  /*17c20*/  IMAD.WIDE.U32 R14, R3, 0x4, R14 ;  /* 0x00000004030e7825 */ /* 0x000fe400078e000e */
[----:B------:R-:W3:Y:S04]  /*17c30*/  LDG.E R40, desc[UR36][R40.64] ;  /* 0x0000002428287981 */ /* 0x000ee8000c1e1900 */
[----:B------:R-:W3:Y:S01]  /*17c40*/  LDG.E R3, desc[UR36][R14.64] ;  /* 0x000000240e037981 */ /* 0x000ee2000c1e1900 */
[----:B--2---:R-:W-:-:S02]  /*17c50*/  IMAD.IADD R0, R0, 0x1, -R21 ;  /* 0x0000000100007824 */ /* 0x004fc400078e0a15 */
[----:B---3--:R-:W-:-:S05]  /*17c60*/  IMAD.IADD R3, R3, 0x1, -R40 ;  /* 0x0000000103037824 */ /* 0x008fca00078e0a28 */
[----:B------:R-:W-:-:S13]  /*17c70*/  ISETP.GE.U32.AND P0, PT, R0, R3, PT ;  /* 0x000000030000720c */ /* 0x000fda0003f06070 */
[----:B------:R-:W-:Y:S05]  /*17c80*/  @P0 BRA `(.L_x_496) ;  /* 0x0000001c00c80947 */ /* 0x000fea0003800000 */
[----:B------:R-:W-:-:S13]  /*17c90*/  ISETP.NE.AND P0, PT, R30, RZ, PT ;  /* 0x000000ff1e00720c */ /* 0x000fda0003f05270 */
[----:B------:R-:W0:Y:S01]  /*17ca0*/  @!P0 LDS R5, [R12+0x4] ;  /* 0x000004000c058984 */ /* 0x000e220000000800 */
[----:B------:R-:W-:-:S05]  /*17cb0*/  @!P0 VIADD R13, R11, 0x6814 ;  /* 0x000068140b0d8836 */ /* 0x000fca0000000000 */
[----:B------:R-:W-:Y:S02]  /*17cc0*/  @!P0 LEA R10, R4, R13, 0x18 ;  /* 0x0000000d040a8211 */ /* 0x000fe400078ec0ff */
[----:B------:R-:W-:Y:S01]  /*17cd0*/  @!P0 MOV R13, 0x1 ;  /* 0x00000001000d8802 */ /* 0x000fe20000000f00 */
[----:B0-----:R-:W-:-:S04]  /*17ce0*/  @!P0 IMAD.WIDE R14, R5, 0x61a80, R22 ;  /* 0x00061a80050e8825 */ /* 0x001fc800078e0216 */
[----:B------:R-:W-:Y:S01]  /*17cf0*/  @!P0 IMAD R10, R5, 0x200, R10 ;  /* 0x00000200050a8824 */ /* 0x000fe200078e020a */
[----:B------:R0:W-:Y:S01]  /*17d00*/  @!P0 STG.E desc[UR36][R14.64], R13 ;  /* 0x0000000d0e008986 */ /* 0x0001e2000c101924 */
[----:B------:R-:W-:-:S03]  /*17d10*/  LOP3.LUT R5, R0, 0xfff, RZ, 0xc0, !PT ;  /* 0x00000fff00057812 */ /* 0x000fc600078ec0ff */
[----:B------:R0:W-:Y:S01]  /*17d20*/  @!P0 STS [R10], RZ ;  /* 0x000000ff0a008388 */ /* 0x0001e20000000800 */
[----:B------:R-:W-:-:S13]  /*17d30*/  ISETP.GE.U32.AND P0, PT, R0, 0x1000, PT ;  /* 0x000010000000780c */ /* 0x000fda0003f06070 */
[----:B0-----:R-:W-:Y:S05]  /*17d40*/  @!P0 BRA `(.L_x_497) ;  /* 0x0000000800e08947 */ /* 0x001fea0003800000 */
[----:B------:R-:W0:Y:S01]  /*17d50*/  LDS R13, [R12+0x4] ;  /* 0x000004000c0d7984 */ /* 0x000e220000000800 */
[----:B------:R-:W-:Y:S01]  /*17d60*/  VIADD R11, R11, 0x6814 ;  /* 0x000068140b0b7836 */ /* 0x000fe20000000000 */
[----:B------:R-:W-:-:S04]  /*17d70*/  SHF.R.U32.HI R37, RZ, 0xc, R0 ;  /* 0x0000000cff257819 */ /* 0x000fc80000011600 */
[----:B------:R-:W-:Y:S01]  /*17d80*/  LEA R44, R4, R11, 0x18 ;  /* 0x0000000b042c7211 */ /* 0x000fe200078ec0ff */
[----:B------:R-:W-:Y:S01]  /*17d90*/  IMAD.MOV.U32 R4, RZ, RZ, RZ ;  /* 0x000000ffff047224 */ /* 0x000fe200078e00ff */
[----:B------:R-:W-:Y:S02]  /*17da0*/  VIMNMX.U32 R37, PT, PT, R37, 0x1, !PT ;  /* 0x0000000125257848 */ /* 0x000fe40007fe0000 */
[C---:B0-----:R-:W-:Y:S01]  /*17db0*/  LEA R44, R13.reuse, R44, 0x9 ;  /* 0x0000002c0d2c7211 */ /* 0x041fe200078e48ff */
[----:B------:R-:W-:-:S07]  /*17dc0*/  IMAD.WIDE R10, R13, 0x61a80, R22 ;  /* 0x00061a800d0a7825 */ /* 0x000fce00078e0216 */
.L_x_518:
[----:B0-2---:R-:W2:Y:S01]  /*17dd0*/  LDG.E R15, desc[UR36][R8.64] ;  /* 0x00000024080f7981 */ /* 0x005ea2000c1e1900 */
[----:B------:R-:W2:Y:S01]  /*17de0*/  LDC.64 R12, c[0x0][0x380] ;  /* 0x0000e000ff0c7b82 */ /* 0x000ea20000000a00 */
[----:B------:R-:W0:Y:S01]  /*17df0*/  S2R R45, SR_CgaCtaId ;  /* 0x00000000002d7919 */ /* 0x000e220000008800 */
[----:B--2---:R-:W-:-:S06]  /*17e00*/  IMAD.WIDE.U32 R14, R15, 0x4, R12 ;  /* 0x000000040f0e7825 */ /* 0x004fcc00078e000c */
[----:B------:R-:W2:Y:S01]  /*17e10*/  LDG.E R15, desc[UR36][R14.64] ;  /* 0x000000240e0f7981 */ /* 0x000ea2000c1e1900 */
[----:B------:R-:W-:Y:S01]  /*17e20*/  MOV R20, 0x400 ;  /* 0x0000040000147802 */ /* 0x000fe20000000f00 */
[----:B------:R-:W-:Y:S01]  /*17e30*/  BSSY.RECONVERGENT B1, `(.L_x_498) ;  /* 0x000001c000017945 */ /* 0x000fe20003800200 */
[----:B------:R-:W-:-:S03]  /*17e40*/  MOV R47, R30 ;  /* 0x0000001e002f7202 */ /* 0x000fc60000000f00 */
[----:B------:R-:W-:-:S05]  /*17e50*/  VIADD R20, R20, 0x814 ;  /* 0x0000081414147836 */ /* 0x000fca0000000000 */
[----:B0-----:R-:W-:Y:S01]  /*17e60*/  LEA R45, R45, R20, 0x18 ;  /* 0x000000142d2d7211 */ /* 0x001fe200078ec0ff */
[C---:B--2---:R-:W-:Y:S02]  /*17e70*/  IMAD R46, R4.reuse, 0x1000, R15 ;  /* 0x00001000042e7824 */ /* 0x044fe400078e020f */
[----:B------:R-:W-:-:S05]  /*17e80*/  VIADD R4, R4, 0x1 ;  /* 0x0000000104047836 */ /* 0x000fca0000000000 */
[----:B-1----:R-:W-:-:S13]  /*17e90*/  ISETP.NE.AND P0, PT, R4, R37, PT ;  /* 0x000000250400720c */ /* 0x002fda0003f05270 */
.L_x_499:
        /* <DEDUP_REMOVED lines=22> */
.L_x_498:
        /* <DEDUP_REMOVED lines=9> */
.L_x_508:
        /* <DEDUP_REMOVED lines=10> */
.L_x_503:
        /* <DEDUP_REMOVED lines=24> */
.L_x_506:
[----:B------:R-:W-:Y:S05]  /*182b0*/  BSYNC.RELIABLE B4 ;  /* 0x0000000000047941 */ /* 0x000fea0003800100 */
.L_x_505:
[----:B------:R1:W-:Y:S02]  /*182c0*/  STS [R41], RZ ;  /* 0x000000ff29007388 */ /* 0x0003e40000000800 */
.L_x_507:
[----:B------:R-:W-:Y:S05]  /*182d0*/  BSYNC.RECONVERGENT B3 ;  /* 0x0000000000037941 */ /* 0x000fea0003800200 */
.L_x_504:
[----:B------:R-:W-:Y:S05]  /*182e0*/  @!P3 BRA `(.L_x_508) ;  /* 0xfffffffc0068b947 */ /* 0x000fea000383ffff */
[----:B------:R-:W-:Y:S05]  /*182f0*/  BSYNC.RECONVERGENT B2 ;  /* 0x0000000000027941 */ /* 0x000fea0003800200 */
.L_x_502:
[----:B------:R-:W-:Y:S05]  /*18300*/  BRA `(.L_x_509) ;  /* 0x0000000000547947 */ /* 0x000fea0003800000 */
.L_x_501:
[----:B0-----:R0:W5:Y:S01]  /*18310*/  LDG.E R20, desc[UR36][R14.64] ;  /* 0x000000240e147981 */ /* 0x001162000c1e1900 */
[----:B------:R-:W-:-:S07]  /*18320*/  IMAD.MOV.U32 R38, RZ, RZ, R30 ;  /* 0x000000ffff267224 */ /* 0x000fce00078e001e */
.L_x_514:
        /* <DEDUP_REMOVED lines=15> */
.L_x_512:
[----:B------:R-:W-:Y:S05]  /*18420*/  BSYNC.RELIABLE B3 ;  /* 0x0000000000037941 */ /* 0x000fea0003800100 */
.L_x_511:
[----:B------:R1:W-:Y:S02]  /*18430*/  STS [R21], RZ ;  /* 0x000000ff15007388 */ /* 0x0003e40000000800 */
.L_x_513:
[----:B------:R-:W-:Y:S05]  /*18440*/  BSYNC.RECONVERGENT B2 ;  /* 0x0000000000027941 */ /* 0x000fea0003800200 */
.L_x_510:
[----:B------:R-:W-:Y:S05]  /*18450*/  @!P2 BRA `(.L_x_514) ;  /* 0xfffffffc00b4a947 */ /* 0x000fea000383ffff */
.L_x_509:
[----:B------:R-:W-:Y:S05]  /*18460*/  BSYNC.RECONVERGENT B1 ;  /* 0x0000000000017941 */ /* 0x000fea0003800200 */
.L_x_500:
[----:B------:R-:W-:Y:S01]  /*18470*/  ISETP.NE.AND P1, PT, R30, RZ, PT ;  /* 0x000000ff1e00720c */ /* 0x000fe20003f25270 */
[----:B------:R-:W-:-:S12]  /*18480*/  BSSY.RECONVERGENT B1, `(.L_x_515) ;  /* 0x0000043000017945 */ /* 0x000fd80003800200 */
[----:B------:R-:W-:Y:S05]  /*18490*/  @P1 BRA `(.L_x_516) ;  /* 0x0000000400041947 */ /* 0x000fea0003800000 */
[----:B------:R-:W2:Y:S01]  /*184a0*/  S2UR UR5, SR_CgaCtaId ;  /* 0x00000000000579c3 */ /* 0x000ea20000008800 */
[----:B------:R-:W-:Y:S02]  /*184b0*/  UMOV UR4, 0x400 ;  /* 0x0000040000047882 */ /* 0x000fe40000000000 */
[----:B------:R-:W-:-:S04]  /*184c0*/  UIADD3 UR4, UPT, UPT, UR4, 0x814, URZ ;  /* 0x0000081404047890 */ /* 0x000fc8000fffe0ff */
[----:B--2---:R-:W-:-:S03]  /*184d0*/  ULEA UR5, UR5, UR4, 0x18 ;  /* 0x0000000405057291 */ /* 0x004fc6000f8ec0ff */
[----:B------:R-:W-:-:S09]  /*184e0*/  UMOV UR4, URZ ;  /* 0x000000ff00047c82 */ /* 0x000fd20008000000 */
.L_x_517:
[----:B------:R-:W-:Y:S02]  /*184f0*/  ULEA UR6, UR4, UR5, 0x2 ;  /* 0x0000000504067291 */ /* 0x000fe4000f8e10ff */
[----:B------:R-:W-:-:S04]  /*18500*/  UIADD3 UR4, UPT, UPT, UR4, 0x8, URZ ;  /* 0x0000000804047890 */ /* 0x000fc8000fffe0ff */
[----:B------:R-:W-:-:S03]  /*18510*/  UISETP.NE.AND UP0, UPT, UR4, 0x1000, UPT ;  /* 0x000010000400788c */ /* 0x000fc6000bf05270 */
[----:B--2---:R-:W2:Y:S02]  /*18520*/  LDS R20, [UR6] ;  /* 0x00000006ff147984 */ /* 0x004ea40008000800 */
[----:B--2---:R-:W-:-:S13]  /*18530*/  ISETP.NE.AND P6, PT, R20, RZ, PT ;  /* 0x000000ff1400720c */ /* 0x004fda0003fc5270 */
[----:B------:R-:W2:Y:S02]  /*18540*/  @P6 LDS R12, [R44] ;  /* 0x000000002c0c6984 */ /* 0x000ea40000000800 */
[----:B--2---:R-:W-:-:S05]  /*18550*/  @P6 VIADD R13, R12, 0x1 ;  /* 0x000000010c0d6836 */ /* 0x004fca0000000000 */
[----:B------:R2:W-:Y:S04]  /*18560*/  @P6 STS [R44], R13 ;  /* 0x0000000d2c006388 */ /* 0x0005e80000000800 */
[----:B------:R-:W3:Y:S01]  /*18570*/  LDS R48, [UR6+0x4] ;  /* 0x00000406ff307984 */ /* 0x000ee20008000800 */
[----:B--2---:R-:W-:-:S05]  /*18580*/  @P6 IMAD.WIDE.U32 R12, R13, 0x4, R10 ;  /* 0x000000040d0c6825 */ /* 0x004fca00078e000a */
[----:B------:R-:W-:Y:S01]  /*18590*/  @P6 STG.E desc[UR36][R12.64], R20 ;  /* 0x000000140c006986 */ /* 0x000fe2000c101924 */
[----:B---3--:R-:W-:-:S13]  /*185a0*/  ISETP.NE.AND P1, PT, R48, RZ, PT ;  /* 0x000000ff3000720c */ /* 0x008fda0003f25270 */
        /* <DEDUP_REMOVED lines=8> */
[----:B--2---:R-:W-:-:S05]  /*18630*/  @P2 IADD3 R43, PT, PT, R43, 0x1, RZ ;  /* 0x000000012b2b2810 */ /* 0x004fca0007ffe0ff */
[----:B------:R2:W-:Y:S04]  /*18640*/  @P2 STS [R44], R43 ;  /* 0x0000002b2c002388 */ /* 0x0005e80000000800 */
[----:B------:R-:W3:Y:S01]  /*18650*/  LDS R51, [UR6+0xc] ;  /* 0x00000c06ff337984 */ /* 0x000ee20008000800 */
[----:B--2---:R-:W-:-:S05]  /*18660*/  @P2 IMAD.WIDE.U32 R42, R43, 0x4, R10 ;  /* 0x000000042b2a2825 */ /* 0x004fca00078e000a */
[----:B------:R-:W-:Y:S01]  /*18670*/  @P2 STG.E desc[UR36][R42.64], R46 ;  /* 0x0000002e2a002986 */ /* 0x000fe2000c101924 */
[----:B---3--:R-:W-:-:S13]  /*18680*/  ISETP.NE.AND P3, PT, R51, RZ, PT ;  /* 0x000000ff3300720c */ /* 0x008fda0003f65270 */
[----:B01----:R-:W0:Y:S02]  /*18690*/  @P3 LDS R41, [R44] ;  /* 0x000000002c293984 */ /* 0x003e240000000800 */
[----:B0-----:R-:W-:-:S05]  /*186a0*/  @P3 VIADD R41, R41, 0x1 ;  /* 0x0000000129293836 */ /* 0x001fca0000000000 */
        /* <DEDUP_REMOVED lines=31> */
[----:B------:R-:W-:Y:S05]  /*188a0*/  BRA.U UP0, `(.L_x_517) ;  /* 0xfffffffd00107547 */ /* 0x000fea000b83ffff */
.L_x_516:
[----:B------:R-:W-:Y:S05]  /*188b0*/  BSYNC.RECONVERGENT B1 ;  /* 0x0000000000017941 */ /* 0x000fea0003800200 */
.L_x_515:
[----:B------:R-:W-:Y:S05]  /*188c0*/  @P0 BRA `(.L_x_518) ;  /* 0xfffffff400400947 */ /* 0x000fea000383ffff */
.L_x_497:
[----:B------:R-:W-:Y:S01]  /*188d0*/  ISETP.GE.U32.AND P2, PT, R30, R5, PT ;  /* 0x000000051e00720c */ /* 0x000fe20003f46070 */
[----:B------:R-:W-:-:S12]  /*188e0*/  BSSY.RECONVERGENT B1, `(.L_x_519) ;  /* 0x0000059000017945 */ /* 0x000fd80003800200 */
[----:B------:R-:W-:Y:S05]  /*188f0*/  @P2 BRA `(.L_x_520) ;  /* 0x00000004005c2947 */ /* 0x000fea0003800000 */
[----:B------:R-:W3:Y:S01]  /*18900*/  LDG.E R9, desc[UR36][R8.64] ;  /* 0x0000002408097981 */ /* 0x000ee2000c1e1900 */
[----:B------:R-:W3:Y:S01]  /*18910*/  LDC.64 R12, c[0x0][0x380] ;  /* 0x0000e000ff0c7b82 */ /* 0x000ee20000000a00 */
[----:B------:R-:W-:Y:S02]  /*18920*/  ISETP.GE.U32.AND P3, PT, R30, R5, PT ;  /* 0x000000051e00720c */ /* 0x000fe40003f66070 */
[----:B------:R-:W-:-:S11]  /*18930*/  LOP3.LUT R10, R0, 0xfffff000, RZ, 0xc0, !PT ;  /* 0xfffff000000a7812 */ /* 0x000fd600078ec0ff */
[----:B0-----:R-:W0:Y:S01]  /*18940*/  @P3 LDC.64 R14, c[0x0][0x388] ;  /* 0x0000e200ff0e3b82 */ /* 0x001e220000000a00 */
[----:B---3--:R-:W-:-:S05]  /*18950*/  IMAD.WIDE.U32 R12, R9, 0x4, R12 ;  /* 0x00000004090c7825 */ /* 0x008fca00078e000c */
[----:B------:R-:W3:Y:S01]  /*18960*/  LDG.E R11, desc[UR36][R12.64] ;  /* 0x000000240c0b7981 */ /* 0x000ee2000c1e1900 */
[----:B------:R-:W-:Y:S01]  /*18970*/  IMAD.MOV.U32 R4, RZ, RZ, R30 ;  /* 0x000000ffff047224 */ /* 0x000fe200078e001e */
[----:B------:R-:W4:Y:S01]  /*18980*/  @P3 S2R R9, SR_CgaCtaId ;  /* 0x0000000000093919 */ /* 0x000f220000008800 */
[----:B---3--:R-:W-:-:S05]  /*18990*/  IMAD.IADD R11, R11, 0x1, R10 ;  /* 0x000000010b0b7824 */ /* 0x008fca00078e020a */
[----:B-1----:R-:W-:-:S05]  /*189a0*/  @P3 IADD3 R21, PT, PT, R11, R4, RZ ;  /* 0x000000040b153210 */ /* 0x002fca0007ffe0ff */
        /* <DEDUP_REMOVED lines=14> */
[----:B0-----:R-:W0:Y:S01]  /*18a90*/  S2R R9, SR_CgaCtaId ;  /* 0x0000000000097919 */ /* 0x001e220000008800 */
[----:B------:R-:W-:Y:S01]  /*18aa0*/  MOV R8, 0x400 ;  /* 0x0000040000087802 */ /* 0x000fe20000000f00 */
[----:B--2---:R-:W-:Y:S01]  /*18ab0*/  VIADD R39, R5, 0xffffffa0 ;  /* 0xffffffa005277836 */ /* 0x004fe20000000000 */
[----:B------:R-:W-:-:S03]  /*18ac0*/  PLOP3.LUT P0, PT, PT, PT, PT, 0x8, 0x80 ;  /* 0x000000000080781c */ /* 0x000fc60003f0e170 */
[----:B------:R-:W-:-:S05]  /*18ad0*/  VIADD R8, R8, 0x814 ;  /* 0x0000081408087836 */ /* 0x000fca0000000000 */
[----:B0-----:R-:W-:-:S07]  /*18ae0*/  LEA R41, R9, R8, 0x18 ;  /* 0x0000000809297211 */ /* 0x001fce00078ec0ff */
.L_x_523:
[----:B-1----:R-:W0:Y:S01]  /*18af0*/  LDC.64 R12, c[0x0][0x388] ;  /* 0x0000e200ff0c7b82 */ /* 0x002e220000000a00 */
        /* <DEDUP_REMOVED lines=20> */
.L_x_522:
[----:B------:R-:W-:Y:S05]  /*18c40*/  BSYNC.RECONVERGENT B2 ;  /* 0x0000000000027941 */ /* 0x000fea0003800200 */
.L_x_521:
        /* <DEDUP_REMOVED lines=21> */
.L_x_525:
[----:B------:R-:W-:Y:S05]  /*18da0*/  BSYNC.RECONVERGENT B2 ;  /* 0x0000000000027941 */ /* 0x000fea0003800200 */
.L_x_524:
        /* <DEDUP_REMOVED lines=12> */
.L_x_520:
[----:B------:R-:W-:Y:S05]  /*18e70*/  BSYNC.RECONVERGENT B1 ;  /* 0x0000000000017941 */ /* 0x000fea0003800200 */
.L_x_519:
[----:B------:R-:W4:Y:S01]  /*18e80*/  LDG.E R7, desc[UR36][R6.64] ;  /* 0x0000002406077981 */ /* 0x000f22000c1e1900 */
[----:B01-3--:R-:W4:Y:S01]  /*18e90*/  LDC.64 R8, c[0x0][0x380] ;  /* 0x0000e000ff087b82 */ /* 0x00bf220000000a00 */
[----:B------:R-:W-:Y:S01]  /*18ea0*/  BSSY.RECONVERGENT B1, `(.L_x_526) ;  /* 0x0000031000017945 */ /* 0x000fe20003800200 */
[----:B----4-:R-:W-:-:S03]  /*18eb0*/  IMAD.WIDE.U32 R8, R7, 0x4, R8 ;  /* 0x0000000407087825 */ /* 0x010fc600078e0008 */
[----:B------:R-:W-:Y:S05]  /*18ec0*/  @P2 BRA `(.L_x_527) ;  /* 0x0000000000b82947 */ /* 0x000fea0003800000 */
[----:B------:R-:W3:Y:S01]  /*18ed0*/  LDG.E R8, desc[UR36][R8.64] ;  /* 0x0000002408087981 */ /* 0x000ee2000c1e1900 */
[----:B------:R-:W3:Y:S01]  /*18ee0*/  LDC.64 R6, c[0x0][0x388] ;  /* 0x0000e200ff067b82 */ /* 0x000ee20000000a00 */
[----:B------:R-:W-:Y:S01]  /*18ef0*/  IMAD.MOV.U32 R4, RZ, RZ, R30 ;  /* 0x000000ffff047224 */ /* 0x000fe200078e001e */
[----:B---3--:R-:W-:-:S04]  /*18f00*/  LEA R6, P0, R8, R6, 0x2 ;  /* 0x0000000608067211 */ /* 0x008fc800078010ff */
[----:B------:R-:W-:-:S09]  /*18f10*/  LEA.HI.X R7, R8, R7, RZ, 0x2, P0 ;  /* 0x0000000708077211 */ /* 0x000fd200000f14ff */
.L_x_534:
        /* <DEDUP_REMOVED lines=9> */
[----:B------:R-:W-:Y:S02]  /*18fb0*/  HFMA2 R11, -RZ, RZ, 0, 0 ;  /* 0x00000000ff0b7431 */ /* 0x000fe400000001ff */
[----:B------:R-:W-:-:S07]  /*18fc0*/  IMAD.MOV.U32 R10, RZ, RZ, R3 ;  /* 0x000000ffff0a7224 */ /* 0x000fce00078e0003 */
.L_x_529:
        /* <DEDUP_REMOVED lines=10> */
.L_x_528:
[----:B------:R-:W-:-:S06]  /*19070*/  IMAD.WIDE.U32 R8, R11, 0x4, R6 ;  /* 0x000000040b087825 */ /* 0x000fcc00078e0006 */
[----:B------:R-:W1:Y:S01]  /*19080*/  LDG.E R8, desc[UR36][R8.64] ;  /* 0x0000002408087981 */ /* 0x000e62000c1e1900 */
[----:B------:R-:W-:Y:S01]  /*19090*/  VIADD R10, R11, 0x1 ;  /* 0x000000010b0a7836 */ /* 0x000fe20000000000 */
[----:B------:R-:W-:Y:S01]  /*190a0*/  BSSY.RECONVERGENT B2, `(.L_x_530) ;  /* 0x000000f000027945 */ /* 0x000fe20003800200 */
[----:B------:R-:W-:-:S03]  /*190b0*/  VIADD R4, R4, UR43 ;  /* 0x0000002b04047c36 */ /* 0x000fc60008000000 */
[----:B------:R-:W-:Y:S02]  /*190c0*/  BSSY.RELIABLE B3, `(.L_x_531) ;  /* 0x000000b000037945 */ /* 0x000fe40003800100 */
        /* <DEDUP_REMOVED lines=10> */
.L_x_532:
[----:B------:R-:W-:Y:S05]  /*19170*/  BSYNC.RELIABLE B3 ;  /* 0x0000000000037941 */ /* 0x000fea0003800100 */
.L_x_531:
[----:B------:R1:W-:Y:S02]  /*19180*/  STS [R14], RZ ;  /* 0x000000ff0e007388 */ /* 0x0003e40000000800 */
.L_x_533:
[----:B------:R-:W-:Y:S05]  /*19190*/  BSYNC.RECONVERGENT B2 ;  /* 0x0000000000027941 */ /* 0x000fea0003800200 */
.L_x_530:
[----:B------:R-:W-:Y:S05]  /*191a0*/  @!P1 BRA `(.L_x_534) ;  /* 0xfffffffc005c9947 */ /* 0x000fea000383ffff */
.L_x_527:
[----:B------:R-:W-:Y:S05]  /*191b0*/  BSYNC.RECONVERGENT B1 ;  /* 0x0000000000017941 */ /* 0x000fea0003800200 */
.L_x_526:
[----:B------:R-:W-:-:S04]  /*191c0*/  ISETP.NE.AND P0, PT, R30, RZ, PT ;  /* 0x000000ff1e00720c */ /* 0x000fc80003f05270 */
[----:B------:R-:W-:-:S13]  /*191d0*/  ISETP.EQ.OR P0, PT, R5, RZ, P0 ;  /* 0x000000ff0500720c */ /* 0x000fda0000702670 */
[----:B------:R-:W-:Y:S05]  /*191e0*/  @P0 BRA `(.L_x_535) ;  /* 0x0000006c00040947 */ /* 0x000fea0003800000 */
[----:B--2---:R-:W2:Y:S01]  /*191f0*/  S2R R39, SR_CgaCtaId ;  /* 0x0000000000277919 */ /* 0x004ea20000008800 */
[----:B------:R-:W-:Y:S01]  /*19200*/  MOV R6, 0x400 ;  /* 0x0000040000067802 */ /* 0x000fe20000000f00 */
[----:B------:R-:W-:Y:S01]  /*19210*/  IMAD.MOV.U32 R37, RZ, RZ, RZ ;  /* 0x000000ffff257224 */ /* 0x000fe200078e00ff */
[----:B------:R-:W-:Y:S02]  /*19220*/  ISETP.GE.U32.AND P1, PT, R5, 0x8, PT ;  /* 0x000000080500780c */ /* 0x000fe40003f26070 */
[----:B------:R-:W-:Y:S02]  /*19230*/  IADD3 R4, PT, PT, R6, 0x6814, RZ ;  /* 0x0000681406047810 */ /* 0x000fe40007ffe0ff */
[----:B------:R-:W-:-:S04]  /*19240*/  LOP3.LUT R3, R0, 0x7, RZ, 0xc0, !PT ;  /* 0x0000000700037812 */ /* 0x000fc800078ec0ff */
[----:B------:R-:W-:Y:S02]  /*19250*/  ISETP.NE.AND P0, PT, R3, RZ, PT ;  /* 0x000000ff0300720c */ /* 0x000fe40003f05270 */
[C---:B--2---:R-:W-:Y:S02]  /*19260*/  LEA R7, R39.reuse, R6, 0x18 ;  /* 0x0000000627077211 */ /* 0x044fe400078ec0ff */
[----:B------:R-:W-:-:S04]  /*19270*/  LEA R4, R39, R4, 0x18 ;  /* 0x0000000427047211 */ /* 0x000fc800078ec0ff */
[----:B------:R-:W2:Y:S02]  /*19280*/  LDS R7, [R7+0x4] ;  /* 0x0000040007077984 */ /* 0x000ea40000000800 */
[C---:B--2---:R-:W-:Y:S02]  /*19290*/  IMAD R38, R7.reuse, 0x200, R4 ;  /* 0x0000020007267824 */ /* 0x044fe400078e0204 */
[----:B------:R-:W-:Y:S01]  /*192a0*/  IMAD.WIDE R4, R7, 0x61a80, R22 ;  /* 0x00061a8007047825 */ /* 0x000fe200078e0216 */
[----:B------:R-:W-:Y:S06]  /*192b0*/  @!P1 BRA `(.L_x_536) ;  /* 0x0000000400009947 */ /* 0x000fec0003800000 */
[----:B------:R-:W-:Y:S01]  /*192c0*/  VIADD R6, R6, 0x814 ;  /* 0x0000081406067836 */ /* 0x000fe20000000000 */
[----:B------:R-:W-:Y:S02]  /*192d0*/  LOP3.LUT R37, R0, 0xff8, RZ, 0xc0, !PT ;  /* 0x00000ff800257812 */ /* 0x000fe400078ec0ff */
[----:B------:R-:W-:Y:S02]  /*192e0*/  MOV R40, RZ ;  /* 0x000000ff00287202 */ /* 0x000fe40000000f00 */
[----:B------:R-:W-:-:S07]  /*192f0*/  LEA R39, R39, R6, 0x18 ;  /* 0x0000000627277211 */ /* 0x000fce00078ec0ff */
.L_x_537:
        /* <DEDUP_REMOVED lines=12> */
[----:B--2---:R-:W-:-:S05]  /*193c0*/  @P1 VIADD R15, R15, 0x1 ;  /* 0x000000010f0f1836 */ /* 0x004fca0000000000 */
[----:B------:R0:W-:Y:S04]  /*193d0*/  @P1 STS [R38], R15 ;  /* 0x0000000f26001388 */ /* 0x0001e80000000800 */
[----:B------:R-:W2:Y:S01]  /*193e0*/  LDS R51, [R44+0x8] ;  /* 0x000008002c337984 */ /* 0x000ea20000000800 */
[----:B01----:R-:W-:-:S05]  /*193f0*/  @P1 IMAD.WIDE.U32 R14, R15, 0x4, R4 ;  /* 0x000000040f0e1825 */ /* 0x003fca00078e0004 */
[----:B------:R-:W-:Y:S01]  /*19400*/  @P1 STG.E desc[UR36][R14.64], R53 ;  /* 0x000000350e001986 */ /* 0x000fe2000c101924 */
[----:B--2---:R-:W-:-:S13]  /*19410*/  ISETP.NE.AND P2, PT, R51, RZ, PT ;  /* 0x000000ff3300720c */ /* 0x004fda0003f45270 */
        /* <DEDUP_REMOVED lines=42> */
.L_x_536:
[----:B------:R-:W-:Y:S05]  /*196c0*/  @!P0 BRA `(.L_x_535) ;  /* 0x0000006400cc8947 */ /* 0x000fea0003800000 */
[----:B------:R-:W-:Y:S02]  /*196d0*/  ISETP.GE.U32.AND P0, PT, R3, 0x4, PT ;  /* 0x000000040300780c */ /* 0x000fe40003f06070 */
[----:B------:R-:W-:-:S04]  /*196e0*/  LOP3.LUT R20, R0, 0x3, RZ, 0xc0, !PT ;  /* 0x0000000300147812 */ /* 0x000fc800078ec0ff */
[----:B------:R-:W-:-:S07]  /*196f0*/  ISETP.NE.AND P4, PT, R20, RZ, PT ;  /* 0x000000ff1400720c */ /* 0x000fce0003f85270 */
[----:B------:R-:W-:Y:S06]  /*19700*/  @!P0 BRA `(.L_x_538) ;  /* 0x0000000000888947 */ /* 0x000fec0003800000 */
[----:B------:R-:W2:Y:S01]  /*19710*/  S2R R6, SR_CgaCtaId ;  /* 0x0000000000067919 */ /* 0x000ea20000008800 */
[----:B------:R-:W-:-:S05]  /*19720*/  MOV R3, 0x400 ;  /* 0x0000040000037802 */ /* 0x000fca0000000f00 */
[----:B------:R-:W-:-:S05]  /*19730*/  VIADD R3, R3, 0x814 ;  /* 0x0000081403037836 */ /* 0x000fca0000000000 */
[----:B--2---:R-:W-:-:S04]  /*19740*/  LEA R6, R6, R3, 0x18 ;  /* 0x0000000306067211 */ /* 0x004fc800078ec0ff */
[C---:B01----:R-:W-:Y:S01]  /*19750*/  LEA R14, R37.reuse, R6, 0x2 ;  /* 0x00000006250e7211 */ /* 0x043fe200078e10ff */
[----:B------:R-:W-:-:S04]  /*19760*/  VIADD R37, R37, 0x4 ;  /* 0x0000000425257836 */ /* 0x000fc80000000000 */
[----:B------:R-:W0:Y:S02]  /*19770*/  LDS R21, [R14] ;  /* 0x000000000e157984 */ /* 0x000e240000000800 */
        /* <DEDUP_REMOVED lines=24> */
[----:B------:R-:W-:Y:S01]  /*19900*/  @P3 IMAD.WIDE.U32 R12, R15, 0x4, R4 ;  /* 0x000000040f0c3825 */ /* 0x000fe200078e0004 */
[----:B------:R2:W-:Y:S04]  /*19910*/  @P3 STS [R38], R15 ;  /* 0x0000000f26003388 */ /* 0x0005e80000000800 */
[----:B------:R2:W-:Y:S02]  /*19920*/  @P3 STG.E desc[UR36][R12.64], R43 ;  /* 0x0000002b0c003986 */ /* 0x0005e4000c101924 */
.L_x_538:
[----:B------:R-:W-:Y:S05]  /*19930*/  @!P4 BRA `(.L_x_535) ;  /* 0x000000640030c947 */ /* 0x000fea0003800000 */
[----:B------:R-:W-:Y:S02]  /*19940*/  ISETP.NE.AND P0, PT, R20, 0x1, PT ;  /* 0x000000011400780c */ /* 0x000fe40003f05270 */
[----:B------:R-:W-:-:S04]  /*19950*/  LOP3.LUT R0, R0, 0x1, RZ, 0xc0, !PT ;  /* 0x0000000100007812 */ /* 0x000fc800078ec0ff */
[----:B------:R-:W-:-:S07]  /*19960*/  ISETP.NE.U32.AND P2, PT, R0, 0x1, PT ;  /* 0x000000010000780c */ /* 0x000fce0003f45070 */
[----:B------:R-:W-:Y:S06]  /*19970*/  @!P0 BRA `(.L_x_539) ;  /* 0x0000000000508947 */ /* 0x000fec0003800000 */
[----:B------:R-:W3:Y:S01]  /*19980*/  S2R R3, SR_CgaCtaId ;  /* 0x0000000000037919 */ /* 0x000ee20000008800 */
[----:B------:R-:W-:-:S05]  /*19990*/  MOV R0, 0x400 ;  /* 0x0000040000007802 */ /* 0x000fca0000000f00 */
[----:B------:R-:W-:-:S05]  /*199a0*/  VIADD R0, R0, 0x814 ;  /* 0x0000081400007836 */ /* 0x000fca0000000000 */
[----:B---3--:R-:W-:-:S05]  /*199b0*/  LEA R0, R3, R0, 0x18 ;  /* 0x0000000003007211 */ /* 0x008fca00078ec0ff */
[C---:B------:R-:W-:Y:S02]  /*199c0*/  IMAD R0, R37.reuse, 0x4, R0 ;  /* 0x0000000425007824 */ /* 0x040fe400078e0200 */
[----:B------:R-:W-:-:S03]  /*199d0*/  VIADD R37, R37, 0x2 ;  /* 0x0000000225257836 */ /* 0x000fc60000000000 */
[----:B--2---:R-:W2:Y:S02]  /*199e0*/  LDS R13, [R0] ;  /* 0x00000000000d7984 */ /* 0x004ea40000000800 */
[----:B--2---:R-:W-:-:S13]  /*199f0*/  ISETP.NE.AND P0, PT, R13, RZ, PT ;  /* 0x000000ff0d00720c */ /* 0x004fda0003f05270 */
[----:B------:R-:W2:Y:S02]  /*19a00*/  @P0 LDS R3, [R38] ;  /* 0x0000000026030984 */ /* 0x000ea40000000800 */
[----:B--2---:R-:W-:-:S05]  /*19a10*/  @P0 IADD3 R3, PT, PT, R3, 0x1, RZ ;  /* 0x0000000103030810 */ /* 0x004fca0007ffe0ff */
[----:B------:R-:W-:Y:S01]  /*19a20*/  @P0 STS [R38], R3 ;  /* 0x0000000326000388 */ /* 0x000fe20000000800 */
[----:B------:R-:W-:-:S03]  /*19a30*/  @P0 IMAD.WIDE.U32 R6, R3, 0x4, R4 ;  /* 0x0000000403060825 */ /* 0x000fc600078e0004 */
[----:B------:R-:W2:Y:S04]  /*19a40*/  LDS R15, [R0+0x4] ;  /* 0x00000400000f7984 */ /* 0x000ea80000000800 */
[----:B------:R-:W-:Y:S01]  /*19a50*/  @P0 STG.E desc[UR36][R6.64], R13 ;  /* 0x0000000d06000986 */ /* 0x000fe2000c101924 */
[----:B--2---:R-:W-:-:S13]  /*19a60*/  ISETP.NE.AND P1, PT, R15, RZ, PT ;  /* 0x000000ff0f00720c */ /* 0x004fda0003f25270 */
[----:B------:R-:W2:Y:S02]  /*19a70*/  @P1 LDS R11, [R38] ;  /* 0x00000000260b1984 */ /* 0x000ea40000000800 */
[----:B--2---:R-:W-:-:S04]  /*19a80*/  @P1 VIADD R11, R11, 0x1 ;  /* 0x000000010b0b1836 */ /* 0x004fc80000000000 */
[----:B------:R-:W-:Y:S01]  /*19a90*/  @P1 IMAD.WIDE.U32 R8, R11, 0x4, R4 ;  /* 0x000000040b081825 */ /* 0x000fe200078e0004 */
[----:B------:R3:W-:Y:S04]  /*19aa0*/  @P1 STS [R38], R11 ;  /* 0x0000000b26001388 */ /* 0x0007e80000000800 */
[----:B------:R3:W-:Y:S02]  /*19ab0*/  @P1 STG.E desc[UR36][R8.64], R15 ;  /* 0x0000000f08001986 */ /* 0x0007e4000c101924 */
.L_x_539:
[----:B------:R-:W-:Y:S05]  /*19ac0*/  @P2 BRA `(.L_x_535) ;  /* 0x0000006000cc2947 */ /* 0x000fea0003800000 */
[----:B------:R-:W4:Y:S01]  /*19ad0*/  S2R R3, SR_CgaCtaId ;  /* 0x0000000000037919 */ /* 0x000f220000008800 */
[----:B------:R-:W-:-:S05]  /*19ae0*/  MOV R0, 0x400 ;  /* 0x0000040000007802 */ /* 0x000fca0000000f00 */
[----:B------:R-:W-:-:S05]  /*19af0*/  VIADD R0, R0, 0x814 ;  /* 0x0000081400007836 */ /* 0x000fca0000000000 */
[----:B----4-:R-:W-:-:S04]  /*19b00*/  LEA R0, R3, R0, 0x18 ;  /* 0x0000000003007211 */ /* 0x010fc800078ec0ff */
[----:B------:R-:W-:-:S06]  /*19b10*/  LEA R37, R37, R0, 0x2 ;  /* 0x0000000025257211 */ /* 0x000fcc00078e10ff */
[----:B------:R-:W4:Y:S02]  /*19b20*/  LDS R37, [R37] ;  /* 0x0000000025257984 */ /* 0x000f240000000800 */
[----:B----4-:R-:W-:-:S13]  /*19b30*/  ISETP.NE.AND P0, PT, R37, RZ, PT ;  /* 0x000000ff2500720c */ /* 0x010fda0003f05270 */
[----:B------:R-:W-:Y:S05]  /*19b40*/  @!P0 BRA `(.L_x_535) ;  /* 0x0000006000ac8947 */ /* 0x000fea0003800000 */
[----:B------:R-:W4:Y:S02]  /*19b50*/  LDS R3, [R38] ;  /* 0x0000000026037984 */ /* 0x000f240000000800 */
[----:B----4-:R-:W-:-:S04]  /*19b60*/  VIADD R3, R3, 0x1 ;  /* 0x0000000103037836 */ /* 0x010fc80000000000 */
[----:B------:R-:W-:Y:S01]  /*19b70*/  IMAD.WIDE.U32 R4, R3, 0x4, R4 ;  /* 0x0000000403047825 */ /* 0x000fe200078e0004 */
[----:B------:R4:W-:Y:S04]  /*19b80*/  STS [R38], R3 ;  /* 0x0000000326007388 */ /* 0x0009e80000000800 */
[----:B------:R4:W-:Y:S01]  /*19b90*/  STG.E desc[UR36][R4.64], R37 ;  /* 0x0000002504007986 */ /* 0x0009e2000c101924 */
[----:B------:R-:W-:Y:S05]  /*19ba0*/  BRA `(.L_x_535) ;  /* 0x0000006000947947 */ /* 0x000fea0003800000 */
.L_x_496:
[----:B------:R-:W-:-:S13]  /*19bb0*/  ISETP.NE.AND P0, PT, R30, RZ, PT ;  /* 0x000000ff1e00720c */ /* 0x000fda0003f05270 */
[----:B------:R-:W0:Y:S01]  /*19bc0*/  @!P0 LDS R5, [R12+0x4] ;  /* 0x000004000c058984 */ /* 0x000e220000000800 */
[----:B------:R-:W-:-:S05]  /*19bd0*/  @!P0 VIADD R13, R11, 0x6814 ;  /* 0x000068140b0d8836 */ /* 0x000fca0000000000 */
[----:B------:R-:W-:Y:S01]  /*19be0*/  @!P0 LEA R10, R4, R13, 0x18 ;  /* 0x0000000d040a8211 */ /* 0x000fe200078ec0ff */
[----:B------:R-:W-:Y:S02]  /*19bf0*/  @!P0 IMAD.MOV.U32 R13, RZ, RZ, 0x1 ;  /* 0x00000001ff0d8424 */ /* 0x000fe400078e00ff */
[C---:B0-----:R-:W-:Y:S01]  /*19c00*/  @!P0 IMAD.WIDE R14, R5.reuse, 0x61a80, R22 ;  /* 0x00061a80050e8825 */ /* 0x041fe200078e0216 */
[----:B------:R-:W-:Y:S02]  /*19c10*/  @!P0 LEA R10, R5, R10, 0x9 ;  /* 0x0000000a050a8211 */ /* 0x000fe400078e48ff */
[C---:B------:R-:W-:Y:S02]  /*19c20*/  LOP3.LUT R5, R3.reuse, 0xfff, RZ, 0xc0, !PT ;  /* 0x00000fff03057812 */ /* 0x040fe400078ec0ff */
[----:B------:R0:W-:Y:S04]  /*19c30*/  @!P0 STG.E desc[UR36][R14.64], R13 ;  /* 0x0000000d0e008986 */ /* 0x0001e8000c101924 */
        /* <DEDUP_REMOVED lines=8> */
[----:B------:R-:W-:-:S03]  /*19cc0*/  VIMNMX.U32 R37, PT, PT, R37, 0x1, !PT ;  /* 0x0000000125257848 */ /* 0x000fc60007fe0000 */
[C---:B0-----:R-:W-:Y:S02]  /*19cd0*/  IMAD R44, R13.reuse, 0x200, R44 ;  /* 0x000002000d2c7824 */ /* 0x041fe400078e022c */
[----:B------:R-:W-:-:S07]  /*19ce0*/  IMAD.WIDE R10, R13, 0x61a80, R22 ;  /* 0x00061a800d0a7825 */ /* 0x000fce00078e0216 */
.L_x_561:
[----:B0-2---:R-:W2:Y:S01]  /*19cf0*/  LDG.E R15, desc[UR36][R6.64] ;  /* 0x00000024060f7981 */ /* 0x005ea2000c1e1900 */
[----:B------:R-:W2:Y:S01]  /*19d00*/  LDC.64 R12, c[0x0][0x380] ;  /* 0x0000e000ff0c7b82 */ /* 0x000ea20000000a00 */
[----:B------:R-:W0:Y:S01]  /*19d10*/  S2R R45, SR_CgaCtaId ;  /* 0x00000000002d7919 */ /* 0x000e220000008800 */
        /* <DEDUP_REMOVED lines=9> */
[----:B-1----:R-:W-:-:S13]  /*19db0*/  ISETP.NE.AND P0, PT, R4, R37, PT ;  /* 0x000000250400720c */ /* 0x002fda0003f05270 */
.L_x_542:
        /* <DEDUP_REMOVED lines=22> */
.L_x_541:
        /* <DEDUP_REMOVED lines=9> */
.L_x_551:
        /* <DEDUP_REMOVED lines=10> */
.L_x_546:
        /* <DEDUP_REMOVED lines=24> */
.L_x_549:
[----:B------:R-:W-:Y:S05]  /*1a1d0*/  BSYNC.RELIABLE B4 ;  /* 0x0000000000047941 */ /* 0x000fea0003800100 */
.L_x_548:
[----:B------:R1:W-:Y:S02]  /*1a1e0*/  STS [R41], RZ ;  /* 0x000000ff29007388 */ /* 0x0003e40000000800 */
.L_x_550:
[----:B------:R-:W-:Y:S05]  /*1a1f0*/  BSYNC.RECONVERGENT B3 ;  /* 0x0000000000037941 */ /* 0x000fea0003800200 */
.L_x_547:
[----:B------:R-:W-:Y:S05]  /*1a200*/  @!P3 BRA `(.L_x_551) ;  /* 0xfffffffc0068b947 */ /* 0x000fea000383ffff */
[----:B------:R-:W-:Y:S05]  /*1a210*/  BSYNC.RECONVERGENT B2 ;  /* 0x0000000000027941 */ /* 0x000fea0003800200 */
.L_x_545:
[----:B------:R-:W-:Y:S05]  /*1a220*/  BRA `(.L_x_552) ;  /* 0x0000000000547947 */ /* 0x000fea0003800000 */
.L_x_544:
[----:B0-----:R0:W5:Y:S01]  /*1a230*/  LDG.E R20, desc[UR36][R14.64] ;  /* 0x000000240e147981 */ /* 0x001162000c1e1900 */
[----:B------:R-:W-:-:S07]  /*1a240*/  IMAD.MOV.U32 R38, RZ, RZ, R30 ;  /* 0x000000ffff267224 */ /* 0x000fce00078e001e */
.L_x_557:
        /* <DEDUP_REMOVED lines=15> */
.L_x_555:
[----:B------:R-:W-:Y:S05]  /*1a340*/  BSYNC.RELIABLE B3 ;  /* 0x0000000000037941 */ /* 0x000fea0003800100 */
.L_x_554:
[----:B------:R1:W-:Y:S02]  /*1a350*/  STS [R21], RZ ;  /* 0x000000ff15007388 */ /* 0x0003e40000000800 */
.L_x_556:
[----:B------:R-:W-:Y:S05]  /*1a360*/  BSYNC.RECONVERGENT B2 ;  /* 0x0000000000027941 */ /* 0x000fea0003800200 */
.L_x_553:
[----:B------:R-:W-:Y:S05]  /*1a370*/  @!P2 BRA `(.L_x_557) ;  /* 0xfffffffc00b4a947 */ /* 0x000fea000383ffff */
.L_x_552:
[----:B------:R-:W-:Y:S05]  /*1a380*/  BSYNC.RECONVERGENT B1 ;  /* 0x0000000000017941 */ /* 0x000fea0003800200 */
.L_x_543:
        /* <DEDUP_REMOVED lines=8> */
.L_x_560:
        /* <DEDUP_REMOVED lines=26> */
[----:B01----:R-:W0:Y:S02]  /*1a5b0*/  @P3 LDS R41, [R44] ;  /* 0x000000002c293984 */ /* 0x003e240000000800 */
        /* <DEDUP_REMOVED lines=32> */
[----:B------:R-:W-:Y:S05]  /*1a7c0*/  BRA.U UP0, `(.L_x_560) ;  /* 0xfffffffd00107547 */ /* 0x000fea000b83ffff */
.L_x_559:
[----:B------:R-:W-:Y:S05]  /*1a7d0*/  BSYNC.RECONVERGENT B1 ;  /* 0x0000000000017941 */ /* 0x000fea0003800200 */
.L_x_558:
[----:B------:R-:W-:Y:S05]  /*1a7e0*/  @P0 BRA `(.L_x_561) ;  /* 0xfffffff400400947 */ /* 0x000fea000383ffff */
.L_x_540:
        /* <DEDUP_REMOVED lines=30> */
[----:B--2---:R-:W-:Y:S01]  /*1a9d0*/  VIADD R39, R5, 0xffffffa0 ;  /* 0xffffffa005277836 */ /* 0x004fe20000000000 */
[----:B------:R-:W-:Y:S02]  /*1a9e0*/  PLOP3.LUT P0, PT, PT, PT, PT, 0x8, 0x80 ;  /* 0x000000000080781c */ /* 0x000fe40003f0e170 */
[----:B------:R-:W-:-:S04]  /*1a9f0*/  IADD3 R6, PT, PT, R6, 0x814, RZ ;  /* 0x0000081406067810 */ /* 0x000fc80007ffe0ff */
[----:B0-----:R-:W-:-:S07]  /*1aa00*/  LEA R41, R7, R6, 0x18 ;  /* 0x0000000607297211 */ /* 0x001fce00078ec0ff */
.L_x_566:
        /* <DEDUP_REMOVED lines=21> */
.L_x_565:
[----:B------:R-:W-:Y:S05]  /*1ab60*/  BSYNC.RECONVERGENT B2 ;  /* 0x0000000000027941 */ /* 0x000fea0003800200 */
.L_x_564:
        /* <DEDUP_REMOVED lines=21> */
.L_x_568:
[----:B------:R-:W-:Y:S05]  /*1acc0*/  BSYNC.RECONVERGENT B2 ;  /* 0x0000000000027941 */ /* 0x000fea0003800200 */
.L_x_567:
        /* <DEDUP_REMOVED lines=12> */
.L_x_563:
[----:B------:R-:W-:Y:S05]  /*1ad90*/  BSYNC.RECONVERGENT B1 ;  /* 0x0000000000017941 */ /* 0x000fea0003800200 */
.L_x_562:
        /* <DEDUP_REMOVED lines=10> */
.L_x_577:
        /* <DEDUP_REMOVED lines=11> */
.L_x_572:
        /* <DEDUP_REMOVED lines=10> */
.L_x_571:
        /* <DEDUP_REMOVED lines=16> */
.L_x_575:
[----:B------:R-:W-:Y:S05]  /*1b090*/  BSYNC.RELIABLE B3 ;  /* 0x0000000000037941 */ /* 0x000fea0003800100 */
.L_x_574:
[----:B------:R1:W-:Y:S02]  /*1b0a0*/  STS [R14], RZ ;  /* 0x000000ff0e007388 */ /* 0x0003e40000000800 */
.L_x_576:
[----:B------:R-:W-:Y:S05]  /*1b0b0*/  BSYNC.RECONVERGENT B2 ;  /* 0x0000000000027941 */ /* 0x000fea0003800200 */
.L_x_573:
[----:B------:R-:W-:Y:S05]  /*1b0c0*/  @!P1 BRA `(.L_x_577) ;  /* 0xfffffffc005c9947 */ /* 0x000fea000383ffff */
.L_x_570:
[----:B------:R-:W-:Y:S05]  /*1b0d0*/  BSYNC.RECONVERGENT B1 ;  /* 0x0000000000017941 */ /* 0x000fea0003800200 */
.L_x_569:
[----:B------:R-:W-:-:S04]  /*1b0e0*/  ISETP.NE.AND P0, PT, R30, RZ, PT ;  /* 0x000000ff1e00720c */ /* 0x000fc80003f05270 */
[----:B------:R-:W-:-:S13]  /*1b0f0*/  ISETP.EQ.OR P0, PT, R5, RZ, P0 ;  /* 0x000000ff0500720c */ /* 0x000fda0000702670 */
[----:B------:R-:W-:Y:S05]  /*1b100*/  @P0 BRA `(.L_x_535) ;  /* 0x0000004c003c0947 */ /* 0x000fea0003800000 */
[----:B--2---:R-:W0:Y:S01]  /*1b110*/  S2R R39, SR_CgaCtaId ;  /* 0x0000000000277919 */ /* 0x004e220000008800 */
[----:B-1----:R-:W-:Y:S01]  /*1b120*/  MOV R6, 0x400 ;  /* 0x0000040000067802 */ /* 0x002fe20000000f00 */
[----:B------:R-:W-:Y:S01]  /*1b130*/  HFMA2 R37, -RZ, RZ, 0, 0 ;  /* 0x00000000ff257431 */ /* 0x000fe200000001ff */
[----:B------:R-:W-:Y:S02]  /*1b140*/  ISETP.GE.U32.AND P1, PT, R5, 0x8, PT ;  /* 0x000000080500780c */ /* 0x000fe40003f26070 */
[----:B------:R-:W-:Y:S01]  /*1b150*/  LOP3.LUT R0, R3, 0x7, RZ, 0xc0, !PT ;  /* 0x0000000703007812 */ /* 0x000fe200078ec0ff */
[----:B------:R-:W-:-:S03]  /*1b160*/  VIADD R4, R6, 0x6814 ;  /* 0x0000681406047836 */ /* 0x000fc60000000000 */
[----:B------:R-:W-:Y:S02]  /*1b170*/  ISETP.NE.AND P0, PT, R0, RZ, PT ;  /* 0x000000ff0000720c */ /* 0x000fe40003f05270 */
[C---:B0-----:R-:W-:Y:S02]  /*1b180*/  LEA R7, R39.reuse, R6, 0x18 ;  /* 0x0000000627077211 */ /* 0x041fe400078ec0ff */
[----:B------:R-:W-:-:S04]  /*1b190*/  LEA R4, R39, R4, 0x18 ;  /* 0x0000000427047211 */ /* 0x000fc800078ec0ff */
[----:B------:R-:W0:Y:S02]  /*1b1a0*/  LDS R7, [R7+0x4] ;  /* 0x0000040007077984 */ /* 0x000e240000000800 */
[C---:B0-----:R-:W-:Y:S02]  /*1b1b0*/  IMAD R38, R7.reuse, 0x200, R4 ;  /* 0x0000020007267824 */ /* 0x041fe400078e0204 */
[----:B------:R-:W-:Y:S01]  /*1b1c0*/  IMAD.WIDE R4, R7, 0x61a80, R22 ;  /* 0x00061a8007047825 */ /* 0x000fe200078e0216 */
[----:B------:R-:W-:Y:S06]  /*1b1d0*/  @!P1 BRA `(.L_x_578) ;  /* 0x0000000400009947 */ /* 0x000fec0003800000 */
[----:B------:R-:W-:Y:S01]  /*1b1e0*/  VIADD R6, R6, 0x814 ;  /* 0x0000081406067836 */ /* 0x000fe20000000000 */
[----:B------:R-:W-:Y:S01]  /*1b1f0*/  LOP3.LUT R37, R3, 0xff8, RZ, 0xc0, !PT ;  /* 0x00000ff803257812 */ /* 0x000fe200078ec0ff */
[----:B------:R-:W-:-:S03]  /*1b200*/  IMAD.MOV.U32 R40, RZ, RZ, RZ ;  /* 0x000000ffff287224 */ /* 0x000fc600078e00ff */
[----:B------:R-:W-:-:S07]  /*1b210*/  LEA R39, R39, R6, 0x18 ;  /* 0x0000000627277211 */ /* 0x000fce00078ec0ff */
.L_x_579:
[C---:B------:R-:W-:Y:S01]  /*1b220*/  LEA R44, R40.reuse, R39, 0x2 ;  /* 0x00000027282c7211 */ /* 0x040fe200078e10ff */
        /* <DEDUP_REMOVED lines=59> */
.L_x_578:
[----:B------:R-:W-:Y:S05]  /*1b5e0*/  @!P0 BRA `(.L_x_535) ;  /* 0x0000004800048947 */ /* 0x000fea0003800000 */
[----:B------:R-:W-:Y:S02]  /*1b5f0*/  ISETP.GE.U32.AND P0, PT, R0, 0x4, PT ;  /* 0x000000040000780c */ /* 0x000fe40003f06070 */
[----:B------:R-:W-:-:S04]  /*1b600*/  LOP3.LUT R14, R3, 0x3, RZ, 0xc0, !PT ;  /* 0x00000003030e7812 */ /* 0x000fc800078ec0ff */
        /* <DEDUP_REMOVED lines=36> */
.L_x_580:
        /* <DEDUP_REMOVED lines=11> */
[----:B0-----:R-:W0:Y:S02]  /*1b900*/  LDS R13, [R0] ;  /* 0x00000000000d7984 */ /* 0x001e240000000800 */
[----:B0-----:R-:W-:-:S13]  /*1b910*/  ISETP.NE.AND P0, PT, R13, RZ, PT ;  /* 0x000000ff0d00720c */ /* 0x001fda0003f05270 */
        /* <DEDUP_REMOVED lines=12> */
.L_x_581:
[----:B------:R-:W-:Y:S05]  /*1b9e0*/  @P2 BRA `(.L_x_535) ;  /* 0x0000004400042947 */ /* 0x000fea0003800000 */
[----:B------:R-:W2:Y:S01]  /*1b9f0*/  S2R R3, SR_CgaCtaId ;  /* 0x0000000000037919 */ /* 0x000ea20000008800 */
[----:B------:R-:W-:-:S05]  /*1ba00*/  MOV R0, 0x400 ;  /* 0x0000040000007802 */ /* 0x000fca0000000f00 */
[----:B------:R-:W-:-:S05]  /*1ba10*/  VIADD R0, R0, 0x814 ;  /* 0x0000081400007836 */ /* 0x000fca0000000000 */
[----:B--2---:R-:W-:-:S05]  /*1ba20*/  LEA R0, R3, R0, 0x18 ;  /* 0x0000000003007211 */ /* 0x004fca00078ec0ff */
[----:B------:R-:W-:-:S06]  /*1ba30*/  IMAD R37, R37, 0x4, R0 ;  /* 0x0000000425257824 */ /* 0x000fcc00078e0200 */
[----:B------:R-:W2:Y:S02]  /*1ba40*/  LDS R37, [R37] ;  /* 0x0000000025257984 */ /* 0x000ea40000000800 */
[----:B--2---:R-:W-:-:S13]  /*1ba50*/  ISETP.NE.AND P0, PT, R37, RZ, PT ;  /* 0x000000ff2500720c */ /* 0x004fda0003f05270 */
[----:B------:R-:W-:Y:S05]  /*1ba60*/  @!P0 BRA `(.L_x_535) ;  /* 0x0000004000e48947 */ /* 0x000fea0003800000 */
[----:B------:R-:W2:Y:S02]  /*1ba70*/  LDS R3, [R38] ;  /* 0x0000000026037984 */ /* 0x000ea40000000800 */
[----:B--2---:R-:W-:-:S05]  /*1ba80*/  IADD3 R3, PT, PT, R3, 0x1, RZ ;  /* 0x0000000103037810 */ /* 0x004fca0007ffe0ff */
[----:B------:R-:W-:Y:S01]  /*1ba90*/  IMAD.WIDE.U32 R4, R3, 0x4, R4 ;  /* 0x0000000403047825 */ /* 0x000fe200078e0004 */
[----:B------:R2:W-:Y:S04]  /*1baa0*/  STS [R38], R3 ;  /* 0x0000000326007388 */ /* 0x0005e80000000800 */
[----:B------:R2:W-:Y:S01]  /*1bab0*/  STG.E desc[UR36][R4.64], R37 ;  /* 0x0000002504007986 */ /* 0x0005e2000c101924 */
[----:B------:R-:W-:Y:S05]  /*1bac0*/  BRA `(.L_x_535) ;  /* 0x0000004000cc7947 */ /* 0x000fea0003800000 */
.L_x_495:
        /* <DEDUP_REMOVED lines=21> */
[----:B--2---:R-:W-:Y:S01]  /*1bc20*/  IMAD.IADD R0, R0, 0x1, -R21 ;  /* 0x0000000100007824 */ /* 0x004fe200078e0a15 */
[----:B---3--:R-:W-:-:S04]  /*1bc30*/  IADD3 R3, PT, PT, R3, -R40, RZ ;  /* 0x8000002803037210 */ /* 0x008fc80007ffe0ff */
[----:B------:R-:W-:-:S13]  /*1bc40*/  ISETP.GE.U32.AND P0, PT, R0, R3, PT ;  /* 0x000000030000720c */ /* 0x000fda0003f06070 */
[----:B------:R-:W-:Y:S05]  /*1bc50*/  @P0 BRA `(.L_x_582) ;  /* 0x00000020002c0947 */ /* 0x000fea0003800000 */
[----:B------:R-:W-:-:S13]  /*1bc60*/  ISETP.NE.AND P0, PT, R30, 0x20, PT ;  /* 0x000000201e00780c */ /* 0x000fda0003f05270 */
[----:B------:R-:W0:Y:S01]  /*1bc70*/  @!P0 LDS R11, [R12+0x4] ;  /* 0x000004000c0b8984 */ /* 0x000e220000000800 */
[----:B------:R-:W-:Y:S02]  /*1bc80*/  @!P0 VIADD R4, R10, 0x7814 ;  /* 0x000078140a048836 */ /* 0x000fe40000000000 */
[----:B------:R-:W-:-:S03]  /*1bc90*/  @!P0 IMAD.MOV.U32 R13, RZ, RZ, 0x1 ;  /* 0x00000001ff0d8424 */ /* 0x000fc600078e00ff */
[----:B------:R-:W-:Y:S01]  /*1bca0*/  @!P0 LEA R4, R5, R4, 0x18 ;  /* 0x0000000405048211 */ /* 0x000fe200078ec0ff */
        /* <DEDUP_REMOVED lines=8> */
[----:B------:R-:W-:Y:S02]  /*1bd30*/  IADD3 R10, PT, PT, R10, 0x7814, RZ ;  /* 0x000078140a0a7810 */ /* 0x000fe40007ffe0ff */
[----:B------:R-:W-:Y:S02]  /*1bd40*/  SHF.R.U32.HI R44, RZ, 0xb, R0 ;  /* 0x0000000bff2c7819 */ /* 0x000fe40000011600 */
[----:B------:R-:W-:Y:S01]  /*1bd50*/  LEA R10, R5, R10, 0x18 ;  /* 0x0000000a050a7211 */ /* 0x000fe200078ec0ff */
[----:B------:R-:W-:Y:S01]  /*1bd60*/  IMAD.MOV.U32 R5, RZ, RZ, RZ ;  /* 0x000000ffff057224 */ /* 0x000fe200078e00ff */
[----:B------:R-:W-:-:S03]  /*1bd70*/  VIMNMX.U32 R44, PT, PT, R44, 0x1, !PT ;  /* 0x000000012c2c7848 */ /* 0x000fc60007fe0000 */
[C---:B0-----:R-:W-:Y:S02]  /*1bd80*/  IMAD R37, R11.reuse, 0x200, R10 ;  /* 0x000002000b257824 */ /* 0x041fe400078e020a */
[----:B------:R-:W-:-:S07]  /*1bd90*/  IMAD.WIDE R10, R11, 0x4e200, R18 ;  /* 0x0004e2000b0a7825 */ /* 0x000fce00078e0212 */
.L_x_605:
        /* <DEDUP_REMOVED lines=8> */
[----:B------:R-:W-:-:S04]  /*1be20*/  IMAD.MOV.U32 R47, RZ, RZ, R31 ;  /* 0x000000ffff2f7224 */ /* 0x000fc800078e001f */
[----:B-1----:R-:W-:Y:S02]  /*1be30*/  VIADD R41, R20, 0x4814 ;  /* 0x0000481414297836 */ /* 0x002fe40000000000 */
[C---:B--2---:R-:W-:Y:S01]  /*1be40*/  IMAD R45, R5.reuse, 0x800, R14 ;  /* 0x00000800052d7824 */ /* 0x044fe200078e020e */
[----:B------:R-:W-:-:S04]  /*1be50*/  IADD3 R5, PT, PT, R5, 0x1, RZ ;  /* 0x0000000105057810 */ /* 0x000fc80007ffe0ff */
[----:B------:R-:W-:Y:S01]  /*1be60*/  ISETP.NE.AND P0, PT, R5, R44, PT ;  /* 0x0000002c0500720c */ /* 0x000fe20003f05270 */
[----:B0--3--:R-:W-:-:S12]  /*1be70*/  @!P1 BRA `(.L_x_585) ;  /* 0x00000000004c9947 */ /* 0x009fd80003800000 */
[----:B------:R-:W0:Y:S01]  /*1be80*/  LDC.64 R14, c[0x0][0x398] ;  /* 0x0000e600ff0e7b82 */ /* 0x000e220000000a00 */
[----:B------:R-:W-:-:S04]  /*1be90*/  IMAD.IADD R39, R31, 0x1, R45 ;  /* 0x000000011f277824 */ /* 0x000fc800078e022d */
[----:B0-----:R-:W-:-:S06]  /*1bea0*/  IMAD.WIDE.U32 R20, R39, 0x4, R14 ;  /* 0x0000000427147825 */ /* 0x001fcc00078e000e */
[----:B------:R-:W2:Y:S01]  /*1beb0*/  LDG.E R20, desc[UR36][R20.64] ;  /* 0x0000002414147981 */ /* 0x000ea2000c1e1900 */
[----:B------:R-:W-:Y:S02]  /*1bec0*/  ISETP.NE.AND P1, PT, R36, 0x1, PT ;  /* 0x000000012400780c */ /* 0x000fe40003f25270 */
[----:B------:R-:W-:Y:S01]  /*1bed0*/  MOV R47, R30 ;  /* 0x0000001e002f7202 */ /* 0x000fe20000000f00 */
[----:B--2---:R0:W-:Y:S10]  /*1bee0*/  STS [R35+-0x80], R20 ;  /* 0xffff801423007388 */ /* 0x0041f40000000800 */
[----:B------:R-:W-:Y:S05]  /*1bef0*/  @!P1 BRA `(.L_x_585) ;  /* 0x00000000002c9947 */ /* 0x000fea0003800000 */
[----:B------:R-:W-:Y:S01]  /*1bf00*/  ISETP.NE.AND P1, PT, R36, 0x2, PT ;  /* 0x000000022400780c */ /* 0x000fe20003f25270 */
[----:B------:R-:W-:-:S04]  /*1bf10*/  IMAD.IADD R21, R45, 0x1, R30 ;  /* 0x000000012d157824 */ /* 0x000fc800078e021e */
[----:B0-----:R-:W-:-:S06]  /*1bf20*/  IMAD.WIDE.U32 R20, R21, 0x4, R14 ;  /* 0x0000000415147825 */ /* 0x001fcc00078e000e */
[----:B------:R-:W2:Y:S02]  /*1bf30*/  LDG.E R20, desc[UR36][R20.64] ;  /* 0x0000002414147981 */ /* 0x000ea4000c1e1900 */
[----:B------:R-:W-:-:S04]  /*1bf40*/  @P1 VIADD R39, R39, 0x40 ;  /* 0x0000004027271836 */ /* 0x000fc80000000000 */
[----:B------:R-:W-:-:S06]  /*1bf50*/  @P1 IMAD.WIDE.U32 R14, R39, 0x4, R14 ;  /* 0x00000004270e1825 */ /* 0x000fcc00078e000e */
[----:B------:R-:W3:Y:S01]  /*1bf60*/  @P1 LDG.E R14, desc[UR36][R14.64] ;  /* 0x000000240e0e1981 */ /* 0x000ee2000c1e1900 */
[----:B------:R-:W-:Y:S01]  /*1bf70*/  IMAD.MOV.U32 R47, RZ, RZ, R33 ;  /* 0x000000ffff2f7224 */ /* 0x000fe200078e0021 */
[----:B------:R-:W-:Y:S02]  /*1bf80*/  @P1 MOV R47, R34 ;  /* 0x00000022002f1202 */ /* 0x000fe40000000f00 */
[----:B--2---:R1:W-:Y:S04]  /*1bf90*/  STS [R35], R20 ;  /* 0x0000001423007388 */ /* 0x0043e80000000800 */
[----:B---3--:R1:W-:Y:S02]  /*1bfa0*/  @P1 STS [R35+0x80], R14 ;  /* 0x0000800e23001388 */ /* 0x0083e40000000800 */
.L_x_585:
[----:B------:R-:W-:Y:S05]  /*1bfb0*/  BSYNC.RECONVERGENT B1 ;  /* 0x0000000000017941 */ /* 0x000fea0003800200 */
.L_x_584:
[----:B------:R-:W-:Y:S01]  /*1bfc0*/  BSSY.RECONVERGENT B1, `(.L_x_586) ;  /* 0x0000018000017945 */ /* 0x000fe20003800200 */
[----:B------:R-:W-:-:S07]  /*1bfd0*/  LEA R46, R46, R41, 0x18 ;  /* 0x000000292e2e7211 */ /* 0x000fce00078ec0ff */
.L_x_587:
[----:B-1----:R-:W0:Y:S01]  /*1bfe0*/  LDC.64 R14, c[0x0][0x398] ;  /* 0x0000e600ff0e7b82 */ /* 0x002e220000000a00 */
[----:B------:R-:W-:-:S04]  /*1bff0*/  IMAD.IADD R21, R45, 0x1, R47 ;  /* 0x000000012d157824 */ /* 0x000fc800078e022f */
[C---:B------:R-:W-:Y:S01]  /*1c000*/  VIADD R39, R21.reuse, 0x20 ;  /* 0x0000002015277836 */ /* 0x040fe20000000000 */
[C---:B------:R-:W-:Y:S01]  /*1c010*/  IADD3 R43, PT, PT, R21.reuse, 0x60, RZ ;  /* 0x00000060152b7810 */ /* 0x040fe20007ffe0ff */
[C---:B------:R-:W-:Y:S02]  /*1c020*/  VIADD R41, R21.reuse, 0x40 ;  /* 0x0000004015297836 */ /* 0x040fe40000000000 */
[----:B0-2---:R-:W-:-:S04]  /*1c030*/  IMAD.WIDE.U32 R20, R21, 0x4, R14 ;  /* 0x0000000415147825 */ /* 0x005fc800078e000e */
        /* <DEDUP_REMOVED lines=17> */
.L_x_586:
        /* <DEDUP_REMOVED lines=9> */
[----:B--2---:R-:W-:-:S07]  /*1c1e0*/  MOV R20, R31 ;  /* 0x0000001f00147202 */ /* 0x004fce0000000f00 */
.L_x_596:
[----:B0-----:R-:W0:Y:S01]  /*1c1f0*/  S2UR UR5, SR_CgaCtaId ;  /* 0x00000000000579c3 */ /* 0x001e220000008800 */
[----:B------:R-:W-:Y:S01]  /*1c200*/  UMOV UR4, 0x400 ;  /* 0x0000040000047882 */ /* 0x000fe20000000000 */
[----:B------:R-:W-:Y:S01]  /*1c210*/  IMAD.MOV.U32 R21, RZ, RZ, RZ ;  /* 0x000000ffff157224 */ /* 0x000fe200078e00ff */
[----:B------:R-:W-:Y:S01]  /*1c220*/  UIADD3 UR4, UPT, UPT, UR4, 0x4814, URZ ;  /* 0x0000481404047890 */ /* 0x000fe2000fffe0ff */
[----:B------:R-:W-:-:S03]  /*1c230*/  IMAD.MOV.U32 R38, RZ, RZ, R3 ;  /* 0x000000ffff267224 */ /* 0x000fc600078e0003 */
[----:B0-----:R-:W-:-:S06]  /*1c240*/  ULEA UR4, UR5, UR4, 0x18 ;  /* 0x0000000405047291 */ /* 0x001fcc000f8ec0ff */
[C---:B-1----:R-:W-:Y:S01]  /*1c250*/  LEA R41, R20.reuse, UR4, 0x2 ;  /* 0x0000000414297c11 */ /* 0x042fe2000f8e10ff */
[----:B------:R-:W-:-:S04]  /*1c260*/  VIADD R20, R20, UR43 ;  /* 0x0000002b14147c36 */ /* 0x000fc80008000000 */
[----:B------:R0:W1:Y:S01]  /*1c270*/  LDS R43, [R41] ;  /* 0x00000000292b7984 */ /* 0x0000620000000800 */
[----:B------:R-:W-:-:S13]  /*1c280*/  ISETP.GE.U32.AND P3, PT, R20, 0x800, PT ;  /* 0x000008001400780c */ /* 0x000fda0003f66070 */
.L_x_591:
        /* <DEDUP_REMOVED lines=24> */
.L_x_594:
[----:B------:R-:W-:Y:S05]  /*1c410*/  BSYNC.RELIABLE B3 ;  /* 0x0000000000037941 */ /* 0x000fea0003800100 */
.L_x_593:
[----:B------:R1:W-:Y:S02]  /*1c420*/  STS [R41], RZ ;  /* 0x000000ff29007388 */ /* 0x0003e40000000800 */
.L_x_595:
[----:B------:R-:W-:Y:S05]  /*1c430*/  BSYNC.RECONVERGENT B2 ;  /* 0x0000000000027941 */ /* 0x000fea0003800200 */
.L_x_592:
[----:B------:R-:W-:Y:S05]  /*1c440*/  @!P3 BRA `(.L_x_596) ;  /* 0xfffffffc0068b947 */ /* 0x000fea000383ffff */
[----:B------:R-:W-:Y:S05]  /*1c450*/  BRA `(.L_x_589) ;  /* 0x0000000000547947 */ /* 0x000fea0003800000 */
.L_x_590:
[----:B--2---:R0:W5:Y:S01]  /*1c460*/  LDG.E R20, desc[UR36][R14.64] ;  /* 0x000000240e147981 */ /* 0x004162000c1e1900 */
[----:B------:R-:W-:-:S07]  /*1c470*/  MOV R21, R31 ;  /* 0x0000001f00157202 */ /* 0x000fce0000000f00 */
.L_x_601:
        /* <DEDUP_REMOVED lines=15> */
.L_x_599:
[----:B------:R-:W-:Y:S05]  /*1c570*/  BSYNC.RELIABLE B3 ;  /* 0x0000000000037941 */ /* 0x000fea0003800100 */
.L_x_598:
[----:B------:R1:W-:Y:S02]  /*1c580*/  STS [R38], RZ ;  /* 0x000000ff26007388 */ /* 0x0003e40000000800 */
.L_x_600:
[----:B------:R-:W-:Y:S05]  /*1c590*/  BSYNC.RECONVERGENT B2 ;  /* 0x0000000000027941 */ /* 0x000fea0003800200 */
.L_x_597:
[----:B------:R-:W-:Y:S05]  /*1c5a0*/  @!P2 BRA `(.L_x_601) ;  /* 0xfffffffc00b4a947 */ /* 0x000fea000383ffff */
.L_x_589:
[----:B------:R-:W-:Y:S05]  /*1c5b0*/  BSYNC.RECONVERGENT B1 ;  /* 0x0000000000017941 */ /* 0x000fea0003800200 */
.L_x_588:
[----:B------:R-:W-:Y:S01]  /*1c5c0*/  ISETP.NE.AND P1, PT, R30, 0x20, PT ;  /* 0x000000201e00780c */ /* 0x000fe20003f25270 */
[----:B------:R-:W-:-:S12]  /*1c5d0*/  BSSY.RECONVERGENT B1, `(.L_x_602) ;  /* 0x0000043000017945 */ /* 0x000fd80003800200 */
[----:B------:R-:W-:Y:S05]  /*1c5e0*/  @P1 BRA `(.L_x_603) ;  /* 0x0000000400041947 */ /* 0x000fea0003800000 */
[----:B------:R-:W3:Y:S01]  /*1c5f0*/  S2UR UR5, SR_CgaCtaId ;  /* 0x00000000000579c3 */ /* 0x000ee20000008800 */
[----:B------:R-:W-:Y:S02]  /*1c600*/  UMOV UR4, 0x400 ;  /* 0x0000040000047882 */ /* 0x000fe40000000000 */
[----:B------:R-:W-:-:S04]  /*1c610*/  UIADD3 UR4, UPT, UPT, UR4, 0x4814, URZ ;  /* 0x0000481404047890 */ /* 0x000fc8000fffe0ff */
[----:B---3--:R-:W-:-:S03]  /*1c620*/  ULEA UR5, UR5, UR4, 0x18 ;  /* 0x0000000405057291 */ /* 0x008fc6000f8ec0ff */
[----:B------:R-:W-:-:S09]  /*1c630*/  UMOV UR4, URZ ;  /* 0x000000ff00047c82 */ /* 0x000fd20008000000 */
.L_x_604:
[----:B------:R-:W-:Y:S02]  /*1c640*/  ULEA UR6, UR4, UR5, 0x2 ;  /* 0x0000000504067291 */ /* 0x000fe4000f8e10ff */
[----:B------:R-:W-:-:S04]  /*1c650*/  UIADD3 UR4, UPT, UPT, UR4, 0x8, URZ ;  /* 0x0000000804047890 */ /* 0x000fc8000fffe0ff */
[----:B------:R-:W-:-:S03]  /*1c660*/  UISETP.NE.AND UP0, UPT, UR4, 0x800, UPT ;  /* 0x000008000400788c */ /* 0x000fc6000bf05270 */
[----:B---3--:R-:W3:Y:S02]  /*1c670*/  LDS R21, [UR6] ;  /* 0x00000006ff157984 */ /* 0x008ee40008000800 */
[----:B---3--:R-:W-:-:S13]  /*1c680*/  ISETP.NE.AND P6, PT, R21, RZ, PT ;  /* 0x000000ff1500720c */ /* 0x008fda0003fc5270 */
[----:B------:R-:W3:Y:S02]  /*1c690*/  @P6 LDS R12, [R37] ;  /* 0x00000000250c6984 */ /* 0x000ee40000000800 */
[----:B---3--:R-:W-:-:S05]  /*1c6a0*/  @P6 VIADD R12, R12, 0x1 ;  /* 0x000000010c0c6836 */ /* 0x008fca0000000000 */
[----:B------:R3:W-:Y:S04]  /*1c6b0*/  @P6 STS [R37], R12 ;  /* 0x0000000c25006388 */ /* 0x0007e80000000800 */
[----:B------:R-:W4:Y:S01]  /*1c6c0*/  LDS R48, [UR6+0x4] ;  /* 0x00000406ff307984 */ /* 0x000f220008000800 */
[----:B---3--:R-:W-:-:S05]  /*1c6d0*/  @P6 IMAD.WIDE.U32 R12, R12, 0x4, R10 ;  /* 0x000000040c0c6825 */ /* 0x008fca00078e000a */
[----:B------:R-:W-:Y:S01]  /*1c6e0*/  @P6 STG.E desc[UR36][R12.64], R21 ;  /* 0x000000150c006986 */ /* 0x000fe2000c101924 */
[----:B----4-:R-:W-:-:S13]  /*1c6f0*/  ISETP.NE.AND P1, PT, R48, RZ, PT ;  /* 0x000000ff3000720c */ /* 0x010fda0003f25270 */
[----:B-12---:R-:W1:Y:S02]  /*1c700*/  @P1 LDS R38, [R37] ;  /* 0x0000000025261984 */ /* 0x006e640000000800 */
[----:B-1----:R-:W-:-:S05]  /*1c710*/  @P1 IADD3 R38, PT, PT, R38, 0x1, RZ ;  /* 0x0000000126261810 */ /* 0x002fca0007ffe0ff */
[----:B------:R1:W-:Y:S04]  /*1c720*/  @P1 STS [R37], R38 ;  /* 0x0000002625001388 */ /* 0x0003e80000000800 */
[----:B------:R-:W2:Y:S01]  /*1c730*/  LDS R46, [UR6+0x8] ;  /* 0x00000806ff2e7984 */ /* 0x000ea20008000800 */
[----:B-1----:R-:W-:-:S05]  /*1c740*/  @P1 IMAD.WIDE.U32 R38, R38, 0x4, R10 ;  /* 0x0000000426261825 */ /* 0x002fca00078e000a */
[----:B------:R-:W-:Y:S01]  /*1c750*/  @P1 STG.E desc[UR36][R38.64], R48 ;  /* 0x0000003026001986 */ /* 0x000fe2000c101924 */
[----:B--2---:R-:W-:-:S13]  /*1c760*/  ISETP.NE.AND P2, PT, R46, RZ, PT ;  /* 0x000000ff2e00720c */ /* 0x004fda0003f45270 */
[----:B------:R-:W1:Y:S02]  /*1c770*/  @P2 LDS R42, [R37] ;  /* 0x00000000252a2984 */ /* 0x000e640000000800 */
[----:B-1----:R-:W-:-:S05]  /*1c780*/  @P2 VIADD R42, R42, 0x1 ;  /* 0x000000012a2a2836 */ /* 0x002fca0000000000 */
        /* <DEDUP_REMOVED lines=39> */
.L_x_603:
[----:B------:R-:W-:Y:S05]  /*1ca00*/  BSYNC.RECONVERGENT B1 ;  /* 0x0000000000017941 */ /* 0x000fea0003800200 */
.L_x_602:
[----:B------:R-:W-:Y:S05]  /*1ca10*/  @P0 BRA `(.L_x_605) ;  /* 0xfffffff000e00947 */ /* 0x000fea000383ffff */
.L_x_583:
[----:B------:R-:W-:Y:S01]  /*1ca20*/  ISETP.GE.U32.AND P2, PT, R31, R4, PT ;  /* 0x000000041f00720c */ /* 0x000fe20003f46070 */
[----:B------:R-:W-:-:S12]  /*1ca30*/  BSSY.RECONVERGENT B1, `(.L_x_606) ;  /* 0x0000059000017945 */ /* 0x000fd80003800200 */
[----:B------:R-:W-:Y:S05]  /*1ca40*/  @P2 BRA `(.L_x_607) ;  /* 0x00000004005c2947 */ /* 0x000fea0003800000 */
[----:B------:R-:W4:Y:S01]  /*1ca50*/  LDG.E R9, desc[UR36][R8.64] ;  /* 0x0000002408097981 */ /* 0x000f22000c1e1900 */
[----:B------:R-:W4:Y:S01]  /*1ca60*/  LDC.64 R12, c[0x0][0x390] ;  /* 0x0000e400ff0c7b82 */ /* 0x000f220000000a00 */
[----:B------:R-:W-:Y:S02]  /*1ca70*/  ISETP.GE.U32.AND P3, PT, R31, R4, PT ;  /* 0x000000041f00720c */ /* 0x000fe40003f66070 */
[----:B------:R-:W-:-:S11]  /*1ca80*/  LOP3.LUT R11, R0, 0xfffff800, RZ, 0xc0, !PT ;  /* 0xfffff800000b7812 */ /* 0x000fd600078ec0ff */
[----:B0-----:R-:W0:Y:S01]  /*1ca90*/  @P3 LDC.64 R14, c[0x0][0x398] ;  /* 0x0000e600ff0e3b82 */ /* 0x001e220000000a00 */
[----:B----4-:R-:W-:-:S05]  /*1caa0*/  IMAD.WIDE.U32 R12, R9, 0x4, R12 ;  /* 0x00000004090c7825 */ /* 0x010fca00078e000c */
[----:B------:R-:W4:Y:S01]  /*1cab0*/  LDG.E R10, desc[UR36][R12.64] ;  /* 0x000000240c0a7981 */ /* 0x000f22000c1e1900 */
[----:B------:R-:W-:Y:S01]  /*1cac0*/  IMAD.MOV.U32 R5, RZ, RZ, R31 ;  /* 0x000000ffff057224 */ /* 0x000fe200078e001f */
[----:B------:R-:W5:Y:S01]  /*1cad0*/  @P3 S2R R9, SR_CgaCtaId ;  /* 0x0000000000093919 */ /* 0x000f620000008800 */
[----:B------:R-:W-:Y:S02]  /*1cae0*/  @P3 MOV R8, 0x400 ;  /* 0x0000040000083802 */ /* 0x000fe40000000f00 */
[----:B----4-:R-:W-:-:S05]  /*1caf0*/  IADD3 R10, PT, PT, R10, R11, RZ ;  /* 0x0000000b0a0a7210 */ /* 0x010fca0007ffe0ff */
[----:B------:R-:W-:-:S04]  /*1cb00*/  @P3 IMAD.IADD R11, R10, 0x1, R5 ;  /* 0x000000010a0b3824 */ /* 0x000fc800078e0205 */
[----:B0-----:R-:W-:-:S06]  /*1cb10*/  @P3 IMAD.WIDE.U32 R14, R11, 0x4, R14 ;  /* 0x000000040b0e3825 */ /* 0x001fcc00078e000e */
[----:B------:R-:W4:Y:S01]  /*1cb20*/  @P3 LDG.E R14, desc[UR36][R14.64] ;  /* 0x000000240e0e3981 */ /* 0x000f22000c1e1900 */
[----:B------:R-:W-:Y:S01]  /*1cb30*/  @P3 VIADD R8, R8, 0x4814 ;  /* 0x0000481408083836 */ /* 0x000fe20000000000 */
[----:B------:R-:W-:Y:S01]  /*1cb40*/  BSSY.RECONVERGENT B2, `(.L_x_608) ;  /* 0x0000025000027945 */ /* 0x000fe20003800200 */
[----:B------:R-:W-:-:S03]  /*1cb50*/  PLOP3.LUT P0, PT, P3, PT, PT, 0x8, 0x80 ;  /* 0x000000000080781c */ /* 0x000fc60001f0e170 */
[----:B-----5:R-:W-:-:S05]  /*1cb60*/  @P3 LEA R8, R9, R8, 0x18 ;  /* 0x0000000809083211 */ /* 0x020fca00078ec0ff */
[C---:B------:R-:W-:Y:S01]  /*1cb70*/  @P3 IMAD R9, R5.reuse, 0x4, R8 ;  /* 0x0000000405093824 */ /* 0x040fe200078e0208 */
[----:B------:R-:W-:-:S04]  /*1cb80*/  @P3 IADD3 R5, PT, PT, R5, 0x20, RZ ;  /* 0x0000002005053810 */ /* 0x000fc80007ffe0ff */
[C---:B------:R-:W-:Y:S01]  /*1cb90*/  ISETP.GT.U32.AND P1, PT, R4.reuse, R5, PT ;  /* 0x000000050400720c */ /* 0x040fe20003f24070 */
[----:B------:R-:W-:-:S05]  /*1cba0*/  IMAD.IADD R8, R4, 0x1, -R5 ;  /* 0x0000000104087824 */ /* 0x000fca00078e0a05 */
[----:B------:R-:W-:Y:S01]  /*1cbb0*/  ISETP.LE.U32.OR P1, PT, R8, 0x60, !P1 ;  /* 0x000000600800780c */ /* 0x000fe20004f23470 */
[----:B----4-:R0:W-:-:S12]  /*1cbc0*/  @P3 STS [R9], R14 ;  /* 0x0000000e09003388 */ /* 0x0101d80000000800 */
[----:B------:R-:W-:Y:S05]  /*1cbd0*/  @P1 BRA `(.L_x_609) ;  /* 0x00000000006c1947 */ /* 0x000fea0003800000 */
[----:B0-----:R-:W0:Y:S01]  /*1cbe0*/  S2R R9, SR_CgaCtaId ;  /* 0x0000000000097919 */ /* 0x001e220000008800 */
[----:B------:R-:W-:Y:S01]  /*1cbf0*/  MOV R8, 0x400 ;  /* 0x0000040000087802 */ /* 0x000fe20000000f00 */
[----:B-123--:R-:W-:Y:S01]  /*1cc00*/  VIADD R38, R4, 0xffffffa0 ;  /* 0xffffffa004267836 */ /* 0x00efe20000000000 */
[----:B------:R-:W-:-:S03]  /*1cc10*/  PLOP3.LUT P0, PT, PT, PT, PT, 0x8, 0x80 ;  /* 0x000000000080781c */ /* 0x000fc60003f0e170 */
[----:B------:R-:W-:-:S05]  /*1cc20*/  VIADD R8, R8, 0x4814 ;  /* 0x0000481408087836 */ /* 0x000fca0000000000 */
[----:B0-----:R-:W-:-:S07]  /*1cc30*/  LEA R40, R9, R8, 0x18 ;  /* 0x0000000809287211 */ /* 0x001fce00078ec0ff */
.L_x_610:
[----:B0-----:R-:W0:Y:S01]  /*1cc40*/  LDC.64 R12, c[0x0][0x398] ;  /* 0x0000e600ff0c7b82 */ /* 0x001e220000000a00 */
[C---:B------:R-:W-:Y:S02]  /*1cc50*/  IADD3 R15, PT, PT, R10.reuse, R5, RZ ;  /* 0x000000050a0f7210 */ /* 0x040fe40007ffe0ff */
[C-C-:B------:R-:W-:Y:S02]  /*1cc60*/  IADD3 R21, PT, PT, R10.reuse, 0x20, R5.reuse ;  /* 0x000000200a157810 */ /* 0x140fe40007ffe005 */
        /* <DEDUP_REMOVED lines=18> */
.L_x_609:
[----:B------:R-:W-:Y:S05]  /*1cd90*/  BSYNC.RECONVERGENT B2 ;  /* 0x0000000000027941 */ /* 0x000fea0003800200 */
.L_x_608:
[C---:B0-----:R-:W-:Y:S01]  /*1cda0*/  IMAD.IADD R8, R4.reuse, 0x1, -R5 ;  /* 0x0000000104087824 */ /* 0x041fe200078e0a05 */
[----:B------:R-:W-:Y:S01]  /*1cdb0*/  ISETP.GT.U32.AND P1, PT, R4, R5, PT ;  /* 0x000000050400720c */ /* 0x000fe20003f24070 */
[----:B------:R-:W-:Y:S03]  /*1cdc0*/  BSSY.RECONVERGENT B2, `(.L_x_611) ;  /* 0x0000013000027945 */ /* 0x000fe60003800200 */
[----:B------:R-:W-:-:S13]  /*1cdd0*/  ISETP.LE.U32.OR P1, PT, R8, 0x20, !P1 ;  /* 0x000000200800780c */ /* 0x000fda0004f23470 */
[----:B------:R-:W-:Y:S05]  /*1cde0*/  @P1 BRA `(.L_x_612) ;  /* 0x0000000000401947 */ /* 0x000fea0003800000 */
[----:B------:R-:W0:Y:S01]  /*1cdf0*/  LDC.64 R8, c[0x0][0x398] ;  /* 0x0000e600ff087b82 */ /* 0x000e220000000a00 */
[C---:B------:R-:W-:Y:S02]  /*1ce00*/  IADD3 R13, PT, PT, R10.reuse, R5, RZ ;  /* 0x000000050a0d7210 */ /* 0x040fe40007ffe0ff */
[----:B------:R-:W-:-:S03]  /*1ce10*/  IADD3 R11, PT, PT, R10, 0x20, R5 ;  /* 0x000000200a0b7810 */ /* 0x000fc60007ffe005 */
[----:B0-----:R-:W-:-:S04]  /*1ce20*/  IMAD.WIDE.U32 R12, R13, 0x4, R8 ;  /* 0x000000040d0c7825 */ /* 0x001fc800078e0008 */
[----:B------:R-:W-:Y:S02]  /*1ce30*/  IMAD.WIDE.U32 R8, R11, 0x4, R8 ;  /* 0x000000040b087825 */ /* 0x000fe400078e0008 */
[----:B------:R-:W4:Y:S04]  /*1ce40*/  LDG.E R12, desc[UR36][R12.64] ;  /* 0x000000240c0c7981 */ /* 0x000f28000c1e1900 */
[----:B------:R-:W5:Y:S01]  /*1ce50*/  LDG.E R8, desc[UR36][R8.64] ;  /* 0x0000002408087981 */ /* 0x000f62000c1e1900 */
[----:B------:R-:W0:Y:S01]  /*1ce60*/  S2UR UR5, SR_CgaCtaId ;  /* 0x00000000000579c3 */ /* 0x000e220000008800 */
[----:B------:R-:W-:Y:S01]  /*1ce70*/  UMOV UR4, 0x400 ;  /* 0x0000040000047882 */ /* 0x000fe20000000000 */
[----:B------:R-:W-:Y:S01]  /*1ce80*/  PLOP3.LUT P0, PT, PT, PT, PT, 0x8, 0x80 ;  /* 0x000000000080781c */ /* 0x000fe20003f0e170 */
[----:B------:R-:W-:-:S04]  /*1ce90*/  UIADD3 UR4, UPT, UPT, UR4, 0x4814, URZ ;  /* 0x0000481404047890 */ /* 0x000fc8000fffe0ff */
[----:B0-----:R-:W-:-:S06]  /*1cea0*/  ULEA UR4, UR5, UR4, 0x18 ;  /* 0x0000000405047291 */ /* 0x001fcc000f8ec0ff */
[C---:B------:R-:W-:Y:S01]  /*1ceb0*/  LEA R11, R5.reuse, UR4, 0x2 ;  /* 0x00000004050b7c11 */ /* 0x040fe2000f8e10ff */
[----:B------:R-:W-:-:S04]  /*1cec0*/  VIADD R5, R5, 0x40 ;  /* 0x0000004005057836 */ /* 0x000fc80000000000 */
[----:B----4-:R0:W-:Y:S04]  /*1ced0*/  STS [R11], R12 ;  /* 0x0000000c0b007388 */ /* 0x0101e80000000800 */
[----:B-----5:R0:W-:Y:S02]  /*1cee0*/  STS [R11+0x80], R8 ;  /* 0x000080080b007388 */ /* 0x0201e40000000800 */
.L_x_612:
[----:B------:R-:W-:Y:S05]  /*1cef0*/  BSYNC.RECONVERGENT B2 ;  /* 0x0000000000027941 */ /* 0x000fea0003800200 */
.L_x_611:
[----:B------:R-:W-:-:S13]  /*1cf00*/  ISETP.LT.U32.OR P0, PT, R5, R4, P0 ;  /* 0x000000040500720c */ /* 0x000fda0000701470 */
[----:B------:R-:W-:Y:S05]  /*1cf10*/  @!P0 BRA `(.L_x_607) ;  /* 0x0000000000288947 */ /* 0x000fea0003800000 */
[----:B0-----:R-:W0:Y:S01]  /*1cf20*/  LDC.64 R8, c[0x0][0x398] ;  /* 0x0000e600ff087b82 */ /* 0x001e220000000a00 */
[----:B------:R-:W-:-:S04]  /*1cf30*/  IMAD.IADD R11, R10, 0x1, R5 ;  /* 0x000000010a0b7824 */ /* 0x000fc800078e0205 */
[----:B0-----:R-:W-:-:S06]  /*1cf40*/  IMAD.WIDE.U32 R8, R11, 0x4, R8 ;  /* 0x000000040b087825 */ /* 0x001fcc00078e0008 */
[----:B------:R-:W4:Y:S01]  /*1cf50*/  LDG.E R8, desc[UR36][R8.64] ;  /* 0x0000002408087981 */ /* 0x000f22000c1e1900 */
[----:B------:R-:W0:Y:S01]  /*1cf60*/  S2UR UR5, SR_CgaCtaId ;  /* 0x00000000000579c3 */ /* 0x000e220000008800 */
[----:B------:R-:W-:Y:S02]  /*1cf70*/  UMOV UR4, 0x400 ;  /* 0x0000040000047882 */ /* 0x000fe40000000000 */
[----:B------:R-:W-:-:S04]  /*1cf80*/  UIADD3 UR4, UPT, UPT, UR4, 0x4814, URZ ;  /* 0x0000481404047890 */ /* 0x000fc8000fffe0ff */
[----:B0-----:R-:W-:-:S06]  /*1cf90*/  ULEA UR4, UR5, UR4, 0x18 ;  /* 0x0000000405047291 */ /* 0x001fcc000f8ec0ff */
[----:B------:R-:W-:-:S05]  /*1cfa0*/  LEA R5, R5, UR4, 0x2 ;  /* 0x0000000405057c11 */ /* 0x000fca000f8e10ff */
[----:B----4-:R4:W-:Y:S02]  /*1cfb0*/  STS [R5], R8 ;  /* 0x0000000805007388 */ /* 0x0109e40000000800 */
.L_x_607:
[----:B------:R-:W-:Y:S05]  /*1cfc0*/  BSYNC.RECONVERGENT B1 ;  /* 0x0000000000017941 */ /* 0x000fea0003800200 */
.L_x_606:
[----:B------:R-:W5:Y:S01]  /*1cfd0*/  LDG.E R7, desc[UR36][R6.64] ;  /* 0x0000002406077981 */ /* 0x000f62000c1e1900 */
[----:B0---4-:R-:W5:Y:S01]  /*1cfe0*/  LDC.64 R8, c[0x0][0x390] ;  /* 0x0000e400ff087b82 */ /* 0x011f620000000a00 */
[----:B------:R-:W-:Y:S01]  /*1cff0*/  BSSY.RECONVERGENT B1, `(.L_x_613) ;  /* 0x0000031000017945 */ /* 0x000fe20003800200 */
[----:B-----5:R-:W-:-:S03]  /*1d000*/  IMAD.WIDE.U32 R8, R7, 0x4, R8 ;  /* 0x0000000407087825 */ /* 0x020fc600078e0008 */
[----:B------:R-:W-:Y:S05]  /*1d010*/  @P2 BRA `(.L_x_614) ;  /* 0x0000000000b82947 */ /* 0x000fea0003800000 */
[----:B------:R-:W4:Y:S01]  /*1d020*/  LDG.E R8, desc[UR36][R8.64] ;  /* 0x0000002408087981 */ /* 0x000f22000c1e1900 */
[----:B------:R-:W4:Y:S01]  /*1d030*/  LDC.64 R6, c[0x0][0x398] ;  /* 0x0000e600ff067b82 */ /* 0x000f220000000a00 */
[----:B------:R-:W-:Y:S01]  /*1d040*/  IMAD.MOV.U32 R5, RZ, RZ, R31 ;  /* 0x000000ffff057224 */ /* 0x000fe200078e001f */
[----:B----4-:R-:W-:-:S04]  /*1d050*/  LEA R6, P0, R8, R6, 0x2 ;  /* 0x0000000608067211 */ /* 0x010fc800078010ff */
[----:B------:R-:W-:-:S09]  /*1d060*/  LEA.HI.X R7, R8, R7, RZ, 0x2, P0 ;  /* 0x0000000708077211 */ /* 0x000fd200000f14ff */
.L_x_621:
[----:B0-----:R-:W0:Y:S01]  /*1d070*/  S2UR UR5, SR_CgaCtaId ;  /* 0x00000000000579c3 */ /* 0x001e220000008800 */
[----:B------:R-:W-:Y:S01]  /*1d080*/  UMOV UR4, 0x400 ;  /* 0x0000040000047882 */ /* 0x000fe20000000000 */
[----:B------:R-:W-:Y:S01]  /*1d090*/  ISETP.GE.AND P0, PT, R3, 0x2, PT ;  /* 0x000000020300780c */ /* 0x000fe20003f06270 */
[----:B------:R-:W-:Y:S01]  /*1d0a0*/  UIADD3 UR4, UPT, UPT, UR4, 0x4814, URZ ;  /* 0x0000481404047890 */ /* 0x000fe2000fffe0ff */
[----:B------:R-:W-:-:S03]  /*1d0b0*/  HFMA2 R11, -RZ, RZ, 0, 0 ;  /* 0x00000000ff0b7431 */ /* 0x000fc600000001ff */
[----:B0-----:R-:W-:-:S06]  /*1d0c0*/  ULEA UR4, UR5, UR4, 0x18 ;  /* 0x0000000405047291 */ /* 0x001fcc000f8ec0ff */
[----:B----4-:R-:W-:-:S05]  /*1d0d0*/  LEA R14, R5, UR4, 0x2 ;  /* 0x00000004050e7c11 */ /* 0x010fca000f8e10ff */
[----:B------:R0:W4:Y:S01]  /*1d0e0*/  LDS R13, [R14] ;  /* 0x000000000e0d7984 */ /* 0x0001220000000800 */
[----:B------:R-:W-:Y:S05]  /*1d0f0*/  @!P0 BRA `(.L_x_615) ;  /* 0x0000000000308947 */ /* 0x000fea0003800000 */
[----:B------:R-:W-:Y:S02]  /*1d100*/  IMAD.MOV.U32 R11, RZ, RZ, RZ ;  /* 0x000000ffff0b7224 */ /* 0x000fe400078e00ff */
[----:B------:R-:W-:-:S07]  /*1d110*/  IMAD.MOV.U32 R10, RZ, RZ, R3 ;  /* 0x000000ffff0a7224 */ /* 0x000fce00078e0003 */
.L_x_616:
[----:B------:R-:W-:-:S05]  /*1d120*/  SHF.R.U32.HI R12, RZ, 0x1, R10 ;  /* 0x00000001ff0c7819 */ /* 0x000fca000001160a */
[----:B------:R-:W-:-:S04]  /*1d130*/  IMAD.IADD R9, R12, 0x1, R11 ;  /* 0x000000010c097824 */ /* 0x000fc800078e020b */
[----:B------:R-:W-:-:S06]  /*1d140*/  IMAD.WIDE.U32 R8, R9, 0x4, R6 ;  /* 0x0000000409087825 */ /* 0x000fcc00078e0006 */
[----:B------:R-:W4:Y:S01]  /*1d150*/  LDG.E R8, desc[UR36][R8.64] ;  /* 0x0000002408087981 */ /* 0x000f22000c1e1900 */
[----:B------:R-:W-:-:S04]  /*1d160*/  IADD3 R10, PT, PT, -R12, R10, RZ ;  /* 0x0000000a0c0a7210 */ /* 0x000fc80007ffe1ff */
[----:B------:R-:W-:Y:S02]  /*1d170*/  ISETP.GT.AND P1, PT, R10, 0x1, PT ;  /* 0x000000010a00780c */ /* 0x000fe40003f24270 */
[----:B----4-:R-:W-:-:S04]  /*1d180*/  ISETP.GE.U32.AND P0, PT, R8, R13, PT ;  /* 0x0000000d0800720c */ /* 0x010fc80003f06070 */
[----:B------:R-:W-:-:S05]  /*1d190*/  SEL R12, R12, RZ, !P0 ;  /* 0x000000ff0c0c7207 */ /* 0x000fca0004000000 */
[----:B------:R-:W-:Y:S02]  /*1d1a0*/  IMAD.IADD R11, R12, 0x1, R11 ;  /* 0x000000010c0b7824 */ /* 0x000fe400078e020b */
[----:B------:R-:W-:Y:S05]  /*1d1b0*/  @P1 BRA `(.L_x_616) ;  /* 0xfffffffc00d81947 */ /* 0x000fea000383ffff */
.L_x_615:
[----:B------:R-:W-:-:S06]  /*1d1c0*/  IMAD.WIDE.U32 R8, R11, 0x4, R6 ;  /* 0x000000040b087825 */ /* 0x000fcc00078e0006 */
[----:B------:R-:W4:Y:S01]  /*1d1d0*/  LDG.E R8, desc[UR36][R8.64] ;  /* 0x0000002408087981 */ /* 0x000f22000c1e1900 */
[----:B------:R-:W-:Y:S01]  /*1d1e0*/  VIADD R10, R11, 0x1 ;  /* 0x000000010b0a7836 */ /* 0x000fe20000000000 */
[----:B------:R-:W-:Y:S01]  /*1d1f0*/  BSSY.RECONVERGENT B2, `(.L_x_617) ;  /* 0x000000f000027945 */ /* 0x000fe20003800200 */
[----:B------:R-:W-:-:S03]  /*1d200*/  VIADD R5, R5, UR43 ;  /* 0x0000002b05057c36 */ /* 0x000fc60008000000 */
[----:B------:R-:W-:Y:S02]  /*1d210*/  BSSY.RELIABLE B3, `(.L_x_618) ;  /* 0x000000b000037945 */ /* 0x000fe40003800100 */
[----:B------:R-:W-:Y:S02]  /*1d220*/  ISETP.GE.U32.AND P1, PT, R5, R4, PT ;  /* 0x000000040500720c */ /* 0x000fe40003f26070 */
[----:B----4-:R-:W-:-:S13]  /*1d230*/  ISETP.GE.U32.AND P0, PT, R8, R13, PT ;  /* 0x0000000d0800720c */ /* 0x010fda0003f06070 */
[----:B------:R-:W-:-:S04]  /*1d240*/  @P0 IADD3 R10, PT, PT, R11, RZ, RZ ;  /* 0x000000ff0b0a0210 */ /* 0x000fc80007ffe0ff */
[----:B------:R-:W-:-:S13]  /*1d250*/  ISETP.GE.AND P0, PT, R10, R3, PT ;  /* 0x000000030a00720c */ /* 0x000fda0003f06270 */
[----:B------:R-:W-:Y:S05]  /*1d260*/  @P0 BRA `(.L_x_619) ;  /* 0x0000000000140947 */ /* 0x000fea0003800000 */
[----:B------:R-:W-:-:S06]  /*1d270*/  IMAD.WIDE.U32 R8, R10, 0x4, R6 ;  /* 0x000000040a087825 */ /* 0x000fcc00078e0006 */
[----:B------:R-:W4:Y:S02]  /*1d280*/  LDG.E R8, desc[UR36][R8.64] ;  /* 0x0000002408087981 */ /* 0x000f24000c1e1900 */
[----:B----4-:R-:W-:-:S13]  /*1d290*/  ISETP.NE.AND P0, PT, R8, R13, PT ;  /* 0x0000000d0800720c */ /* 0x010fda0003f05270 */
[----:B------:R-:W-:Y:S05]  /*1d2a0*/  @!P0 BREAK.RELIABLE B3 ;  /* 0x0000000000038942 */ /* 0x000fea0003800100 */
[----:B------:R-:W-:Y:S05]  /*1d2b0*/  @!P0 BRA `(.L_x_620) ;  /* 0x0000000000088947 */ /* 0x000fea0003800000 */
.L_x_619:
[----:B------:R-:W-:Y:S05]  /*1d2c0*/  BSYNC.RELIABLE B3 ;  /* 0x0000000000037941 */ /* 0x000fea0003800100 */
.L_x_618:
[----:B------:R4:W-:Y:S02]  /*1d2d0*/  STS [R14], RZ ;  /* 0x000000ff0e007388 */ /* 0x0009e40000000800 */
.L_x_620:
[----:B------:R-:W-:Y:S05]  /*1d2e0*/  BSYNC.RECONVERGENT B2 ;  /* 0x0000000000027941 */ /* 0x000fea0003800200 */
.L_x_617:
[----:B------:R-:W-:Y:S05]  /*1d2f0*/  @!P1 BRA `(.L_x_621) ;  /* 0xfffffffc005c9947 */ /* 0x000fea000383ffff */
.L_x_614:
[----:B------:R-:W-:Y:S05]  /*1d300*/  BSYNC.RECONVERGENT B1 ;  /* 0x0000000000017941 */ /* 0x000fea0003800200 */
.L_x_613:
[----:B------:R-:W-:-:S04]  /*1d310*/  ISETP.NE.AND P0, PT, R4, RZ, PT ;  /* 0x000000ff0400720c */ /* 0x000fc80003f05270 */
[----:B------:R-:W-:-:S13]  /*1d320*/  ISETP.NE.OR P0, PT, R30, 0x20, !P0 ;  /* 0x000000201e00780c */ /* 0x000fda0004705670 */
[----:B------:R-:W-:Y:S05]  /*1d330*/  @P0 BRA `(.L_x_535) ;  /* 0x0000002800b00947 */ /* 0x000fea0003800000 */
[----:B---3--:R-:W3:Y:S01]  /*1d340*/  S2R R39, SR_CgaCtaId ;  /* 0x0000000000277919 */ /* 0x008ee20000008800 */
[----:B------:R-:W-:Y:S01]  /*1d350*/  MOV R6, 0x400 ;  /* 0x0000040000067802 */ /* 0x000fe20000000f00 */
[----:B------:R-:W-:Y:S01]  /*1d360*/  VIADD R4, R4, 0xffffffff ;  /* 0xffffffff04047836 */ /* 0x000fe20000000000 */
[----:B------:R-:W-:Y:S01]  /*1d370*/  LOP3.LUT R3, R0, 0x7, RZ, 0xc0, !PT ;  /* 0x0000000700037812 */ /* 0x000fe200078ec0ff */
[----:B------:R-:W-:Y:S02]  /*1d380*/  IMAD.MOV.U32 R37, RZ, RZ, RZ ;  /* 0x000000ffff257224 */ /* 0x000fe400078e00ff */
[----:B------:R-:W-:Y:S01]  /*1d390*/  VIADD R8, R6, 0x7814 ;  /* 0x0000781406087836 */ /* 0x000fe20000000000 */
[----:B------:R-:W-:Y:S02]  /*1d3a0*/  ISETP.GE.U32.AND P1, PT, R4, 0x7, PT ;  /* 0x000000070400780c */ /* 0x000fe40003f26070 */
[----:B------:R-:W-:Y:S02]  /*1d3b0*/  ISETP.NE.AND P0, PT, R3, RZ, PT ;  /* 0x000000ff0300720c */ /* 0x000fe40003f05270 */
[----:B---3--:R-:W-:-:S02]  /*1d3c0*/  LEA R7, R39, R6, 0x18 ;  /* 0x0000000627077211 */ /* 0x008fc400078ec0ff */
[----:B------:R-:W-:-:S03]  /*1d3d0*/  LEA R8, R39, R8, 0x18 ;  /* 0x0000000827087211 */ /* 0x000fc600078ec0ff */
[----:B------:R-:W1:Y:S02]  /*1d3e0*/  LDS R5, [R7+0x4] ;  /* 0x0000040007057984 */ /* 0x000e640000000800 */
[C---:B-12---:R-:W-:Y:S01]  /*1d3f0*/  LEA R38, R5.reuse, R8, 0x9 ;  /* 0x0000000805267211 */ /* 0x046fe200078e48ff */
[----:B------:R-:W-:Y:S01]  /*1d400*/  IMAD.WIDE R4, R5, 0x4e200, R18 ;  /* 0x0004e20005047825 */ /* 0x000fe200078e0212 */
[----:B------:R-:W-:Y:S06]  /*1d410*/  @!P1 BRA `(.L_x_622) ;  /* 0x0000000400009947 */ /* 0x000fec0003800000 */
[----:B------:R-:W-:Y:S01]  /*1d420*/  VIADD R6, R6, 0x4814 ;  /* 0x0000481406067836 */ /* 0x000fe20000000000 */
[----:B------:R-:W-:Y:S01]  /*1d430*/  LOP3.LUT R37, R0, 0x7f8, RZ, 0xc0, !PT ;  /* 0x000007f800257812 */ /* 0x000fe200078ec0ff */
[----:B------:R-:W-:-:S03]  /*1d440*/  IMAD.MOV.U32 R40, RZ, RZ, RZ ;  /* 0x000000ffff287224 */ /* 0x000fc600078e00ff */
[----:B------:R-:W-:-:S07]  /*1d450*/  LEA R39, R39, R6, 0x18 ;  /* 0x0000000627277211 */ /* 0x000fce00078ec0ff */
.L_x_623:
[C---:B------:R-:W-:Y:S01]  /*1d460*/  IMAD R44, R40.reuse, 0x4, R39 ;  /* 0x00000004282c7824 */ /* 0x040fe200078e0227 */
[----:B------:R-:W-:-:S04]  /*1d470*/  IADD3 R40, PT, PT, R40, 0x8, RZ ;  /* 0x0000000828287810 */ /* 0x000fc80007ffe0ff */
[----:B------:R-:W1:Y:S02]  /*1d480*/  LDS R8, [R44] ;  /* 0x000000002c087984 */ /* 0x000e640000000800 */
[----:B-1----:R-:W-:-:S13]  /*1d490*/  ISETP.NE.AND P6, PT, R8, RZ, PT ;  /* 0x000000ff0800720c */ /* 0x002fda0003fc5270 */
[----:B------:R-:W1:Y:S02]  /*1d4a0*/  @P6 LDS R6, [R38] ;  /* 0x0000000026066984 */ /* 0x000e640000000800 */
[----:B-1----:R-:W-:-:S05]  /*1d4b0*/  @P6 IADD3 R7, PT, PT, R6, 0x1, RZ ;  /* 0x0000000106076810 */ /* 0x002fca0007ffe0ff */
[----:B------:R1:W-:Y:S04]  /*1d4c0*/  @P6 STS [R38], R7 ;  /* 0x0000000726006388 */ /* 0x0003e80000000800 */
[----:B------:R-:W2:Y:S01]  /*1d4d0*/  LDS R53, [R44+0x4] ;  /* 0x000004002c357984 */ /* 0x000ea20000000800 */
[----:B-1----:R-:W-:-:S05]  /*1d4e0*/  @P6 IMAD.WIDE.U32 R6, R7, 0x4, R4 ;  /* 0x0000000407066825 */ /* 0x002fca00078e0004 */
[----:B------:R-:W-:Y:S01]  /*1d4f0*/  @P6 STG.E desc[UR36][R6.64], R8 ;  /* 0x0000000806006986 */ /* 0x000fe2000c101924 */
[----:B--2---:R-:W-:-:S13]  /*1d500*/  ISETP.NE.AND P1, PT, R53, RZ, PT ;  /* 0x000000ff3500720c */ /* 0x004fda0003f25270 */
[----:B------:R-:W1:Y:S02]  /*1d510*/  @P1 LDS R15, [R38] ;  /* 0x00000000260f1984 */ /* 0x000e640000000800 */
[----:B-1----:R-:W-:-:S05]  /*1d520*/  @P1 VIADD R15, R15, 0x1 ;  /* 0x000000010f0f1836 */ /* 0x002fca0000000000 */
[----:B------:R0:W-:Y:S04]  /*1d530*/  @P1 STS [R38], R15 ;  /* 0x0000000f26001388 */ /* 0x0001e80000000800 */
[----:B------:R-:W1:Y:S01]  /*1d540*/  LDS R51, [R44+0x8] ;  /* 0x000008002c337984 */ /* 0x000e620000000800 */
[----:B0---4-:R-:W-:-:S05]  /*1d550*/  @P1 IMAD.WIDE.U32 R14, R15, 0x4, R4 ;  /* 0x000000040f0e1825 */ /* 0x011fca00078e0004 */
        /* <DEDUP_REMOVED lines=43> */
[----:B-1----:R-:W-:Y:S05]  /*1d810*/  @P1 BRA `(.L_x_623) ;  /* 0xfffffffc00101947 */ /* 0x002fea000383ffff */
.L_x_622:
[----:B------:R-:W-:Y:S05]  /*1d820*/  @!P0 BRA `(.L_x_535) ;  /* 0x0000002400748947 */ /* 0x000fea0003800000 */
[----:B------:R-:W-:Y:S02]  /*1d830*/  ISETP.GE.U32.AND P0, PT, R3, 0x4, PT ;  /* 0x000000040300780c */ /* 0x000fe40003f06070 */
[----:B------:R-:W-:-:S04]  /*1d840*/  LOP3.LUT R20, R0, 0x3, RZ, 0xc0, !PT ;  /* 0x0000000300147812 */ /* 0x000fc800078ec0ff */
[----:B------:R-:W-:-:S07]  /*1d850*/  ISETP.NE.AND P4, PT, R20, RZ, PT ;  /* 0x000000ff1400720c */ /* 0x000fce0003f85270 */
[----:B------:R-:W-:Y:S06]  /*1d860*/  @!P0 BRA `(.L_x_624) ;  /* 0x0000000000888947 */ /* 0x000fec0003800000 */
[----:B------:R-:W1:Y:S01]  /*1d870*/  S2R R6, SR_CgaCtaId ;  /* 0x0000000000067919 */ /* 0x000e620000008800 */
[----:B------:R-:W-:-:S05]  /*1d880*/  MOV R3, 0x400 ;  /* 0x0000040000037802 */ /* 0x000fca0000000f00 */
[----:B------:R-:W-:-:S05]  /*1d890*/  VIADD R3, R3, 0x4814 ;  /* 0x0000481403037836 */ /* 0x000fca0000000000 */
[----:B-1----:R-:W-:-:S05]  /*1d8a0*/  LEA R6, R6, R3, 0x18 ;  /* 0x0000000306067211 */ /* 0x002fca00078ec0ff */
[C---:B0---4-:R-:W-:Y:S02]  /*1d8b0*/  IMAD R14, R37.reuse, 0x4, R6 ;  /* 0x00000004250e7824 */ /* 0x051fe400078e0206 */
[----:B------:R-:W-:-:S03]  /*1d8c0*/  VIADD R37, R37, 0x4 ;  /* 0x0000000425257836 */ /* 0x000fc60000000000 */
        /* <DEDUP_REMOVED lines=28> */
.L_x_624:
[----:B------:R-:W-:Y:S05]  /*1da90*/  @!P4 BRA `(.L_x_535) ;  /* 0x0000002000d8c947 */ /* 0x000fea0003800000 */
[----:B------:R-:W-:Y:S02]  /*1daa0*/  ISETP.NE.AND P0, PT, R20, 0x1, PT ;  /* 0x000000011400780c */ /* 0x000fe40003f05270 */
[----:B------:R-:W-:-:S04]  /*1dab0*/  LOP3.LUT R0, R0, 0x1, RZ, 0xc0, !PT ;  /* 0x0000000100007812 */ /* 0x000fc800078ec0ff */
[----:B------:R-:W-:-:S07]  /*1dac0*/  ISETP.NE.U32.AND P2, PT, R0, 0x1, PT ;  /* 0x000000010000780c */ /* 0x000fce0003f45070 */
[----:B------:R-:W-:Y:S06]  /*1dad0*/  @!P0 BRA `(.L_x_625) ;  /* 0x0000000000508947 */ /* 0x000fec0003800000 */
[----:B------:R-:W2:Y:S01]  /*1dae0*/  S2R R3, SR_CgaCtaId ;  /* 0x0000000000037919 */ /* 0x000ea20000008800 */
[----:B------:R-:W-:-:S04]  /*1daf0*/  MOV R0, 0x400 ;  /* 0x0000040000007802 */ /* 0x000fc80000000f00 */
[----:B------:R-:W-:-:S04]  /*1db00*/  IADD3 R0, PT, PT, R0, 0x4814, RZ ;  /* 0x0000481400007810 */ /* 0x000fc80007ffe0ff */
[----:B--2---:R-:W-:-:S05]  /*1db10*/  LEA R0, R3, R0, 0x18 ;  /* 0x0000000003007211 */ /* 0x004fca00078ec0ff */
[C---:B------:R-:W-:Y:S01]  /*1db20*/  IMAD R0, R37.reuse, 0x4, R0 ;  /* 0x0000000425007824 */ /* 0x040fe200078e0200 */
[----:B------:R-:W-:-:S04]  /*1db30*/  IADD3 R37, PT, PT, R37, 0x2, RZ ;  /* 0x0000000225257810 */ /* 0x000fc80007ffe0ff */
[----:B-1----:R-:W1:Y:S02]  /*1db40*/  LDS R13, [R0] ;  /* 0x00000000000d7984 */ /* 0x002e640000000800 */
[----:B-1----:R-:W-:-:S13]  /*1db50*/  ISETP.NE.AND P0, PT, R13, RZ, PT ;  /* 0x000000ff0d00720c */ /* 0x002fda0003f05270 */
[----:B------:R-:W1:Y:S02]  /*1db60*/  @P0 LDS R3, [R38] ;  /* 0x0000000026030984 */ /* 0x000e640000000800 */
[----:B-1----:R-:W-:-:S04]  /*1db70*/  @P0 VIADD R3, R3, 0x1 ;  /* 0x0000000103030836 */ /* 0x002fc80000000000 */
[----:B------:R-:W-:Y:S01]  /*1db80*/  @P0 IMAD.WIDE.U32 R6, R3, 0x4, R4 ;  /* 0x0000000403060825 */ /* 0x000fe200078e0004 */
[----:B------:R-:W-:Y:S04]  /*1db90*/  @P0 STS [R38], R3 ;  /* 0x0000000326000388 */ /* 0x000fe80000000800 */
[----:B------:R-:W1:Y:S04]  /*1dba0*/  LDS R15, [R0+0x4] ;  /* 0x00000400000f7984 */ /* 0x000e680000000800 */
[----:B------:R-:W-:Y:S01]  /*1dbb0*/  @P0 STG.E desc[UR36][R6.64], R13 ;  /* 0x0000000d06000986 */ /* 0x000fe2000c101924 */
[----:B-1----:R-:W-:-:S13]  /*1dbc0*/  ISETP.NE.AND P1, PT, R15, RZ, PT ;  /* 0x000000ff0f00720c */ /* 0x002fda0003f25270 */
[----:B------:R-:W1:Y:S02]  /*1dbd0*/  @P1 LDS R11, [R38] ;  /* 0x00000000260b1984 */ /* 0x000e640000000800 */
[----:B-1----:R-:W-:-:S04]  /*1dbe0*/  @P1 VIADD R11, R11, 0x1 ;  /* 0x000000010b0b1836 */ /* 0x002fc80000000000 */
[----:B------:R-:W-:Y:S01]  /*1dbf0*/  @P1 IMAD.WIDE.U32 R8, R11, 0x4, R4 ;  /* 0x000000040b081825 */ /* 0x000fe200078e0004 */
[----:B------:R2:W-:Y:S04]  /*1dc00*/  @P1 STS [R38], R11 ;  /* 0x0000000b26001388 */ /* 0x0005e80000000800 */
[----:B------:R2:W-:Y:S02]  /*1dc10*/  @P1 STG.E desc[UR36][R8.64], R15 ;  /* 0x0000000f08001986 */ /* 0x0005e4000c101924 */
.L_x_625:
[----:B------:R-:W-:Y:S05]  /*1dc20*/  @P2 BRA `(.L_x_535) ;  /* 0x0000002000742947 */ /* 0x000fea0003800000 */
[----:B------:R-:W3:Y:S01]  /*1dc30*/  S2R R3, SR_CgaCtaId ;  /* 0x0000000000037919 */ /* 0x000ee20000008800 */
[----:B------:R-:W-:-:S05]  /*1dc40*/  MOV R0, 0x400 ;  /* 0x0000040000007802 */ /* 0x000fca0000000f00 */
[----:B------:R-:W-:-:S05]  /*1dc50*/  VIADD R0, R0, 0x4814 ;  /* 0x0000481400007836 */ /* 0x000fca0000000000 */
[----:B---3--:R-:W-:-:S05]  /*1dc60*/  LEA R0, R3, R0, 0x18 ;  /* 0x0000000003007211 */ /* 0x008fca00078ec0ff */
[----:B------:R-:W-:-:S06]  /*1dc70*/  IMAD R37, R37, 0x4, R0 ;  /* 0x0000000425257824 */ /* 0x000fcc00078e0200 */
        /* <DEDUP_REMOVED lines=9> */
.L_x_582:
[----:B------:R-:W-:Y:S02]  /*1dd10*/  ISETP.NE.AND P0, PT, R30, 0x20, PT ;  /* 0x000000201e00780c */ /* 0x000fe40003f05270 */
[----:B------:R-:W-:-:S11]  /*1dd20*/  LOP3.LUT R42, R3, 0x7ff, RZ, 0xc0, !PT ;  /* 0x000007ff032a7812 */ /* 0x000fd600078ec0ff */
[----:B------:R-:W0:Y:S01]  /*1dd30*/  @!P0 LDS R11, [R12+0x4] ;  /* 0x000004000c0b8984 */ /* 0x000e220000000800 */
[----:B------:R-:W-:Y:S01]  /*1dd40*/  @!P0 IADD3 R4, PT, PT, R10, 0x7814, RZ ;  /* 0x000078140a048810 */ /* 0x000fe20007ffe0ff */
[----:B------:R-:W-:-:S03]  /*1dd50*/  @!P0 IMAD.MOV.U32 R13, RZ, RZ, 0x1 ;  /* 0x00000001ff0d8424 */ /* 0x000fc600078e00ff */
[----:B------:R-:W-:Y:S01]  /*1dd60*/  @!P0 LEA R4, R5, R4, 0x18 ;  /* 0x0000000405048211 */ /* 0x000fe200078ec0ff */
[----:B0-----:R-:W-:-:S04]  /*1dd70*/  @!P0 IMAD.WIDE R14, R11, 0x4e200, R18 ;  /* 0x0004e2000b0e8825 */ /* 0x001fc800078e0212 */
[----:B------:R-:W-:Y:S01]  /*1dd80*/  @!P0 IMAD R11, R11, 0x200, R4 ;  /* 0x000002000b0b8824 */ /* 0x000fe200078e0204 */
[----:B------:R0:W-:Y:S04]  /*1dd90*/  @!P0 STG.E desc[UR36][R14.64], R13 ;  /* 0x0000000d0e008986 */ /* 0x0001e8000c101924 */
[----:B------:R0:W-:Y:S01]  /*1dda0*/  @!P0 STS [R11], RZ ;  /* 0x000000ff0b008388 */ /* 0x0001e20000000800 */
[----:B------:R-:W-:-:S13]  /*1ddb0*/  ISETP.GE.U32.AND P0, PT, R3, 0x800, PT ;  /* 0x000008000300780c */ /* 0x000fda0003f06070 */
[----:B0-----:R-:W-:Y:S05]  /*1ddc0*/  @!P0 BRA `(.L_x_626) ;  /* 0x0000000c00588947 */ /* 0x001fea0003800000 */
[----:B------:R-:W0:Y:S01]  /*1ddd0*/  LDS R11, [R12+0x4] ;  /* 0x000004000c0b7984 */ /* 0x000e220000000800 */
[----:B------:R-:W-:Y:S01]  /*1dde0*/  VIADD R10, R10, 0x7814 ;  /* 0x000078140a0a7836 */ /* 0x000fe20000000000 */
[----:B------:R-:W-:Y:S02]  /*1ddf0*/  SHF.R.U32.HI R40, RZ, 0xb, R3 ;  /* 0x0000000bff287819 */ /* 0x000fe40000011603 */
[----:B------:R-:W-:Y:S02]  /*1de00*/  MOV R41, RZ ;  /* 0x000000ff00297202 */ /* 0x000fe40000000f00 */
[----:B------:R-:W-:Y:S02]  /*1de10*/  LEA R10, R5, R10, 0x18 ;  /* 0x0000000a050a7211 */ /* 0x000fe400078ec0ff */
[----:B------:R-:W-:-:S03]  /*1de20*/  VIMNMX.U32 R40, PT, PT, R40, 0x1, !PT ;  /* 0x0000000128287848 */ /* 0x000fc60007fe0000 */
[C---:B0-----:R-:W-:Y:S02]  /*1de30*/  IMAD R37, R11.reuse, 0x200, R10 ;  /* 0x000002000b257824 */ /* 0x041fe400078e020a */
[----:B------:R-:W-:-:S07]  /*1de40*/  IMAD.WIDE R4, R11, 0x4e200, R18 ;  /* 0x0004e2000b047825 */ /* 0x000fce00078e0212 */
.L_x_648:
[----:B0-2---:R-:W2:Y:S01]  /*1de50*/  LDG.E R13, desc[UR36][R6.64] ;  /* 0x00000024060d7981 */ /* 0x005ea2000c1e1900 */
[----:B------:R-:W2:Y:S01]  /*1de60*/  LDC.64 R10, c[0x0][0x390] ;  /* 0x0000e400ff0a7b82 */ /* 0x000ea20000000a00 */
[----:B------:R-:W0:Y:S01]  /*1de70*/  S2R R43, SR_CgaCtaId ;  /* 0x00000000002b7919 */ /* 0x000e220000008800 */
[----:B------:R-:W-:Y:S02]  /*1de80*/  ISETP.NE.AND P1, PT, R36, RZ, PT ;  /* 0x000000ff2400720c */ /* 0x000fe40003f25270 */
[----:B------:R-:W-:Y:S01]  /*1de90*/  MOV R14, 0x400 ;  /* 0x00000400000e7802 */ /* 0x000fe20000000f00 */
[----:B--2---:R-:W-:-:S05]  /*1dea0*/  IMAD.WIDE.U32 R12, R13, 0x4, R10 ;  /* 0x000000040d0c7825 */ /* 0x004fca00078e000a */
[----:B-1----:R1:W5:Y:S01]  /*1deb0*/  LDG.E R21, desc[UR36][R12.64] ;  /* 0x000000240c157981 */ /* 0x002362000c1e1900 */
[----:B------:R-:W-:Y:S01]  /*1dec0*/  IMAD.MOV.U32 R20, RZ, RZ, R41 ;  /* 0x000000ffff147224 */ /* 0x000fe200078e0029 */
[----:B------:R-:W-:Y:S01]  /*1ded0*/  IADD3 R14, PT, PT, R14, 0x4814, RZ ;  /* 0x000048140e0e7810 */ /* 0x000fe20007ffe0ff */
[----:B------:R-:W-:Y:S01]  /*1dee0*/  VIADD R41, R41, 0x1 ;  /* 0x0000000129297836 */ /* 0x000fe20000000000 */
[----:B------:R-:W-:Y:S01]  /*1def0*/  BSSY.RECONVERGENT B1, `(.L_x_627) ;  /* 0x0000019000017945 */ /* 0x000fe20003800200 */
[----:B------:R-:W-:Y:S01]  /*1df00*/  IMAD.MOV.U32 R38, RZ, RZ, R31 ;  /* 0x000000ffff267224 */ /* 0x000fe200078e001f */
[----:B0-----:R-:W-:Y:S02]  /*1df10*/  LEA R43, R43, R14, 0x18 ;  /* 0x0000000e2b2b7211 */ /* 0x001fe400078ec0ff */
[----:B------:R-:W-:Y:S01]  /*1df20*/  ISETP.NE.AND P0, PT, R41, R40, PT ;  /* 0x000000282900720c */ /* 0x000fe20003f05270 */
[----:B------:R-:W-:-:S12]  /*1df30*/  @!P1 BRA `(.L_x_628) ;  /* 0x0000000000509947 */ /* 0x000fd80003800000 */
[----:B-1----:R-:W0:Y:S01]  /*1df40*/  LDC.64 R12, c[0x0][0x398] ;  /* 0x0000e600ff0c7b82 */ /* 0x002e220000000a00 */
[----:B-----5:R-:W-:-:S04]  /*1df50*/  IMAD R39, R20, 0x800, R21 ;  /* 0x0000080014277824 */ /* 0x020fc800078e0215 */
        /* <DEDUP_REMOVED lines=18> */
.L_x_628:
[----:B------:R-:W-:Y:S05]  /*1e080*/  BSYNC.RECONVERGENT B1 ;  /* 0x0000000000017941 */ /* 0x000fea0003800200 */
.L_x_627:
[----:B-----5:R-:W-:Y:S01]  /*1e090*/  IMAD.IADD R21, R21, 0x1, R38 ;  /* 0x0000000115157824 */ /* 0x020fe200078e0226 */
[----:B------:R-:W-:Y:S01]  /*1e0a0*/  BSSY.RECONVERGENT B1, `(.L_x_629) ;  /* 0x000001b000017945 */ /* 0x000fe20003800200 */
[C---:B------:R-:W-:Y:S01]  /*1e0b0*/  IMAD R48, R38.reuse, 0x4, R43 ;  /* 0x0000000426307824 */ /* 0x040fe200078e022b */
[----:B------:R-:W-:Y:S01]  /*1e0c0*/  IADD3 R46, PT, PT, R38, 0x20, RZ ;  /* 0x00000020262e7810 */ /* 0x000fe20007ffe0ff */
[----:B------:R-:W-:Y:S02]  /*1e0d0*/  IMAD R47, R20, 0x800, R21 ;  /* 0x00000800142f7824 */ /* 0x000fe400078e0215 */
[----:B------:R-:W-:-:S07]  /*1e0e0*/  VIADD R48, R48, 0x100 ;  /* 0x0000010030307836 */ /* 0x000fce0000000000 */
.L_x_630:
[----:B-12---:R-:W1:Y:S01]  /*1e0f0*/  LDC.64 R12, c[0x0][0x398] ;  /* 0x0000e600ff0c7b82 */ /* 0x006e620000000a00 */
[C---:B------:R-:W-:Y:S01]  /*1e100*/  IADD3 R39, PT, PT, R47.reuse, 0x60, RZ ;  /* 0x000000602f277810 */ /* 0x040fe20007ffe0ff */
[C---:B------:R-:W-:Y:S02]  /*1e110*/  VIADD R45, R47.reuse, 0x40 ;  /* 0x000000402f2d7836 */ /* 0x040fe40000000000 */
[----:B------:R-:W-:Y:S02]  /*1e120*/  VIADD R21, R47, 0x20 ;  /* 0x000000202f157836 */ /* 0x000fe40000000000 */
[----:B-1----:R-:W-:-:S04]  /*1e130*/  IMAD.WIDE.U32 R44, R45, 0x4, R12 ;  /* 0x000000042d2c7825 */ /* 0x002fc800078e000c */
[--C-:B0-----:R-:W-:Y:S02]  /*1e140*/  IMAD.WIDE.U32 R14, R47, 0x4, R12.reuse ;  /* 0x000000042f0e7825 */ /* 0x101fe400078e000c */
[----:B------:R0:W2:Y:S02]  /*1e150*/  LDG.E R45, desc[UR36][R44.64] ;  /* 0x000000242c2d7981 */ /* 0x0000a4000c1e1900 */
[--C-:B------:R-:W-:Y:S02]  /*1e160*/  IMAD.WIDE.U32 R20, R21, 0x4, R12.reuse ;  /* 0x0000000415147825 */ /* 0x100fe400078e000c */
[----:B------:R-:W3:Y:S02]  /*1e170*/  LDG.E R15, desc[UR36][R14.64] ;  /* 0x000000240e0f7981 */ /* 0x000ee4000c1e1900 */
[----:B------:R-:W-:Y:S02]  /*1e180*/  IMAD.WIDE.U32 R38, R39, 0x4, R12 ;  /* 0x0000000427267825 */ /* 0x000fe400078e000c */
[----:B------:R-:W4:Y:S04]  /*1e190*/  LDG.E R21, desc[UR36][R20.64] ;  /* 0x0000002414157981 */ /* 0x000f28000c1e1900 */
[----:B------:R-:W5:Y:S01]  /*1e1a0*/  LDG.E R39, desc[UR36][R38.64] ;  /* 0x0000002426277981 */ /* 0x000f62000c1e1900 */
[----:B0-----:R-:W-:-:S05]  /*1e1b0*/  VIADD R44, R46, 0x40 ;  /* 0x000000402e2c7836 */ /* 0x001fca0000000000 */
[----:B------:R-:W-:Y:S01]  /*1e1c0*/  ISETP.GE.U32.AND P1, PT, R44, 0x7e0, PT ;  /* 0x000007e02c00780c */ /* 0x000fe20003f26070 */
[----:B------:R-:W-:Y:S02]  /*1e1d0*/  VIADD R46, R46, 0x80 ;  /* 0x000000802e2e7836 */ /* 0x000fe40000000000 */
[----:B------:R-:W-:Y:S01]  /*1e1e0*/  VIADD R47, R47, 0x80 ;  /* 0x000000802f2f7836 */ /* 0x000fe20000000000 */
[----:B--2---:R-:W-:Y:S04]  /*1e1f0*/  STS [R48], R45 ;  /* 0x0000002d30007388 */ /* 0x004fe80000000800 */
[----:B---3--:R-:W-:Y:S04]  /*1e200*/  STS [R48+-0x100], R15 ;  /* 0xffff000f30007388 */ /* 0x008fe80000000800 */
[----:B----4-:R-:W-:Y:S04]  /*1e210*/  STS [R48+-0x80], R21 ;  /* 0xffff801530007388 */ /* 0x010fe80000000800 */
[----:B-----5:R0:W-:Y:S02]  /*1e220*/  STS [R48+0x80], R39 ;  /* 0x0000802730007388 */ /* 0x0201e40000000800 */
[----:B0-----:R-:W-:Y:S01]  /*1e230*/  IADD3 R48, PT, PT, R48, 0x200, RZ ;  /* 0x0000020030307810 */ /* 0x001fe20007ffe0ff */
[----:B------:R-:W-:Y:S06]  /*1e240*/  @!P1 BRA `(.L_x_630) ;  /* 0xfffffffc00a89947 */ /* 0x000fec000383ffff */
[----:B------:R-:W-:Y:S05]  /*1e250*/  BSYNC.RECONVERGENT B1 ;  /* 0x0000000000017941 */ /* 0x000fea0003800200 */
.L_x_629:
[----:B------:R-:W-:Y:S01]  /*1e260*/  ISETP.GT.U32.AND P1, PT, R31, 0x7ff, PT ;  /* 0x000007ff1f00780c */ /* 0x000fe20003f24070 */
[----:B------:R-:W-:-:S12]  /*1e270*/  BSSY.RECONVERGENT B1, `(.L_x_631) ;  /* 0x0000045000017945 */ /* 0x000fd80003800200 */
[----:B------:R-:W-:Y:S05]  /*1e280*/  @P1 BRA `(.L_x_632) ;  /* 0x00000004000c1947 */ /* 0x000fea0003800000 */
[----:B------:R-:W2:Y:S01]  /*1e290*/  LDG.E R15, desc[UR36][R8.64] ;  /* 0x00000024080f7981 */ /* 0x000ea2000c1e1900 */
[----:B------:R-:W-:Y:S01]  /*1e2a0*/  ISETP.GE.AND P1, PT, R0, 0x2, PT ;  /* 0x000000020000780c */ /* 0x000fe20003f26270 */
[----:B--2---:R-:W-:-:S06]  /*1e2b0*/  IMAD.WIDE.U32 R10, R15, 0x4, R10 ;  /* 0x000000040f0a7825 */ /* 0x004fcc00078e000a */
[----:B------:R-:W2:Y:S02]  /*1e2c0*/  LDG.E R11, desc[UR36][R10.64] ;  /* 0x000000240a0b7981 */ /* 0x000ea4000c1e1900 */
[----:B--2---:R-:W-:-:S04]  /*1e2d0*/  IMAD.WIDE.U32 R12, R11, 0x4, R12 ;  /* 0x000000040b0c7825 */ /* 0x004fc800078e000c */
[----:B------:R-:W-:Y:S05]  /*1e2e0*/  @!P1 BRA `(.L_x_633) ;  /* 0x0000000000a09947 */ /* 0x000fea0003800000 */
[----:B------:R-:W-:-:S07]  /*1e2f0*/  IMAD.MOV.U32 R14, RZ, RZ, R31 ;  /* 0x000000ffff0e7224 */ /* 0x000fce00078e001f */
.L_x_639:
        /* <DEDUP_REMOVED lines=10> */
.L_x_634:
        /* <DEDUP_REMOVED lines=24> */
.L_x_637:
[----:B------:R-:W-:Y:S05]  /*1e520*/  BSYNC.RELIABLE B3 ;  /* 0x0000000000037941 */ /* 0x000fea0003800100 */
.L_x_636:
[----:B------:R1:W-:Y:S02]  /*1e530*/  STS [R39], RZ ;  /* 0x000000ff27007388 */ /* 0x0003e40000000800 */
.L_x_638:
[----:B------:R-:W-:Y:S05]  /*1e540*/  BSYNC.RECONVERGENT B2 ;  /* 0x0000000000027941 */ /* 0x000fea0003800200 */
.L_x_635:
[----:B------:R-:W-:Y:S05]  /*1e550*/  @!P3 BRA `(.L_x_639) ;  /* 0xfffffffc0068b947 */ /* 0x000fea000383ffff */
[----:B------:R-:W-:Y:S05]  /*1e560*/  BRA `(.L_x_632) ;  /* 0x0000000000547947 */ /* 0x000fea0003800000 */
.L_x_633:
[----:B------:R0:W5:Y:S01]  /*1e570*/  LDG.E R14, desc[UR36][R12.64] ;  /* 0x000000240c0e7981 */ /* 0x000162000c1e1900 */
[----:B------:R-:W-:-:S07]  /*1e580*/  IMAD.MOV.U32 R20, RZ, RZ, R31 ;  /* 0x000000ffff147224 */ /* 0x000fce00078e001f */
.L_x_644:
        /* <DEDUP_REMOVED lines=15> */
.L_x_642:
[----:B------:R-:W-:Y:S05]  /*1e680*/  BSYNC.RELIABLE B3 ;  /* 0x0000000000037941 */ /* 0x000fea0003800100 */
.L_x_641:
[----:B------:R1:W-:Y:S02]  /*1e690*/  STS [R15], RZ ;  /* 0x000000ff0f007388 */ /* 0x0003e40000000800 */
.L_x_643:
[----:B------:R-:W-:Y:S05]  /*1e6a0*/  BSYNC.RECONVERGENT B2 ;  /* 0x0000000000027941 */ /* 0x000fea0003800200 */
.L_x_640:
[----:B------:R-:W-:Y:S05]  /*1e6b0*/  @!P2 BRA `(.L_x_644) ;  /* 0xfffffffc00b4a947 */ /* 0x000fea000383ffff */
.L_x_632:
[----:B------:R-:W-:Y:S05]  /*1e6c0*/  BSYNC.RECONVERGENT B1 ;  /* 0x0000000000017941 */ /* 0x000fea0003800200 */
.L_x_631:
[----:B------:R-:W-:Y:S01]  /*1e6d0*/  ISETP.NE.AND P1, PT, R30, 0x20, PT ;  /* 0x000000201e00780c */ /* 0x000fe20003f25270 */
[----:B------:R-:W-:-:S12]  /*1e6e0*/  BSSY.RECONVERGENT B1, `(.L_x_645) ;  /* 0x0000043000017945 */ /* 0x000fd80003800200 */
[----:B------:R-:W-:Y:S05]  /*1e6f0*/  @P1 BRA `(.L_x_646) ;  /* 0x0000000400041947 */ /* 0x000fea0003800000 */
[----:B------:R-:W2:Y:S01]  /*1e700*/  S2UR UR5, SR_CgaCtaId ;  /* 0x00000000000579c3 */ /* 0x000ea20000008800 */
[----:B------:R-:W-:Y:S02]  /*1e710*/  UMOV UR4, 0x400 ;  /* 0x0000040000047882 */ /* 0x000fe40000000000 */
[----:B------:R-:W-:-:S04]  /*1e720*/  UIADD3 UR4, UPT, UPT, UR4, 0x4814, URZ ;  /* 0x0000481404047890 */ /* 0x000fc8000fffe0ff */
[----:B--2---:R-:W-:-:S03]  /*1e730*/  ULEA UR5, UR5, UR4, 0x18 ;  /* 0x0000000405057291 */ /* 0x004fc6000f8ec0ff */
[----:B------:R-:W-:-:S09]  /*1e740*/  UMOV UR4, URZ ;  /* 0x000000ff00047c82 */ /* 0x000fd20008000000 */
.L_x_647:
[----:B------:R-:W-:Y:S02]  /*1e750*/  ULEA UR6, UR4, UR5, 0x2 ;  /* 0x0000000504067291 */ /* 0x000fe4000f8e10ff */
[----:B------:R-:W-:-:S04]  /*1e760*/  UIADD3 UR4, UPT, UPT, UR4, 0x8, URZ ;  /* 0x0000000804047890 */ /* 0x000fc8000fffe0ff */
[----:B------:R-:W-:-:S03]  /*1e770*/  UISETP.NE.AND UP0, UPT, UR4, 0x800, UPT ;  /* 0x000008000400788c */ /* 0x000fc6000bf05270 */
[----:B-1----:R-:W1:Y:S02]  /*1e780*/  LDS R15, [UR6] ;  /* 0x00000006ff0f7984 */ /* 0x002e640008000800 */
[----:B-1----:R-:W-:-:S13]  /*1e790*/  ISETP.NE.AND P6, PT, R15, RZ, PT ;  /* 0x000000ff0f00720c */ /* 0x002fda0003fc5270 */
[----:B------:R-:W1:Y:S02]  /*1e7a0*/  @P6 LDS R10, [R37] ;  /* 0x00000000250a6984 */ /* 0x000e640000000800 */
[----:B-1----:R-:W-:-:S05]  /*1e7b0*/  @P6 IADD3 R10, PT, PT, R10, 0x1, RZ ;  /* 0x000000010a0a6810 */ /* 0x002fca0007ffe0ff */
[----:B------:R1:W-:Y:S04]  /*1e7c0*/  @P6 STS [R37], R10 ;  /* 0x0000000a25006388 */ /* 0x0003e80000000800 */
[----:B--2---:R-:W2:Y:S01]  /*1e7d0*/  LDS R48, [UR6+0x4] ;  /* 0x00000406ff307984 */ /* 0x004ea20008000800 */
        /* <DEDUP_REMOVED lines=51> */
.L_x_646:
[----:B------:R-:W-:Y:S05]  /*1eb10*/  BSYNC.RECONVERGENT B1 ;  /* 0x0000000000017941 */ /* 0x000fea0003800200 */
.L_x_645:
[----:B------:R-:W-:Y:S05]  /*1eb20*/  @P0 BRA `(.L_x_648) ;  /* 0xfffffff000c80947 */ /* 0x000fea000383ffff */
.L_x_626:
[----:B------:R-:W-:Y:S01]  /*1eb30*/  ISETP.GE.U32.AND P2, PT, R31, R42, PT ;  /* 0x0000002a1f00720c */ /* 0x000fe20003f46070 */
[----:B------:R-:W-:-:S12]  /*1eb40*/  BSSY.RECONVERGENT B1, `(.L_x_649) ;  /* 0x0000059000017945 */ /* 0x000fd80003800200 */
[----:B------:R-:W-:Y:S05]  /*1eb50*/  @P2 BRA `(.L_x_650) ;  /* 0x00000004005c2947 */ /* 0x000fea0003800000 */
[----:B------:R-:W3:Y:S01]  /*1eb60*/  LDG.E R7, desc[UR36][R6.64] ;  /* 0x0000002406077981 */ /* 0x000ee2000c1e1900 */
[----:B------:R-:W3:Y:S01]  /*1eb70*/  LDC.64 R10, c[0x0][0x390] ;  /* 0x0000e400ff0a7b82 */ /* 0x000ee20000000a00 */
[----:B------:R-:W-:Y:S02]  /*1eb80*/  ISETP.GE.U32.AND P3, PT, R31, R42, PT ;  /* 0x0000002a1f00720c */ /* 0x000fe40003f66070 */
[----:B-1----:R-:W-:-:S11]  /*1eb90*/  LOP3.LUT R15, R3, 0xfffff800, RZ, 0xc0, !PT ;  /* 0xfffff800030f7812 */ /* 0x002fd600078ec0ff */
[----:B0-----:R-:W0:Y:S01]  /*1eba0*/  @P3 LDC.64 R12, c[0x0][0x398] ;  /* 0x0000e600ff0c3b82 */ /* 0x001e220000000a00 */
[----:B---3--:R-:W-:-:S05]  /*1ebb0*/  IMAD.WIDE.U32 R10, R7, 0x4, R10 ;  /* 0x00000004070a7825 */ /* 0x008fca00078e000a */
[----:B------:R-:W3:Y:S01]  /*1ebc0*/  LDG.E R4, desc[UR36][R10.64] ;  /* 0x000000240a047981 */ /* 0x000ee2000c1e1900 */
[----:B------:R-:W-:Y:S01]  /*1ebd0*/  MOV R5, R31 ;  /* 0x0000001f00057202 */ /* 0x000fe20000000f00 */
[----:B------:R-:W1:Y:S01]  /*1ebe0*/  @P3 S2R R7, SR_CgaCtaId ;  /* 0x0000000000073919 */ /* 0x000e620000008800 */
[----:B------:R-:W-:Y:S01]  /*1ebf0*/  @P3 MOV R6, 0x400 ;  /* 0x0000040000063802 */ /* 0x000fe20000000f00 */
[----:B---3--:R-:W-:-:S04]  /*1ec00*/  IMAD.IADD R4, R4, 0x1, R15 ;  /* 0x0000000104047824 */ /* 0x008fc800078e020f */
[----:B------:R-:W-:-:S04]  /*1ec10*/  @P3 IMAD.IADD R15, R4, 0x1, R5 ;  /* 0x00000001040f3824 */ /* 0x000fc800078e0205 */
[----:B0-----:R-:W-:-:S06]  /*1ec20*/  @P3 IMAD.WIDE.U32 R12, R15, 0x4, R12 ;  /* 0x000000040f0c3825 */ /* 0x001fcc00078e000c */
[----:B------:R-:W3:Y:S01]  /*1ec30*/  @P3 LDG.E R12, desc[UR36][R12.64] ;  /* 0x000000240c0c3981 */ /* 0x000ee2000c1e1900 */
[----:B------:R-:W-:Y:S01]  /*1ec40*/  @P3 VIADD R6, R6, 0x4814 ;  /* 0x0000481406063836 */ /* 0x000fe20000000000 */
[----:B------:R-:W-:Y:S01]  /*1ec50*/  BSSY.RECONVERGENT B2, `(.L_x_651) ;  /* 0x0000025000027945 */ /* 0x000fe20003800200 */
[----:B------:R-:W-:-:S03]  /*1ec60*/  PLOP3.LUT P0, PT, P3, PT, PT, 0x8, 0x80 ;  /* 0x000000000080781c */ /* 0x000fc60001f0e170 */
        /* <DEDUP_REMOVED lines=8> */
[----:B0-----:R-:W2:Y:S01]  /*1ecf0*/  S2R R7, SR_CgaCtaId ;  /* 0x0000000000077919 */ /* 0x001ea20000008800 */
[----:B------:R-:W-:Y:S02]  /*1ed00*/  MOV R6, 0x400 ;  /* 0x0000040000067802 */ /* 0x000fe40000000f00 */
[----:B------:R-:W-:Y:S02]  /*1ed10*/  PLOP3.LUT P0, PT, PT, PT, PT, 0x8, 0x80 ;  /* 0x000000000080781c */ /* 0x000fe40003f0e170 */
[----:B------:R-:W-:Y:S01]  /*1ed20*/  IADD3 R20, PT, PT, R42, -0x60, RZ ;  /* 0xffffffa02a147810 */ /* 0x000fe20007ffe0ff */
[----:B------:R-:W-:-:S05]  /*1ed30*/  VIADD R6, R6, 0x4814 ;  /* 0x0000481406067836 */ /* 0x000fca0000000000 */
[----:B--2---:R-:W-:-:S07]  /*1ed40*/  LEA R38, R7, R6, 0x18 ;  /* 0x0000000607267211 */ /* 0x004fce00078ec0ff */
.L_x_653:
        /* <DEDUP_REMOVED lines=21> */
.L_x_652:
[----:B------:R-:W-:Y:S05]  /*1eea0*/  BSYNC.RECONVERGENT B2 ;  /* 0x0000000000027941 */ /* 0x000fea0003800200 */
.L_x_651:
        /* <DEDUP_REMOVED lines=21> */
.L_x_655:
[----:B------:R-:W-:Y:S05]  /*1f000*/  BSYNC.RECONVERGENT B2 ;  /* 0x0000000000027941 */ /* 0x000fea0003800200 */
.L_x_654:
        /* <DEDUP_REMOVED lines=12> */
.L_x_650:
[----:B------:R-:W-:Y:S05]  /*1f0d0*/  BSYNC.RECONVERGENT B1 ;  /* 0x0000000000017941 */ /* 0x000fea0003800200 */
.L_x_649:
        /* <DEDUP_REMOVED lines=10> */
.L_x_664:
        /* <DEDUP_REMOVED lines=11> */
.L_x_659:
        /* <DEDUP_REMOVED lines=10> */
.L_x_658:
        /* <DEDUP_REMOVED lines=16> */
.L_x_662:
[----:B------:R-:W-:Y:S05]  /*1f3d0*/  BSYNC.RELIABLE B3 ;  /* 0x0000000000037941 */ /* 0x000fea0003800100 */
.L_x_661:
[----:B------:R1:W-:Y:S02]  /*1f3e0*/  STS [R12], RZ ;  /* 0x000000ff0c007388 */ /* 0x0003e40000000800 */
.L_x_663:
[----:B------:R-:W-:Y:S05]  /*1f3f0*/  BSYNC.RECONVERGENT B2 ;  /* 0x0000000000027941 */ /* 0x000fea0003800200 */
.L_x_660:
[----:B------:R-:W-:Y:S05]  /*1f400*/  @!P1 BRA `(.L_x_664) ;  /* 0xfffffffc005c9947 */ /* 0x000fea000383ffff */
.L_x_657:
[----:B------:R-:W-:Y:S05]  /*1f410*/  BSYNC.RECONVERGENT B1 ;  /* 0x0000000000017941 */ /* 0x000fea0003800200 */
.L_x_656:
[----:B------:R-:W-:-:S04]  /*1f420*/  ISETP.NE.AND P0, PT, R42, RZ, PT ;  /* 0x000000ff2a00720c */ /* 0x000fc80003f05270 */
[----:B------:R-:W-:-:S13]  /*1f430*/  ISETP.NE.OR P0, PT, R30, 0x20, !P0 ;  /* 0x000000201e00780c */ /* 0x000fda0004705670 */
[----:B------:R-:W-:Y:S05]  /*1f440*/  @P0 BRA `(.L_x_535) ;  /* 0x00000008006c0947 */ /* 0x000fea0003800000 */
[----:B--2---:R-:W2:Y:S01]  /*1f450*/  S2R R39, SR_CgaCtaId ;  /* 0x0000000000277919 */ /* 0x004ea20000008800 */
[----:B------:R-:W-:Y:S01]  /*1f460*/  MOV R6, 0x400 ;  /* 0x0000040000067802 */ /* 0x000fe20000000f00 */
[----:B------:R-:W-:Y:S01]  /*1f470*/  VIADD R42, R42, 0xffffffff ;  /* 0xffffffff2a2a7836 */ /* 0x000fe20000000000 */
[----:B------:R-:W-:Y:S01]  /*1f480*/  LOP3.LUT R0, R3, 0x7, RZ, 0xc0, !PT ;  /* 0x0000000703007812 */ /* 0x000fe200078ec0ff */
[----:B------:R-:W-:Y:S02]  /*1f490*/  HFMA2 R37, -RZ, RZ, 0, 0 ;  /* 0x00000000ff257431 */ /* 0x000fe400000001ff */
[----:B------:R-:W-:Y:S01]  /*1f4a0*/  VIADD R4, R6, 0x7814 ;  /* 0x0000781406047836 */ /* 0x000fe20000000000 */
[----:B------:R-:W-:Y:S02]  /*1f4b0*/  ISETP.GE.U32.AND P1, PT, R42, 0x7, PT ;  /* 0x000000072a00780c */ /* 0x000fe40003f26070 */
[----:B------:R-:W-:Y:S02]  /*1f4c0*/  ISETP.NE.AND P0, PT, R0, RZ, PT ;  /* 0x000000ff0000720c */ /* 0x000fe40003f05270 */
[----:B--2---:R-:W-:-:S02]  /*1f4d0*/  LEA R7, R39, R6, 0x18 ;  /* 0x0000000627077211 */ /* 0x004fc400078ec0ff */
[----:B------:R-:W-:-:S03]  /*1f4e0*/  LEA R4, R39, R4, 0x18 ;  /* 0x0000000427047211 */ /* 0x000fc600078ec0ff */
[----:B------:R-:W2:Y:S02]  /*1f4f0*/  LDS R5, [R7+0x4] ;  /* 0x0000040007057984 */ /* 0x000ea40000000800 */
[C---:B--2---:R-:W-:Y:S02]  /*1f500*/  IMAD R38, R5.reuse, 0x200, R4 ;  /* 0x0000020005267824 */ /* 0x044fe400078e0204 */
[----:B------:R-:W-:Y:S01]  /*1f510*/  IMAD.WIDE R4, R5, 0x4e200, R18 ;  /* 0x0004e20005047825 */ /* 0x000fe200078e0212 */
[----:B------:R-:W-:Y:S06]  /*1f520*/  @!P1 BRA `(.L_x_665) ;  /* 0x0000000400009947 */ /* 0x000fec0003800000 */
[----:B------:R-:W-:Y:S01]  /*1f530*/  VIADD R6, R6, 0x4814 ;  /* 0x0000481406067836 */ /* 0x000fe20000000000 */
[----:B------:R-:W-:Y:S01]  /*1f540*/  LOP3.LUT R37, R3, 0x7f8, RZ, 0xc0, !PT ;  /* 0x000007f803257812 */ /* 0x000fe200078ec0ff */
[----:B------:R-:W-:-:S03]  /*1f550*/  IMAD.MOV.U32 R40, RZ, RZ, RZ ;  /* 0x000000ffff287224 */ /* 0x000fc600078e00ff */
[----:B------:R-:W-:-:S07]  /*1f560*/  LEA R39, R39, R6, 0x18 ;  /* 0x0000000627277211 */ /* 0x000fce00078ec0ff */
.L_x_666:
[C---:B------:R-:W-:Y:S01]  /*1f570*/  LEA R44, R40.reuse, R39, 0x2 ;  /* 0x00000027282c7211 */ /* 0x040fe200078e10ff */
[----:B------:R-:W-:-:S04]  /*1f580*/  VIADD R40, R40, 0x8 ;  /* 0x0000000828287836 */ /* 0x000fc80000000000 */
        /* <DEDUP_REMOVED lines=26> */
[----:B------:R-:W2:Y:S01]  /*1f730*/  LDS R45, [R44+0x10] ;  /* 0x000010002c2d7984 */ /* 0x000ea20000000800 */
[----:B01----:R-:W-:-:S05]  /*1f740*/  @P3 IMAD.WIDE.U32 R12, R13, 0x4, R4 ;  /* 0x000000040d0c3825 */ /* 0x003fca00078e0004 */
[----:B------:R-:W-:Y:S01]  /*1f750*/  @P3 STG.E desc[UR36][R12.64], R47 ;  /* 0x0000002f0c003986 */ /* 0x000fe2000c101924 */
[----:B--2---:R-:W-:-:S13]  /*1f760*/  ISETP.NE.AND P4, PT, R45, RZ, PT ;  /* 0x000000ff2d00720c */ /* 0x004fda0003f85270 */
        /* <DEDUP_REMOVED lines=27> */
[----:B--2---:R-:W-:Y:S05]  /*1f920*/  @P1 BRA `(.L_x_666) ;  /* 0xfffffffc00101947 */ /* 0x004fea000383ffff */
.L_x_665:
        /* <DEDUP_REMOVED lines=8> */
[----:B--2---:R-:W-:-:S05]  /*1f9b0*/  LEA R0, R7, R0, 0x18 ;  /* 0x0000000007007211 */ /* 0x004fca00078ec0ff */
[C---:B------:R-:W-:Y:S01]  /*1f9c0*/  IMAD R0, R37.reuse, 0x4, R0 ;  /* 0x0000000425007824 */ /* 0x040fe200078e0200 */
[----:B------:R-:W-:-:S04]  /*1f9d0*/  IADD3 R37, PT, PT, R37, 0x4, RZ ;  /* 0x0000000425257810 */ /* 0x000fc80007ffe0ff */
[----:B------:R-:W2:Y:S02]  /*1f9e0*/  LDS R39, [R0] ;  /* 0x0000000000277984 */ /* 0x000ea40000000800 */
[----:B--2---:R-:W-:-:S13]  /*1f9f0*/  ISETP.NE.AND P0, PT, R39, RZ, PT ;  /* 0x000000ff2700720c */ /* 0x004fda0003f05270 */
        /* <DEDUP_REMOVED lines=21> */
[----:B------:R-:W2:Y:S02]  /*1fb50*/  @P3 LDS R21, [R38] ;  /* 0x0000000026153984 */ /* 0x000ea40000000800 */
[----:B--2---:R-:W-:-:S04]  /*1fb60*/  @P3 VIADD R21, R21, 0x1 ;  /* 0x0000000115153836 */ /* 0x004fc80000000000 */
[----:B01----:R-:W-:Y:S01]  /*1fb70*/  @P3 IMAD.WIDE.U32 R12, R21, 0x4, R4 ;  /* 0x00000004150c3825 */ /* 0x003fe200078e0004 */
[----:B------:R2:W-:Y:S04]  /*1fb80*/  @P3 STS [R38], R21 ;  /* 0x0000001526003388 */ /* 0x0005e80000000800 */
[----:B------:R2:W-:Y:S02]  /*1fb90*/  @P3 STG.E desc[UR36][R12.64], R45 ;  /* 0x0000002d0c003986 */ /* 0x0005e4000c101924 */
.L_x_667:
        /* <DEDUP_REMOVED lines=21> */
[----:B--2---:R-:W-:-:S05]  /*1fcf0*/  @P1 IADD3 R11, PT, PT, R11, 0x1, RZ ;  /* 0x000000010b0b1810 */ /* 0x004fca0007ffe0ff */
[----:B------:R-:W-:Y:S01]  /*1fd00*/  @P1 IMAD.WIDE.U32 R8, R11, 0x4, R4 ;  /* 0x000000040b081825 */ /* 0x000fe200078e0004 */
[----:B------:R3:W-:Y:S04]  /*1fd10*/  @P1 STS [R38], R11 ;  /* 0x0000000b26001388 */ /* 0x0007e80000000800 */
[----:B------:R3:W-:Y:S02]  /*1fd20*/  @P1 STG.E desc[UR36][R8.64], R15 ;  /* 0x0000000f08001986 */ /* 0x0007e4000c101924 */
.L_x_668:
[----:B------:R-:W-:Y:S05]  /*1fd30*/  @P2 BRA `(.L_x_535) ;  /* 0x0000000000302947 */ /* 0x000fea0003800000 */
[----:B------:R-:W4:Y:S01]  /*1fd40*/  S2R R3, SR_CgaCtaId ;  /* 0x0000000000037919 */ /* 0x000f220000008800 */
[----:B------:R-:W-:-:S05]  /*1fd50*/  MOV R0, 0x400 ;  /* 0x0000040000007802 */ /* 0x000fca0000000f00 */
[----:B------:R-:W-:-:S05]  /*1fd60*/  VIADD R0, R0, 0x4814 ;  /* 0x0000481400007836 */ /* 0x000fca0000000000 */
[----:B----4-:R-:W-:-:S05]  /*1fd70*/  LEA R0, R3, R0, 0x18 ;  /* 0x0000000003007211 */ /* 0x010fca00078ec0ff */
[----:B------:R-:W-:-:S06]  /*1fd80*/  IMAD R37, R37, 0x4, R0 ;  /* 0x0000000425257824 */ /* 0x000fcc00078e0200 */
[----:B------:R-:W4:Y:S02]  /*1fd90*/  LDS R37, [R37] ;  /* 0x0000000025257984 */ /* 0x000f240000000800 */
[----:B----4-:R-:W-:-:S13]  /*1fda0*/  ISETP.NE.AND P0, PT, R37, RZ, PT ;  /* 0x000000ff2500720c */ /* 0x010fda0003f05270 */
[----:B------:R-:W4:Y:S02]  /*1fdb0*/  @P0 LDS R3, [R38] ;  /* 0x0000000026030984 */ /* 0x000f240000000800 */
[----:B----4-:R-:W-:-:S05]  /*1fdc0*/  @P0 IADD3 R3, PT, PT, R3, 0x1, RZ ;  /* 0x0000000103030810 */ /* 0x010fca0007ffe0ff */
[----:B------:R-:W-:Y:S01]  /*1fdd0*/  @P0 IMAD.WIDE.U32 R4, R3, 0x4, R4 ;  /* 0x0000000403040825 */ /* 0x000fe200078e0004 */
[----:B------:R4:W-:Y:S04]  /*1fde0*/  @P0 STS [R38], R3 ;  /* 0x0000000326000388 */ /* 0x0009e80000000800 */
[----:B------:R4:W-:Y:S02]  /*1fdf0*/  @P0 STG.E desc[UR36][R4.64], R37 ;  /* 0x0000002504000986 */ /* 0x0009e4000c101924 */
.L_x_535:
[----:B------:R-:W-:Y:S05]  /*1fe00*/  BSYNC.RECONVERGENT B0 ;  /* 0x0000000000007941 */ /* 0x000fea0003800200 */
.L_x_494:
[----:B--234-:R-:W2:Y:S08]  /*1fe10*/  LDC.64 R4, c[0x0][0x3b0] ;  /* 0x0000ec00ff047b82 */ /* 0x01ceb00000000a00 */
[----:B------:R-:W-:Y:S06]  /*1fe20*/  BAR.SYNC.DEFER_BLOCKING 0x0 ;  /* 0x0000000000007b1d */ /* 0x000fec0000010000 */
[----:B--2---:R-:W2:Y:S02]  /*1fe30*/  LDG.E R4, desc[UR36][R4.64] ;  /* 0x0000002404047981 */ /* 0x004ea4000c1e1900 */
[----:B------:R-:W3:Y:S01]  /*1fe40*/  S2UR UR5, SR_CgaCtaId ;  /* 0x00000000000579c3 */ /* 0x000ee20000008800 */
[----:B------:R-:W-:-:S02]  /*1fe50*/  UMOV UR4, 0x400 ;  /* 0x0000040000047882 */ /* 0x000fc40000000000 */
[----:B---3--:R-:W-:-:S06]  /*1fe60*/  ULEA UR6, UR5, UR4, 0x18 ;  /* 0x0000000405067291 */ /* 0x008fcc000f8ec0ff */
[----:B-1----:R-:W-:-:S03]  /*1fe70*/  IMAD.U32 R6, RZ, RZ, UR6 ;  /* 0x00000006ff067e24 */ /* 0x002fc6000f8e00ff */
[----:B------:R-:W1:Y:S01]  /*1fe80*/  LDS R0, [UR6+0x4] ;  /* 0x00000406ff007984 */ /* 0x000e620008000800 */
[----:B------:R-:W-:-:S04]  /*1fe90*/  UIADD3 UR6, UPT, UPT, UR4, 0x6814, URZ ;  /* 0x0000681404067890 */ /* 0x000fc8000fffe0ff */
[----:B------:R-:W-:-:S06]  /*1fea0*/  ULEA UR6, UR5, UR6, 0x18 ;  /* 0x0000000605067291 */ /* 0x000fcc000f8ec0ff */
[----:B-1----:R-:W-:-:S06]  /*1feb0*/  LEA R3, R0, UR6, 0x9 ;  /* 0x0000000600037c11 */ /* 0x002fcc000f8e48ff */
[----:B------:R-:W2:Y:S02]  /*1fec0*/  LDS R3, [R3] ;  /* 0x0000000003037984 */ /* 0x000ea40000000800 */
[----:B--2---:R-:W-:-:S13]  /*1fed0*/  ISETP.GE.U32.AND P0, PT, R3, R4, PT ;  /* 0x000000040300720c */ /* 0x004fda0003f06070 */
[----:B------:R-:W-:Y:S05]  /*1fee0*/  @!P0 BRA `(.L_x_669) ;  /* 0x00000000004c8947 */ /* 0x000fea0003800000 */
[----:B------:R-:W1:Y:S02]  /*1fef0*/  LDC.64 R4, c[0x0][0x3a8] ;  /* 0x0000ea00ff047b82 */ /* 0x000e640000000a00 */
[----:B-1----:R-:W2:Y:S01]  /*1ff00*/  LDG.E R5, desc[UR36][R4.64] ;  /* 0x0000002404057981 */ /* 0x002ea2000c1e1900 */
[----:B------:R-:W-:-:S04]  /*1ff10*/  UIADD3 UR4, UPT, UPT, UR4, 0x7814, URZ ;  /* 0x0000781404047890 */ /* 0x000fc8000fffe0ff */
[----:B------:R-:W-:-:S06]  /*1ff20*/  ULEA UR4, UR5, UR4, 0x18 ;  /* 0x0000000405047291 */ /* 0x000fcc000f8ec0ff */
[----:B------:R-:W-:-:S06]  /*1ff30*/  LEA R3, R0, UR4, 0x9 ;  /* 0x0000000400037c11 */ /* 0x000fcc000f8e48ff */
[----:B------:R-:W1:Y:S01]  /*1ff40*/  LDS R3, [R3] ;  /* 0x0000000003037984 */ /* 0x000e620000000800 */
[----:B--2---:R-:W-:-:S04]  /*1ff50*/  IADD3 R0, PT, PT, R5, -0x2, -R0 ;  /* 0xfffffffe05007810 */ /* 0x004fc80007ffe800 */
[----:B-1----:R-:W-:-:S13]  /*1ff60*/  ISETP.GE.U32.AND P0, PT, R3, R0, PT ;  /* 0x000000000300720c */ /* 0x002fda0003f06070 */
[----:B------:R-:W-:Y:S05]  /*1ff70*/  @!P0 BRA `(.L_x_669) ;  /* 0x0000000000288947 */ /* 0x000fea0003800000 */
[----:B------:R-:W-:Y:S01]  /*1ff80*/  BAR.SYNC.DEFER_BLOCKING 0x0 ;  /* 0x0000000000007b1d */ /* 0x000fe20000010000 */
[----:B------:R-:W-:Y:S02]  /*1ff90*/  R2UR UR4, R6 ;  /* 0x00000000060472ca */ /* 0x000fe400000e0000 */
[----:B------:R-:W-:-:S13]  /*1ffa0*/  ISETP.NE.AND P0, PT, R30, RZ, PT ;  /* 0x000000ff1e00720c */ /* 0x000fda0003f05270 */
[----:B------:R-:W1:Y:S04]  /*1ffb0*/  @!P0 LDS R0, [UR4+0x4] ;  /* 0x00000404ff008984 */ /* 0x000e680008000800 */
[----:B------:R-:W2:Y:S01]  /*1ffc0*/  @!P0 LDS R3, [UR4] ;  /* 0x00000004ff038984 */ /* 0x000ea20008000800 */
[----:B-1----:R-:W-:Y:S02]  /*1ffd0*/  @!P0 VIADD R0, R0, 0x1 ;  /* 0x0000000100008836 */ /* 0x002fe40000000000 */
[----:B--2---:R-:W-:-:S03]  /*1ffe0*/  @!P0 VIADD R3, R3, 0x1 ;  /* 0x0000000103038836 */ /* 0x004fc60000000000 */
[----:B------:R1:W-:Y:S04]  /*1fff0*/  @!P0 STS [UR4+0x4], R0 ;  /* 0x00000400ff008988 */ /* 0x0003e80008000804 */
[----:B------:R1:W-:Y:S01]  /*20000*/  @!P0 STS [UR4], R3 ;  /* 0x00000003ff008988 */ /* 0x0003e20008000804 */
[----:B------:R-:W-:Y:S06]  /*20010*/  BAR.SYNC.DEFER_BLOCKING 0x0 ;  /* 0x0000000000007b1d */ /* 0x000fec0000010000 */
.L_x_669:
[----:B------:R-:W-:Y:S05]  /*20020*/  BSYNC B6 ;  /* 0x0000000000067941 */ /* 0x000fea0003800000 */
.L_x_492:
[----:B------:R-:W-:Y:S05]  /*20030*/  WARPSYNC.ALL ;  /* 0x0000000000007948 */ /* 0x000fea0003800000 */
[----:B------:R-:W-:Y:S01]  /*20040*/  BAR.SYNC.DEFER_BLOCKING 0x0 ;  /* 0x0000000000007b1d */ /* 0x000fe20000010000 */
[----:B------:R-:W-:-:S13]  /*20050*/  R2UR UR4, R6 ;  /* 0x00000000060472ca */ /* 0x000fda00000e0000 */
[----:B-1----:R-:W1:Y:S02]  /*20060*/  LDS R0, [UR4] ;  /* 0x00000004ff007984 */ /* 0x002e640008000800 */
[----:B-1----:R-:W-:-:S13]  /*20070*/  ISETP.NE.AND P0, PT, R0, RZ, PT ;  /* 0x000000ff0000720c */ /* 0x002fda0003f05270 */
[----:B------:R-:W-:Y:S05]  /*20080*/  @!P0 BRA `(.L_x_670) ;  /* 0x000000e400c48947 */ /* 0x000fea0003800000 */
.L_x_968:
[----:B012---:R-:W1:Y:S01]  /*20090*/  S2R R3, SR_CgaCtaId ;  /* 0x0000000000037919 */ /* 0x007e620000008800 */
[----:B------:R-:W-:Y:S01]  /*200a0*/  MOV R0, 0x400 ;  /* 0x0000040000007802 */ /* 0x000fe20000000f00 */
[----:B------:R-:W-:Y:S03]  /*200b0*/  BAR.SYNC.DEFER_BLOCKING 0x0 ;  /* 0x0000000000007b1d */ /* 0x000fe60000010000 */
[----:B-1----:R-:W-:-:S05]  /*200c0*/  LEA R5, R3, R0, 0x18 ;  /* 0x0000000003057211 */ /* 0x002fca00078ec0ff */
[----:B0-----:R-:W0:Y:S01]  /*200d0*/  LDS R7, [R5+0x4] ;  /* 0x0000040005077984 */ /* 0x001e220000000800 */
[----:B------:R-:W-:Y:S01]  /*200e0*/  ISETP.NE.AND P0, PT, R30, RZ, PT ;  /* 0x000000ff1e00720c */ /* 0x000fe20003f05270 */
[----:B------:R-:W-:Y:S01]  /*200f0*/  BSSY.RECONVERGENT B0, `(.L_x_671) ;  /* 0x000001e000007945 */ /* 0x000fe20003800200 */
[----:B0-----:R-:W-:-:S05]  /*20100*/  IMAD.WIDE R6, R7, 0xc, R24 ;  /* 0x0000000c07067825 */ /* 0x001fca00078e0218 */
[----:B------:R0:W5:Y:S01]  /*20110*/  LDG.E R4, desc[UR36][R6.64] ;  /* 0x0000002406047981 */ /* 0x000162000c1e1900 */
[----:B------:R-:W-:Y:S06]  /*20120*/  BAR.SYNC.DEFER_BLOCKING 0x0 ;  /* 0x0000000000007b1d */ /* 0x000fec0000010000 */
[----:B---34-:R-:W-:Y:S05]  /*20130*/  @P0 BRA `(.L_x_672) ;  /* 0x0000000000640947 */ /* 0x018fea0003800000 */
[----:B------:R-:W0:Y:S01]  /*20140*/  LDS R13, [R5+0x4] ;  /* 0x00000400050d7984 */ /* 0x000e220000000800 */
        /* <DEDUP_REMOVED lines=23> */
.L_x_673:
[----:B------:R1:W-:Y:S02]  /*202c0*/  STS [R5+0x10], R14 ;  /* 0x0000100e05007388 */ /* 0x0003e40000000800 */
.L_x_672:
[----:B------:R-:W-:Y:S05]  /*202d0*/  BSYNC.RECONVERGENT B0 ;  /* 0x0000000000007941 */ /* 0x000fea0003800200 */
.L_x_671:
[----:B------:R-:W-:Y:S06]  /*202e0*/  BAR.SYNC.DEFER_BLOCKING 0x0 ;  /* 0x0000000000007b1d */ /* 0x000fec0000010000 */
[----:B------:R-:W-:Y:S01]  /*202f0*/  BSSY.RECONVERGENT B0, `(.L_x_674) ;  /* 0x00000e2000007945 */ /* 0x000fe20003800200 */
[----:B0-----:R-:W0:Y:S02]  /*20300*/  LDS R7, [R5+0x10] ;  /* 0x0000100005077984 */ /* 0x001e240000000800 */
[----:B0-----:R-:W-:-:S13]  /*20310*/  ISETP.GE.U32.AND P0, PT, R30, R7, PT ;  /* 0x000000071e00720c */ /* 0x001fda0003f06070 */
[----:B------:R-:W-:Y:S05]  /*20320*/  @P0 BRA `(.L_x_675) ;  /* 0x0000000c00780947 */ /* 0x000fea0003800000 */
[----:B------:R-:W0:Y:S02]  /*20330*/  LDS R11, [R5+0x4] ;  /* 0x00000400050b7984 */ /* 0x000e240000000800 */
[----:B0-----:R-:W-:-:S06]  /*20340*/  IMAD.WIDE R12, R11, 0xc, R24 ;  /* 0x0000000c0b0c7825 */ /* 0x001fcc00078e0218 */
        /* <DEDUP_REMOVED lines=36> */
[C---:B-----5:R-:W-:Y:S02]  /*20590*/  IMAD R15, R9.reuse, 0x4, R40 ;  /* 0x00000004090f7824 */ /* 0x060fe400078e0228 */
[----:B------:R-:W-:Y:S01]  /*205a0*/  IMAD R37, R9, 0x4, R42 ;  /* 0x0000000409257824 */ /* 0x000fe200078e022a */
[----:B------:R-:W-:-:S02]  /*205b0*/  PLOP3.LUT P0, PT, PT, PT, PT, 0x8, 0x80 ;  /* 0x000000000080781c */ /* 0x000fc40003f0e170 */
[----:B------:R-:W-:Y:S01]  /*205c0*/  IADD3 R9, PT, PT, R9, 0x40, RZ ;  /* 0x0000004009097810 */ /* 0x000fe20007ffe0ff */
[----:B--2---:R0:W-:Y:S04]  /*205d0*/  STS [R13], R12 ;  /* 0x0000000c0d007388 */ /* 0x0041e80000000800 */
[----:B---3--:R0:W-:Y:S04]  /*205e0*/  STS [R21], R20 ;  /* 0x0000001415007388 */ /* 0x0081e80000000800 */
[----:B----4-:R0:W-:Y:S04]  /*205f0*/  STS [R15], R38 ;  /* 0x000000260f007388 */ /* 0x0101e80000000800 */
[----:B------:R0:W-:Y:S02]  /*20600*/  STS [R37], R14 ;  /* 0x0000000e25007388 */ /* 0x0001e40000000800 */
.L_x_677:
[----:B------:R-:W-:Y:S05]  /*20610*/  BSYNC.RECONVERGENT B1 ;  /* 0x0000000000017941 */ /* 0x000fea0003800200 */
.L_x_676:
[C---:B------:R-:W-:Y:S01]  /*20620*/  IMAD.IADD R4, R7.reuse, 0x1, -R9 ;  /* 0x0000000107047824 */ /* 0x040fe200078e0a09 */
[----:B------:R-:W-:Y:S01]  /*20630*/  ISETP.GT.U32.AND P1, PT, R7, R9, PT ;  /* 0x000000090700720c */ /* 0x000fe20003f24070 */
[----:B------:R-:W-:Y:S03]  /*20640*/  BSSY.RECONVERGENT B1, `(.L_x_678) ;  /* 0x0000056000017945 */ /* 0x000fe60003800200 */
[----:B------:R-:W-:-:S13]  /*20650*/  ISETP.LE.U32.OR P1, PT, R4, 0xc0, !P1 ;  /* 0x000000c00400780c */ /* 0x000fda0004f23470 */
[----:B------:R-:W-:Y:S05]  /*20660*/  @P1 BRA `(.L_x_679) ;  /* 0x00000004004c1947 */ /* 0x000fea0003800000 */
[----:B------:R-:W-:Y:S01]  /*20670*/  PLOP3.LUT P0, PT, PT, PT, PT, 0x8, 0x80 ;  /* 0x000000000080781c */ /* 0x000fe20003f0e170 */
[----:B------:R-:W-:-:S12]  /*20680*/  VIADD R4, R7, 0xffffff40 ;  /* 0xffffff4007047836 */ /* 0x000fd80000000000 */
.L_x_680:
[C---:B0-----:R-:W-:Y:S01]  /*20690*/  IADD3 R21, PT, PT, R6.reuse, R9, RZ ;  /* 0x0000000906157210 */ /* 0x041fe20007ffe0ff */
[----:B-1----:R-:W0:Y:S01]  /*206a0*/  LDC.64 R14, c[0x0][0x380] ;  /* 0x0000e000ff0e7b82 */ /* 0x002e220000000a00 */
[----:B------:R-:W-:-:S03]  /*206b0*/  IADD3 R41, PT, PT, R6, 0x40, R9 ;  /* 0x0000004006297810 */ /* 0x000fc60007ffe009 */
[----:B------:R-:W-:Y:S01]  /*206c0*/  IMAD.WIDE.U32 R20, R21, 0x4, R10 ;  /* 0x0000000415147825 */ /* 0x000fe200078e000a */
[C-C-:B------:R-:W-:Y:S02]  /*206d0*/  IADD3 R45, PT, PT, R6.reuse, 0x80, R9.reuse ;  /* 0x00000080062d7810 */ /* 0x140fe40007ffe009 */
[----:B------:R-:W-:Y:S01]  /*206e0*/  IADD3 R13, PT, PT, R6, 0xc0, R9 ;  /* 0x000000c0060d7810 */ /* 0x000fe20007ffe009 */
[----:B------:R-:W1:Y:S01]  /*206f0*/  LDC.64 R38, c[0x0][0x390] ;  /* 0x0000e400ff267b82 */ /* 0x000e620000000a00 */
[----:B------:R-:W0:Y:S01]  /*20700*/  LDG.E R37, desc[UR36][R20.64+-0x4e200] ;  /* 0xfb1e002414257981 */ /* 0x000e22000c1e1900 */
[----:B------:R-:W-:-:S04]  /*20710*/  IMAD.WIDE.U32 R40, R41, 0x4, R10 ;  /* 0x0000000429287825 */ /* 0x000fc800078e000a */
[--C-:B------:R-:W-:Y:S01]  /*20720*/  IMAD.WIDE.U32 R44, R45, 0x4, R10.reuse ;  /* 0x000000042d2c7825 */ /* 0x100fe200078e000a */
[----:B------:R-:W2:Y:S04]  /*20730*/  LDG.E R47, desc[UR36][R40.64+-0x4e200] ;  /* 0xfb1e0024282f7981 */ /* 0x000ea8000c1e1900 */
[----:B------:R1:W3:Y:S01]  /*20740*/  LDG.E R51, desc[UR36][R44.64+-0x4e200] ;  /* 0xfb1e00242c337981 */ /* 0x0002e2000c1e1900 */
[----:B------:R-:W-:-:S06]  /*20750*/  IMAD.WIDE.U32 R12, R13, 0x4, R10 ;  /* 0x000000040d0c7825 */ /* 0x000fcc00078e000a */
[----:B------:R-:W4:Y:S01]  /*20760*/  LDG.E R13, desc[UR36][R12.64+-0x4e200] ;  /* 0xfb1e00240c0d7981 */ /* 0x000f22000c1e1900 */
[----:B0-----:R-:W-:-:S04]  /*20770*/  IMAD.WIDE.U32 R20, R37, 0x4, R14 ;  /* 0x0000000425147825 */ /* 0x001fc800078e000e */
[----:B------:R-:W-:Y:S01]  /*20780*/  VIADD R49, R37, 0xffffffff ;  /* 0xffffffff25317836 */ /* 0x000fe20000000000 */
[----:B------:R0:W5:Y:S01]  /*20790*/  LDG.E R41, desc[UR36][R20.64] ;  /* 0x0000002414297981 */ /* 0x000162000c1e1900 */
[----:B--2---:R-:W-:-:S04]  /*207a0*/  IMAD.WIDE.U32 R52, R47, 0x4, R14 ;  /* 0x000000042f347825 */ /* 0x004fc800078e000e */
[--C-:B-1----:R-:W-:Y:S01]  /*207b0*/  IMAD.WIDE.U32 R44, R37, 0x4, R38.reuse ;  /* 0x00000004252c7825 */ /* 0x102fe200078e0026 */
[----:B------:R3:W2:Y:S03]  /*207c0*/  LDG.E R8, desc[UR36][R52.64] ;  /* 0x0000002434087981 */ /* 0x0006a6000c1e1900 */
[----:B------:R-:W-:Y:S01]  /*207d0*/  VIADD R50, R47, 0xffffffff ;  /* 0xffffffff2f327836 */ /* 0x000fe20000000000 */
[----:B------:R-:W2:Y:S01]  /*207e0*/  LDG.E R37, desc[UR36][R44.64] ;  /* 0x000000242c257981 */ /* 0x000ea2000c1e1900 */
[----:B0-----:R-:W-:-:S04]  /*207f0*/  IMAD.WIDE.U32 R20, R49, 0x4, R38 ;  /* 0x0000000431147825 */ /* 0x001fc800078e0026 */
[----:B------:R-:W-:Y:S01]  /*20800*/  IMAD.WIDE.U32 R46, R47, 0x4, R38 ;  /* 0x000000042f2e7825 */ /* 0x000fe200078e0026 */
[----:B------:R0:W2:Y:S01]  /*20810*/  LDG.E R40, desc[UR36][R20.64] ;  /* 0x0000002414287981 */ /* 0x0000a2000c1e1900 */
[----:B---3--:R-:W-:Y:S02]  /*20820*/  IADD3 R53, PT, PT, R51, -0x1, RZ ;  /* 0xffffffff33357810 */ /* 0x008fe40007ffe0ff */
[--C-:B------:R-:W-:Y:S02]  /*20830*/  IMAD.WIDE.U32 R42, R49, 0x4, R14.reuse ;  /* 0x00000004312a7825 */ /* 0x100fe400078e000e */
[----:B------:R-:W3:Y:S02]  /*20840*/  LDG.E R47, desc[UR36][R46.64] ;  /* 0x000000242e2f7981 */ /* 0x000ee4000c1e1900 */
[C---:B------:R-:W-:Y:S02]  /*20850*/  IMAD.WIDE.U32 R48, R50.reuse, 0x4, R14 ;  /* 0x0000000432307825 */ /* 0x040fe400078e000e */
[----:B------:R-:W2:Y:S02]  /*20860*/  LDG.E R42, desc[UR36][R42.64] ;  /* 0x000000242a2a7981 */ /* 0x000ea4000c1e1900 */
[----:B0-----:R-:W-:-:S02]  /*20870*/  IMAD.WIDE.U32 R20, R50, 0x4, R38 ;  /* 0x0000000432147825 */ /* 0x001fc400078e0026 */
[----:B------:R-:W3:Y:S02]  /*20880*/  LDG.E R48, desc[UR36][R48.64] ;  /* 0x0000002430307981 */ /* 0x000ee4000c1e1900 */
[C---:B------:R-:W-:Y:S02]  /*20890*/  IMAD.WIDE.U32 R44, R51.reuse, 0x4, R14 ;  /* 0x00000004332c7825 */ /* 0x040fe400078e000e */
[----:B------:R0:W3:Y:S02]  /*208a0*/  LDG.E R46, desc[UR36][R20.64] ;  /* 0x00000024142e7981 */ /* 0x0000e4000c1e1900 */
[----:B------:R-:W-:Y:S02]  /*208b0*/  IMAD.WIDE.U32 R50, R51, 0x4, R38 ;  /* 0x0000000433327825 */ /* 0x000fe400078e0026 */
[----:B------:R-:W3:Y:S04]  /*208c0*/  LDG.E R45, desc[UR36][R44.64] ;  /* 0x000000242c2d7981 */ /* 0x000ee8000c1e1900 */
[----:B------:R4:W3:Y:S01]  /*208d0*/  LDG.E R43, desc[UR36][R50.64] ;  /* 0x00000024322b7981 */ /* 0x0008e2000c1e1900 */
[----:B0-----:R-:W-:-:S04]  /*208e0*/  IMAD.WIDE.U32 R20, R53, 0x4, R14 ;  /* 0x0000000435147825 */ /* 0x001fc800078e000e */
[----:B------:R-:W-:Y:S01]  /*208f0*/  IMAD.WIDE.U32 R52, R53, 0x4, R38 ;  /* 0x0000000435347825 */ /* 0x000fe200078e0026 */
[----:B------:R0:W3:Y:S03]  /*20900*/  LDG.E R44, desc[UR36][R20.64] ;  /* 0x00000024142c7981 */ /* 0x0000e6000c1e1900 */
[C---:B----4-:R-:W-:Y:S01]  /*20910*/  VIADD R51, R13.reuse, 0xffffffff ;  /* 0xffffffff0d337836 */ /* 0x050fe20000000000 */
[----:B------:R1:W4:Y:S01]  /*20920*/  LDG.E R49, desc[UR36][R52.64] ;  /* 0x0000002434317981 */ /* 0x000322000c1e1900 */
[----:B0-----:R-:W-:-:S04]  /*20930*/  IMAD.WIDE.U32 R20, R13, 0x4, R14 ;  /* 0x000000040d147825 */ /* 0x001fc800078e000e */
[----:B------:R-:W-:Y:S02]  /*20940*/  IMAD.WIDE.U32 R14, R51, 0x4, R14 ;  /* 0x00000004330e7825 */ /* 0x000fe400078e000e */
[----:B------:R-:W4:Y:S02]  /*20950*/  LDG.E R20, desc[UR36][R20.64] ;  /* 0x0000002414147981 */ /* 0x000f24000c1e1900 */
[--C-:B------:R-:W-:Y:S02]  /*20960*/  IMAD.WIDE.U32 R12, R13, 0x4, R38.reuse ;  /* 0x000000040d0c7825 */ /* 0x100fe400078e0026 */
[----:B------:R-:W4:Y:S02]  /*20970*/  LDG.E R14, desc[UR36][R14.64] ;  /* 0x000000240e0e7981 */ /* 0x000f24000c1e1900 */
[----:B------:R-:W-:Y:S02]  /*20980*/  IMAD.WIDE.U32 R38, R51, 0x4, R38 ;  /* 0x0000000433267825 */ /* 0x000fe400078e0026 */
[----:B------:R0:W4:Y:S04]  /*20990*/  LDG.E R12, desc[UR36][R12.64] ;  /* 0x000000240c0c7981 */ /* 0x000128000c1e1900 */
[----:B------:R-:W4:Y:S01]  /*209a0*/  LDG.E R38, desc[UR36][R38.64] ;  /* 0x0000002426267981 */ /* 0x000f22000c1e1900 */
[C---:B------:R-:W-:Y:S01]  /*209b0*/  IADD3 R51, PT, PT, R0.reuse, 0x14, RZ ;  /* 0x0000001400337810 */ /* 0x040fe20007ffe0ff */
[----:B------:R-:W-:-:S03]  /*209c0*/  VIADD R50, R0, 0x214 ;  /* 0x0000021400327836 */ /* 0x000fc60000000000 */
[C---:B-1----:R-:W-:Y:S01]  /*209d0*/  LEA R52, R3.reuse, R51, 0x18 ;  /* 0x0000003303347211 */ /* 0x042fe200078ec0ff */
[----:B0-----:R-:W-:Y:S01]  /*209e0*/  VIADD R13, R0, 0x414 ;  /* 0x00000414000d7836 */ /* 0x001fe20000000000 */
[----:B------:R-:W-:-:S03]  /*209f0*/  LEA R50, R3, R50, 0x18 ;  /* 0x0000003203327211 */ /* 0x000fc600078ec0ff */
[C---:B------:R-:W-:Y:S01]  /*20a00*/  IMAD R51, R9.reuse, 0x4, R52 ;  /* 0x0000000409337824 */ /* 0x040fe200078e0234 */
[----:B------:R-:W-:Y:S01]  /*20a10*/  IADD3 R52, PT, PT, R0, 0x614, RZ ;  /* 0x0000061400347810 */ /* 0x000fe20007ffe0ff */
[----:B------:R-:W-:Y:S01]  /*20a20*/  IMAD R50, R9, 0x4, R50 ;  /* 0x0000000409327824 */ /* 0x000fe200078e0232 */
[C---:B------:R-:W-:Y:S02]  /*20a30*/  LEA R13, R3.reuse, R13, 0x18 ;  /* 0x0000000d030d7211 */ /* 0x040fe400078ec0ff */
[----:B------:R-:W-:Y:S02]  /*20a40*/  LEA R52, R3, R52, 0x18 ;  /* 0x0000003403347211 */ /* 0x000fe400078ec0ff */
[----:B------:R-:W-:-:S03]  /*20a50*/  LEA R13, R9, R13, 0x2 ;  /* 0x0000000d090d7211 */ /* 0x000fc600078e10ff */
[C---:B------:R-:W-:Y:S02]  /*20a60*/  IMAD R52, R9.reuse, 0x4, R52 ;  /* 0x0000000409347824 */ /* 0x040fe400078e0234 */
[----:B------:R-:W-:-:S05]  /*20a70*/  VIADD R9, R9, 0x100 ;  /* 0x0000010009097836 */ /* 0x000fca0000000000 */
[----:B------:R-:W-:Y:S01]  /*20a80*/  ISETP.GE.U32.AND P1, PT, R9, R4, PT ;  /* 0x000000040900720c */ /* 0x000fe20003f26070 */
[----:B-----5:R1:W-:Y:S04]  /*20a90*/  STS [R50], R41 ;  /* 0x0000002932007388 */ /* 0x0203e80000000800 */
[----:B--2---:R1:W-:Y:S04]  /*20aa0*/  STS [R51], R42 ;  /* 0x0000002a33007388 */ /* 0x0043e80000000800 */
[----:B------:R1:W-:Y:S04]  /*20ab0*/  STS [R52], R37 ;  /* 0x0000002534007388 */ /* 0x0003e80000000800 */
[----:B------:R1:W-:Y:S04]  /*20ac0*/  STS [R13], R40 ;  /* 0x000000280d007388 */ /* 0x0003e80000000800 */
[----:B------:R1:W-:Y:S04]  /*20ad0*/  STS [R50+0x100], R8 ;  /* 0x0001000832007388 */ /* 0x0003e80000000800 */
[----:B---3--:R1:W-:Y:S04]  /*20ae0*/  STS [R51+0x100], R48 ;  /* 0x0001003033007388 */ /* 0x0083e80000000800 */
[----:B------:R1:W-:Y:S04]  /*20af0*/  STS [R52+0x100], R47 ;  /* 0x0001002f34007388 */ /* 0x0003e80000000800 */
[----:B------:R1:W-:Y:S04]  /*20b00*/  STS [R13+0x100], R46 ;  /* 0x0001002e0d007388 */ /* 0x0003e80000000800 */
[----:B------:R1:W-:Y:S04]  /*20b10*/  STS [R50+0x200], R45 ;  /* 0x0002002d32007388 */ /* 0x0003e80000000800 */
[----:B------:R1:W-:Y:S04]  /*20b20*/  STS [R51+0x200], R44 ;  /* 0x0002002c33007388 */ /* 0x0003e80000000800 */
[----:B------:R1:W-:Y:S04]  /*20b30*/  STS [R52+0x200], R43 ;  /* 0x0002002b34007388 */ /* 0x0003e80000000800 */
[----:B----4-:R1:W-:Y:S04]  /*20b40*/  STS [R13+0x200], R49 ;  /* 0x000200310d007388 */ /* 0x0103e80000000800 */
[----:B------:R1:W-:Y:S04]  /*20b50*/  STS [R50+0x300], R20 ;  /* 0x0003001432007388 */ /* 0x0003e80000000800 */
[----:B------:R1:W-:Y:S04]  /*20b60*/  STS [R51+0x300], R14 ;  /* 0x0003000e33007388 */ /* 0x0003e80000000800 */
[----:B------:R1:W-:Y:S04]  /*20b70*/  STS [R52+0x300], R12 ;  /* 0x0003000c34007388 */ /* 0x0003e80000000800 */
[----:B------:R1:W-:Y:S01]  /*20b80*/  STS [R13+0x300], R38 ;  /* 0x000300260d007388 */ /* 0x0003e20000000800 */
[----:B------:R-:W-:Y:S05]  /*20b90*/  @!P1 BRA `(.L_x_680) ;  /* 0xfffffff800bc9947 */ /* 0x000fea000383ffff */
.L_x_679:
[----:B------:R-:W-:Y:S05]  /*20ba0*/  BSYNC.RECONVERGENT B1 ;  /* 0x0000000000017941 */ /* 0x000fea0003800200 */
.L_x_678:
[C---:B------:R-:W-:Y:S01]  /*20bb0*/  IMAD.IADD R4, R7.reuse, 0x1, -R9 ;  /* 0x0000000107047824 */ /* 0x040fe200078e0a09 */
[----:B------:R-:W-:Y:S01]  /*20bc0*/  ISETP.GT.U32.AND P1, PT, R7, R9, PT ;  /* 0x000000090700720c */ /* 0x000fe20003f24070 */
[----:B------:R-:W-:Y:S03]  /*20bd0*/  BSSY.RECONVERGENT B1, `(.L_x_681) ;  /* 0x0000033000017945 */ /* 0x000fe60003800200 */
[----:B------:R-:W-:-:S13]  /*20be0*/  ISETP.LE.U32.OR P1, PT, R4, 0x40, !P1 ;  /* 0x000000400400780c */ /* 0x000fda0004f23470 */
[----:B------:R-:W-:Y:S05]  /*20bf0*/  @P1 BRA `(.L_x_682) ;  /* 0x0000000000c01947 */ /* 0x000fea0003800000 */
[C---:B0-----:R-:W-:Y:S01]  /*20c00*/  IADD3 R21, PT, PT, R6.reuse, R9, RZ ;  /* 0x0000000906157210 */ /* 0x041fe20007ffe0ff */
[----:B-1----:R-:W0:Y:S01]  /*20c10*/  LDC.64 R38, c[0x0][0x380] ;  /* 0x0000e000ff267b82 */ /* 0x002e220000000a00 */
[----:B------:R-:W-:-:S03]  /*20c20*/  IADD3 R13, PT, PT, R6, 0x40, R9 ;  /* 0x00000040060d7810 */ /* 0x000fc60007ffe009 */
[----:B------:R-:W-:-:S04]  /*20c30*/  IMAD.WIDE.U32 R20, R21, 0x4, R10 ;  /* 0x0000000415147825 */ /* 0x000fc800078e000a */
[----:B------:R-:W-:Y:S01]  /*20c40*/  IMAD.WIDE.U32 R12, R13, 0x4, R10 ;  /* 0x000000040d0c7825 */ /* 0x000fe200078e000a */
[----:B------:R-:W1:Y:S01]  /*20c50*/  LDC.64 R14, c[0x0][0x390] ;  /* 0x0000e400ff0e7b82 */ /* 0x000e620000000a00 */
[----:B------:R-:W2:Y:S04]  /*20c60*/  LDG.E R21, desc[UR36][R20.64+-0x4e200] ;  /* 0xfb1e002414157981 */ /* 0x000ea8000c1e1900 */
[----:B------:R-:W3:Y:S01]  /*20c70*/  LDG.E R49, desc[UR36][R12.64+-0x4e200] ;  /* 0xfb1e00240c317981 */ /* 0x000ee2000c1e1900 */
[----:B------:R-:W-:Y:S01]  /*20c80*/  IADD3 R4, PT, PT, R0, 0x214, RZ ;  /* 0x0000021400047810 */ /* 0x000fe20007ffe0ff */
[C---:B--2---:R-:W-:Y:S02]  /*20c90*/  VIADD R37, R21.reuse, 0xffffffff ;  /* 0xffffffff15257836 */ /* 0x044fe40000000000 */
        /* <DEDUP_REMOVED lines=38> */
.L_x_682:
[----:B------:R-:W-:Y:S05]  /*20f00*/  BSYNC.RECONVERGENT B1 ;  /* 0x0000000000017941 */ /* 0x000fea0003800200 */
.L_x_681:
[----:B------:R-:W-:-:S13]  /*20f10*/  ISETP.LT.U32.OR P0, PT, R9, R7, P0 ;  /* 0x000000070900720c */ /* 0x000fda0000701470 */
[----:B------:R-:W-:Y:S05]  /*20f20*/  @!P0 BRA `(.L_x_675) ;  /* 0x0000000000788947 */ /* 0x000fea0003800000 */
[----:B------:R-:W-:Y:S01]  /*20f30*/  IADD3 R7, PT, PT, R6, R9, RZ ;  /* 0x0000000906077210 */ /* 0x000fe20007ffe0ff */
[----:B012---:R-:W0:Y:S04]  /*20f40*/  LDC.64 R12, c[0x0][0x380] ;  /* 0x0000e000ff0c7b82 */ /* 0x007e280000000a00 */
[----:B------:R-:W-:-:S04]  /*20f50*/  IMAD.WIDE.U32 R10, R7, 0x4, R10 ;  /* 0x00000004070a7825 */ /* 0x000fc800078e000a */
[----:B------:R-:W1:Y:S02]  /*20f60*/  LDC.64 R20, c[0x0][0x390] ;  /* 0x0000e400ff147b82 */ /* 0x000e640000000a00 */
[----:B------:R-:W2:Y:S01]  /*20f70*/  LDG.E R11, desc[UR36][R10.64+-0x4e200] ;  /* 0xfb1e00240a0b7981 */ /* 0x000ea2000c1e1900 */
[C---:B------:R-:W-:Y:S01]  /*20f80*/  VIADD R4, R0.reuse, 0x214 ;  /* 0x0000021400047836 */ /* 0x040fe20000000000 */
[----:B------:R-:W-:Y:S01]  /*20f90*/  IADD3 R8, PT, PT, R0, 0x14, RZ ;  /* 0x0000001400087810 */ /* 0x000fe20007ffe0ff */
[C---:B--2---:R-:W-:Y:S02]  /*20fa0*/  VIADD R37, R11.reuse, 0xffffffff ;  /* 0xffffffff0b257836 */ /* 0x044fe40000000000 */
        /* <DEDUP_REMOVED lines=8> */
[----:B------:R-:W-:-:S02]  /*21030*/  VIADD R10, R0, 0x614 ;  /* 0x00000614000a7836 */ /* 0x000fc40000000000 */
[----:B------:R-:W-:Y:S01]  /*21040*/  VIADD R38, R0, 0x414 ;  /* 0x0000041400267836 */ /* 0x000fe20000000000 */
[C---:B------:R-:W-:Y:S02]  /*21050*/  LEA R4, R3.reuse, R4, 0x18 ;  /* 0x0000000403047211 */ /* 0x040fe400078ec0ff */
[C---:B------:R-:W-:Y:S02]  /*21060*/  LEA R8, R3.reuse, R8, 0x18 ;  /* 0x0000000803087211 */ /* 0x040fe400078ec0ff */
[C---:B------:R-:W-:Y:S02]  /*21070*/  LEA R10, R3.reuse, R10, 0x18 ;  /* 0x0000000a030a7211 */ /* 0x040fe400078ec0ff */
[----:B------:R-:W-:Y:S01]  /*21080*/  LEA R38, R3, R38, 0x18 ;  /* 0x0000002603267211 */ /* 0x000fe200078ec0ff */
[C---:B------:R-:W-:Y:S01]  /*21090*/  IMAD R11, R9.reuse, 0x4, R8 ;  /* 0x00000004090b7824 */ /* 0x040fe200078e0208 */
[C---:B0-----:R-:W-:Y:S01]  /*210a0*/  LEA R7, R9.reuse, R4, 0x2 ;  /* 0x0000000409077211 */ /* 0x041fe200078e10ff */
[C---:B-1----:R-:W-:Y:S01]  /*210b0*/  IMAD R13, R9.reuse, 0x4, R10 ;  /* 0x00000004090d7824 */ /* 0x042fe200078e020a */
[----:B------:R-:W-:-:S03]  /*210c0*/  LEA R9, R9, R38, 0x2 ;  /* 0x0000002609097211 */ /* 0x000fc600078e10ff */
[----:B--2---:R0:W-:Y:S04]  /*210d0*/  STS [R7], R6 ;  /* 0x0000000607007388 */ /* 0x0041e80000000800 */
[----:B---3--:R0:W-:Y:S04]  /*210e0*/  STS [R11], R12 ;  /* 0x0000000c0b007388 */ /* 0x0081e80000000800 */
[----:B----4-:R0:W-:Y:S04]  /*210f0*/  STS [R13], R14 ;  /* 0x0000000e0d007388 */ /* 0x0101e80000000800 */
[----:B-----5:R0:W-:Y:S02]  /*21100*/  STS [R9], R20 ;  /* 0x0000001409007388 */ /* 0x0201e40000000800 */
.L_x_675:
[----:B------:R-:W-:Y:S05]  /*21110*/  BSYNC.RECONVERGENT B0 ;  /* 0x0000000000007941 */ /* 0x000fea0003800200 */
.L_x_674:
        /* <DEDUP_REMOVED lines=15> */
[----:B------:R-:W-:Y:S01]  /*21210*/  LEA R3, R11, R0, 0x2 ;  /* 0x000000000b037211 */ /* 0x000fe200078e10ff */
[----:B------:R-:W-:Y:S01]  /*21220*/  BSSY.RECONVERGENT B1, `(.L_x_685) ;  /* 0x0000043000017945 */ /* 0x000fe20003800200 */
[----:B------:R-:W-:-:S04]  /*21230*/  IMAD.WIDE R12, R13, 0x61a80, R22 ;  /* 0x00061a800d0c7825 */ /* 0x000fc800078e0216 */
[----:B------:R-:W0:Y:S01]  /*21240*/  LDS R3, [R3+-0x200] ;  /* 0xfffe000003037984 */ /* 0x000e220000000800 */
[----:B--2---:R-:W-:Y:S01]  /*21250*/  VIADD R11, R14, 0x1 ;  /* 0x000000010e0b7836 */ /* 0x004fe20000000000 */
[----:B0-----:R-:W-:Y:S06]  /*21260*/  @P0 BRA `(.L_x_686) ;  /* 0x0000000000f80947 */ /* 0x001fec0003800000 */
[----:B------:R-:W-:Y:S01]  /*21270*/  VIMNMX.U32 R5, PT, PT, R33, R7, !PT ;  /* 0x0000000721057248 */ /* 0x000fe20007fe0000 */
[----:B------:R-:W-:Y:S01]  /*21280*/  BSSY.RECONVERGENT B2, `(.L_x_687) ;  /* 0x0000020000027945 */ /* 0x000fe20003800200 */
[----:B------:R-:W-:-:S03]  /*21290*/  MOV R6, R30 ;  /* 0x0000001e00067202 */ /* 0x000fc60000000f00 */
[----:B------:R-:W-:-:S05]  /*212a0*/  IMAD.IADD R10, R32, 0x1, R5 ;  /* 0x00000001200a7824 */ /* 0x000fca00078e0205 */
[C---:B------:R-:W-:Y:S02]  /*212b0*/  ISETP.GE.U32.AND P0, PT, R10.reuse, 0xe0, PT ;  /* 0x000000e00a00780c */ /* 0x040fe40003f06070 */
[----:B------:R-:W-:-:S04]  /*212c0*/  LEA.HI R14, R10, 0x1, RZ, 0x1b ;  /* 0x000000010a0e7811 */ /* 0x000fc800078fd8ff */
[----:B------:R-:W-:-:S04]  /*212d0*/  LOP3.LUT R44, R14, 0x7, RZ, 0xc0, !PT ;  /* 0x000000070e2c7812 */ /* 0x000fc800078ec0ff */
[----:B------:R-:W-:-:S03]  /*212e0*/  ISETP.NE.AND P1, PT, R44, RZ, PT ;  /* 0x000000ff2c00720c */ /* 0x000fc60003f25270 */
[----:B------:R-:W-:Y:S10]  /*212f0*/  @!P0 BRA `(.L_x_688) ;  /* 0x0000000000608947 */ /* 0x000ff40003800000 */
[----:B------:R-:W-:Y:S01]  /*21300*/  LOP3.LUT R15, R14, 0xffffff8, RZ, 0xc0, !PT ;  /* 0x0ffffff80e0f7812 */ /* 0x000fe200078ec0ff */
[----:B------:R-:W-:Y:S02]  /*21310*/  IMAD.MOV.U32 R20, RZ, RZ, RZ ;  /* 0x000000ffff147224 */ /* 0x000fe400078e00ff */
[----:B------:R-:W-:-:S07]  /*21320*/  IMAD.MOV.U32 R6, RZ, RZ, R30 ;  /* 0x000000ffff067224 */ /* 0x000fce00078e001e */
.L_x_689:
[----:B0-----:R-:W-:Y:S02]  /*21330*/  IMAD R38, R3, R6, RZ ;  /* 0x0000000603267224 */ /* 0x001fe400078e02ff */
[----:B-----5:R-:W-:-:S03]  /*21340*/  IMAD.WIDE.U32 R4, R6, 0x4, R8 ;  /* 0x0000000406047825 */ /* 0x020fc600078e0008 */
[C---:B------:R-:W-:Y:S01]  /*21350*/  LEA R21, R3.reuse, R38, 0x5 ;  /* 0x0000002603157211 */ /* 0x040fe200078e28ff */
[C-C-:B------:R-:W-:Y:S01]  /*21360*/  IMAD R40, R3.reuse, 0x80, R38.reuse ;  /* 0x0000008003287824 */ /* 0x140fe200078e0226 */
[----:B------:R0:W-:Y:S01]  /*21370*/  STG.E desc[UR36][R4.64], R38 ;  /* 0x0000002604007986 */ /* 0x0001e2000c101924 */
[C---:B------:R-:W-:Y:S02]  /*21380*/  IMAD R37, R3.reuse, 0x40, R38 ;  /* 0x0000004003257824 */ /* 0x040fe400078e0226 */
[C---:B------:R-:W-:Y:S01]  /*21390*/  IMAD R41, R3.reuse, 0x20, R40 ;  /* 0x0000002003297824 */ /* 0x040fe200078e0228 */
[C---:B------:R-:W-:Y:S01]  /*213a0*/  LEA R42, R3.reuse, R40, 0x6 ;  /* 0x00000028032a7211 */ /* 0x040fe200078e30ff */
[C---:B------:R-:W-:Y:S01]  /*213b0*/  IMAD R39, R3.reuse, 0x20, R37 ;  /* 0x0000002003277824 */ /* 0x040fe200078e0225 */
[----:B------:R0:W-:Y:S01]  /*213c0*/  STG.E desc[UR36][R4.64+0x80], R21 ;  /* 0x0000801504007986 */ /* 0x0001e2000c101924 */
[----:B------:R-:W-:Y:S01]  /*213d0*/  VIADD R20, R20, 0x8 ;  /* 0x0000000814147836 */ /* 0x000fe20000000000 */
[----:B------:R-:W-:Y:S01]  /*213e0*/  LEA R43, R3, R42, 0x5 ;  /* 0x0000002a032b7211 */ /* 0x000fe200078e28ff */
[----:B------:R-:W-:Y:S01]  /*213f0*/  VIADD R6, R6, 0x100 ;  /* 0x0000010006067836 */ /* 0x000fe20000000000 */
[----:B------:R0:W-:Y:S02]  /*21400*/  STG.E desc[UR36][R4.64+0x100], R37 ;  /* 0x0001002504007986 */ /* 0x0001e4000c101924 */
[----:B------:R-:W-:-:S02]  /*21410*/  ISETP.NE.AND P0, PT, R20, R15, PT ;  /* 0x0000000f1400720c */ /* 0x000fc40003f05270 */
[----:B------:R0:W-:Y:S04]  /*21420*/  STG.E desc[UR36][R4.64+0x200], R40 ;  /* 0x0002002804007986 */ /* 0x0001e8000c101924 */
[----:B------:R0:W-:Y:S04]  /*21430*/  STG.E desc[UR36][R4.64+0x180], R39 ;  /* 0x0001802704007986 */ /* 0x0001e8000c101924 */
[----:B------:R0:W-:Y:S04]  /*21440*/  STG.E desc[UR36][R4.64+0x280], R41 ;  /* 0x0002802904007986 */ /* 0x0001e8000c101924 */
[----:B------:R0:W-:Y:S04]  /*21450*/  STG.E desc[UR36][R4.64+0x300], R42 ;  /* 0x0003002a04007986 */ /* 0x0001e8000c101924 */
[----:B------:R0:W-:Y:S01]  /*21460*/  STG.E desc[UR36][R4.64+0x380], R43 ;  /* 0x0003802b04007986 */ /* 0x0001e2000c101924 */
[----:B------:R-:W-:Y:S05]  /*21470*/  @P0 BRA `(.L_x_689) ;  /* 0xfffffffc00ac0947 */ /* 0x000fea000383ffff */
.L_x_688:
[----:B------:R-:W-:Y:S05]  /*21480*/  BSYNC.RECONVERGENT B2 ;  /* 0x0000000000027941 */ /* 0x000fea0003800200 */
.L_x_687:
[----:B------:R-:W-:Y:S05]  /*21490*/  @!P1 BRA `(.L_x_686) ;  /* 0x00000000006c9947 */ /* 0x000fea0003800000 */
[----:B------:R-:W-:Y:S01]  /*214a0*/  ISETP.GE.U32.AND P0, PT, R44, 0x4, PT ;  /* 0x000000042c00780c */ /* 0x000fe20003f06070 */
[----:B------:R-:W-:Y:S01]  /*214b0*/  BSSY.RECONVERGENT B2, `(.L_x_690) ;  /* 0x000000d000027945 */ /* 0x000fe20003800200 */
[----:B0-----:R-:W-:-:S11]  /*214c0*/  LOP3.LUT P1, R37, R14, 0x3, RZ, 0xc0, !PT ;  /* 0x000000030e257812 */ /* 0x001fd6000782c0ff */
[----:B------:R-:W-:Y:S05]  /*214d0*/  @!P0 BRA `(.L_x_691) ;  /* 0x0000000000288947 */ /* 0x000fea0003800000 */
[C---:B------:R-:W-:Y:S02]  /*214e0*/  IMAD R14, R3.reuse, R6, RZ ;  /* 0x00000006030e7224 */ /* 0x040fe400078e02ff */
[C---:B-----5:R-:W-:Y:S01]  /*214f0*/  IMAD.WIDE.U32 R4, R6.reuse, 0x4, R8 ;  /* 0x0000000406047825 */ /* 0x060fe200078e0008 */
[----:B------:R-:W-:Y:S02]  /*21500*/  IADD3 R6, PT, PT, R6, 0x80, RZ ;  /* 0x0000008006067810 */ /* 0x000fe40007ffe0ff */
[C---:B------:R-:W-:Y:S01]  /*21510*/  LEA R20, R3.reuse, R14, 0x6 ;  /* 0x0000000e03147211 */ /* 0x040fe200078e30ff */
[C---:B------:R-:W-:Y:S01]  /*21520*/  IMAD R15, R3.reuse, 0x20, R14 ;  /* 0x00000020030f7824 */ /* 0x040fe200078e020e */
[----:B------:R0:W-:Y:S03]  /*21530*/  STG.E desc[UR36][R4.64], R14 ;  /* 0x0000000e04007986 */ /* 0x0001e6000c101924 */
[----:B------:R-:W-:Y:S01]  /*21540*/  IMAD R21, R3, 0x20, R20 ;  /* 0x0000002003157824 */ /* 0x000fe200078e0214 */
[----:B------:R0:W-:Y:S04]  /*21550*/  STG.E desc[UR36][R4.64+0x80], R15 ;  /* 0x0000800f04007986 */ /* 0x0001e8000c101924 */
[----:B------:R0:W-:Y:S04]  /*21560*/  STG.E desc[UR36][R4.64+0x100], R20 ;  /* 0x0001001404007986 */ /* 0x0001e8000c101924 */
[----:B------:R0:W-:Y:S02]  /*21570*/  STG.E desc[UR36][R4.64+0x180], R21 ;  /* 0x0001801504007986 */ /* 0x0001e4000c101924 */
.L_x_691:
[----:B------:R-:W-:Y:S05]  /*21580*/  BSYNC.RECONVERGENT B2 ;  /* 0x0000000000027941 */ /* 0x000fea0003800200 */
.L_x_690:
[----:B------:R-:W-:Y:S05]  /*21590*/  @!P1 BRA `(.L_x_686) ;  /* 0x00000000002c9947 */ /* 0x000fea0003800000 */
[----:B------:R-:W-:Y:S02]  /*215a0*/  ISETP.NE.AND P1, PT, R37, 0x1, PT ;  /* 0x000000012500780c */ /* 0x000fe40003f25270 */
[----:B------:R-:W-:-:S11]  /*215b0*/  LOP3.LUT P0, RZ, R10, 0x20, RZ, 0xc0, !PT ;  /* 0x000000200aff7812 */ /* 0x000fd6000780c0ff */
[----:B------:R-:W-:Y:S02]  /*215c0*/  @P1 IMAD R10, R3, R6, RZ ;  /* 0x00000006030a1224 */ /* 0x000fe400078e02ff */
[----:B0----5:R-:W-:-:S04]  /*215d0*/  @P1 IMAD.WIDE.U32 R4, R6, 0x4, R8 ;  /* 0x0000000406041825 */ /* 0x021fc800078e0008 */
[----:B------:R-:W-:Y:S01]  /*215e0*/  @P1 VIADD R6, R6, 0x40 ;  /* 0x0000004006061836 */ /* 0x000fe20000000000 */
[----:B------:R1:W-:Y:S01]  /*215f0*/  @P1 STG.E desc[UR36][R4.64], R10 ;  /* 0x0000000a04001986 */ /* 0x0003e2000c101924 */
[----:B------:R-:W-:Y:S02]  /*21600*/  @P1 IMAD R21, R3, 0x20, R10 ;  /* 0x0000002003151824 */ /* 0x000fe400078e020a */
[----:B------:R-:W-:-:S03]  /*21610*/  @!P0 IMAD.WIDE.U32 R8, R6, 0x4, R8 ;  /* 0x0000000406088825 */ /* 0x000fc600078e0008 */
[----:B------:R1:W-:Y:S01]  /*21620*/  @P1 STG.E desc[UR36][R4.64+0x80], R21 ;  /* 0x0000801504001986 */ /* 0x0003e2000c101924 */
[----:B------:R-:W-:-:S05]  /*21630*/  @!P0 IMAD R15, R3, R6, RZ ;  /* 0x00000006030f8224 */ /* 0x000fca00078e02ff */
[----:B------:R1:W-:Y:S02]  /*21640*/  @!P0 STG.E desc[UR36][R8.64], R15 ;  /* 0x0000000f08008986 */ /* 0x0003e4000c101924 */
.L_x_686:
[----:B------:R-:W-:Y:S05]  /*21650*/  BSYNC.RECONVERGENT B1 ;  /* 0x0000000000017941 */ /* 0x000fea0003800200 */
.L_x_685:
[----:B0-----:R-:W-:Y:S01]  /*21660*/  IMAD R37, R3, R7, RZ ;  /* 0x0000000703257224 */ /* 0x001fe200078e02ff */
[----:B------:R-:W-:Y:S01]  /*21670*/  LEA R14, P1, R11, R12, 0x2 ;  /* 0x0000000c0b0e7211 */ /* 0x000fe200078210ff */
[----:B------:R-:W-:Y:S03]  /*21680*/  BSSY.RECONVERGENT B2, `(.L_x_692) ;  /* 0x0000578000027945 */ /* 0x000fe60003800200 */
[----:B------:R-:W-:Y:S02]  /*21690*/  ISETP.GE.U32.AND P0, PT, R37, 0x1000, PT ;  /* 0x000010002500780c */ /* 0x000fe40003f06070 */
[----:B-1----:R-:W-:-:S11]  /*216a0*/  LEA.HI.X R15, R11, R13, RZ, 0x2, P1 ;  /* 0x0000000d0b0f7211 */ /* 0x002fd600008f14ff */
        /* <DEDUP_REMOVED lines=9> */
.L_x_782:
        /* <DEDUP_REMOVED lines=14> */
[----:B------:R-:W-:Y:S01]  /*21820*/  ISETP.NE.AND P2, PT, R30, RZ, PT ;  /* 0x000000ff1e00720c */ /* 0x000fe20003f45270 */
        /* <DEDUP_REMOVED lines=8> */
.L_x_718:
[----:B0-2---:R-:W0:Y:S01]  /*218b0*/  S2R R39, SR_CgaCtaId ;  /* 0x0000000000277919 */ /* 0x005e220000008800 */
[----:B------:R-:W-:Y:S01]  /*218c0*/  MOV R38, 0x400 ;  /* 0x0000040000267802 */ /* 0x000fe20000000f00 */
[----:B-1----:R-:W-:Y:S01]  /*218d0*/  IMAD.MOV.U32 R41, RZ, RZ, R43 ;  /* 0x000000ffff297224 */ /* 0x002fe200078e002b */
[----:B------:R-:W-:Y:S01]  /*218e0*/  BSSY.RECONVERGENT B3, `(.L_x_698) ;  /* 0x0000014000037945 */ /* 0x000fe20003800200 */
[----:B------:R-:W-:Y:S01]  /*218f0*/  VIADD R43, R43, 0x1 ;  /* 0x000000012b2b7836 */ /* 0x000fe20000000000 */
[----:B------:R-:W-:Y:S01]  /*21900*/  IADD3 R38, PT, PT, R38, 0x814, RZ ;  /* 0x0000081426267810 */ /* 0x000fe20007ffe0ff */
[----:B------:R-:W-:-:S03]  /*21910*/  IMAD.MOV.U32 R44, RZ, RZ, R30 ;  /* 0x000000ffff2c7224 */ /* 0x000fc600078e001e */
[----:B------:R-:W-:Y:S02]  /*21920*/  ISETP.NE.AND P0, PT, R43, R4, PT ;  /* 0x000000042b00720c */ /* 0x000fe40003f05270 */
[----:B0-----:R-:W-:-:S11]  /*21930*/  LEA R40, R39, R38, 0x18 ;  /* 0x0000002627287211 */ /* 0x001fd600078ec0ff */
.L_x_699:
[----:B------:R-:W-:-:S04]  /*21940*/  IMAD R39, R41, 0x1000, R44 ;  /* 0x0000100029277824 */ /* 0x000fc800078e022c */
[----:B------:R-:W-:-:S05]  /*21950*/  IMAD.WIDE.U32 R38, R39, 0x4, R14 ;  /* 0x0000000427267825 */ /* 0x000fca00078e000e */
[----:B0-----:R-:W2:Y:S04]  /*21960*/  LDG.E R45, desc[UR36][R38.64+-0x61a80] ;  /* 0xf9e58024262d7981 */ /* 0x001ea8000c1e1900 */
[----:B------:R-:W3:Y:S04]  /*21970*/  LDG.E R47, desc[UR36][R38.64+-0x61a00] ;  /* 0xf9e60024262f7981 */ /* 0x000ee8000c1e1900 */
        /* <DEDUP_REMOVED lines=11> */
.L_x_698:
[----:B------:R-:W-:Y:S01]  /*21a30*/  ISETP.GE.AND P1, PT, R42, 0x2, PT ;  /* 0x000000022a00780c */ /* 0x000fe20003f26270 */
[----:B------:R-:W-:-:S12]  /*21a40*/  BSSY.RECONVERGENT B3, `(.L_x_700) ;  /* 0x0000041000037945 */ /* 0x000fd80003800200 */
[----:B------:R-:W-:Y:S05]  /*21a50*/  @!P1 BRA `(.L_x_701) ;  /* 0x0000000000a89947 */ /* 0x000fea0003800000 */
[----:B------:R-:W-:Y:S01]  /*21a60*/  BSSY.RECONVERGENT B4, `(.L_x_702) ;  /* 0x0000028000047945 */ /* 0x000fe20003800200 */
[----:B------:R-:W-:-:S07]  /*21a70*/  IMAD.MOV.U32 R40, RZ, RZ, R30 ;  /* 0x000000ffff287224 */ /* 0x000fce00078e001e */
.L_x_708:
        /* <DEDUP_REMOVED lines=10> */
.L_x_703:
        /* <DEDUP_REMOVED lines=24> */
.L_x_706:
[----:B------:R-:W-:Y:S05]  /*21ca0*/  BSYNC.RELIABLE B6 ;  /* 0x0000000000067941 */ /* 0x000fea0003800100 */
.L_x_705:
[----:B------:R1:W-:Y:S02]  /*21cb0*/  STS [R41], RZ ;  /* 0x000000ff29007388 */ /* 0x0003e40000000800 */
.L_x_707:
[----:B------:R-:W-:Y:S05]  /*21cc0*/  BSYNC.RECONVERGENT B5 ;  /* 0x0000000000057941 */ /* 0x000fea0003800200 */
.L_x_704:
[----:B------:R-:W-:Y:S05]  /*21cd0*/  @!P1 BRA `(.L_x_708) ;  /* 0xfffffffc00689947 */ /* 0x000fea000383ffff */
[----:B------:R-:W-:Y:S05]  /*21ce0*/  BSYNC.RECONVERGENT B4 ;  /* 0x0000000000047941 */ /* 0x000fea0003800200 */
.L_x_702:
[----:B------:R-:W-:Y:S05]  /*21cf0*/  BRA `(.L_x_709) ;  /* 0x0000000000547947 */ /* 0x000fea0003800000 */
.L_x_701:
[----:B------:R1:W5:Y:S01]  /*21d00*/  LDG.E R44, desc[UR36][R20.64] ;  /* 0x00000024142c7981 */ /* 0x000362000c1e1900 */
[----:B------:R-:W-:-:S07]  /*21d10*/  IMAD.MOV.U32 R41, RZ, RZ, R30 ;  /* 0x000000ffff297224 */ /* 0x000fce00078e001e */
.L_x_714:
[C---:B0-----:R-:W-:Y:S01]  /*21d20*/  IMAD R45, R41.reuse, 0x4, R40 ;  /* 0x00000004292d7824 */ /* 0x041fe200078e0228 */
[----:B------:R-:W-:Y:S01]  /*21d30*/  IADD3 R41, PT, PT, R41, UR43, RZ ;  /* 0x0000002b29297c10 */ /* 0x000fe2000fffe0ff */
        /* <DEDUP_REMOVED lines=13> */
.L_x_712:
[----:B------:R-:W-:Y:S05]  /*21e10*/  BSYNC.RELIABLE B5 ;  /* 0x0000000000057941 */ /* 0x000fea0003800100 */
.L_x_711:
[----:B------:R0:W-:Y:S02]  /*21e20*/  STS [R45], RZ ;  /* 0x000000ff2d007388 */ /* 0x0001e40000000800 */
.L_x_713:
[----:B------:R-:W-:Y:S05]  /*21e30*/  BSYNC.RECONVERGENT B4 ;  /* 0x0000000000047941 */ /* 0x000fea0003800200 */
.L_x_710:
[----:B------:R-:W-:Y:S05]  /*21e40*/  @!P3 BRA `(.L_x_714) ;  /* 0xfffffffc00b4b947 */ /* 0x000fea000383ffff */
.L_x_709:
[----:B------:R-:W-:Y:S05]  /*21e50*/  BSYNC.RECONVERGENT B3 ;  /* 0x0000000000037941 */ /* 0x000fea0003800200 */
.L_x_700:
[----:B------:R-:W-:Y:S04]  /*21e60*/  BSSY.RECONVERGENT B3, `(.L_x_715) ;  /* 0x000004b000037945 */ /* 0x000fe80003800200 */
[----:B------:R-:W-:Y:S05]  /*21e70*/  @P2 BRA `(.L_x_716) ;  /* 0x0000000400242947 */ /* 0x000fea0003800000 */
[----:B------:R-:W2:Y:S01]  /*21e80*/  S2UR UR5, SR_CgaCtaId ;  /* 0x00000000000579c3 */ /* 0x000ea20000008800 */
[----:B------:R-:W-:Y:S02]  /*21e90*/  UMOV UR4, 0x400 ;  /* 0x0000040000047882 */ /* 0x000fe40000000000 */
[----:B------:R-:W-:-:S04]  /*21ea0*/  UIADD3 UR4, UPT, UPT, UR4, 0x814, URZ ;  /* 0x0000081404047890 */ /* 0x000fc8000fffe0ff */
[----:B--2---:R-:W-:-:S03]  /*21eb0*/  ULEA UR5, UR5, UR4, 0x18 ;  /* 0x0000000405057291 */ /* 0x004fc6000f8ec0ff */
[----:B------:R-:W-:-:S09]  /*21ec0*/  UMOV UR4, URZ ;  /* 0x000000ff00047c82 */ /* 0x000fd20008000000 */
.L_x_717:
[----:B------:R-:W-:Y:S02]  /*21ed0*/  ULEA UR6, UR4, UR5, 0x2 ;  /* 0x0000000504067291 */ /* 0x000fe4000f8e10ff */
[----:B------:R-:W-:-:S04]  /*21ee0*/  UIADD3 UR4, UPT, UPT, UR4, 0x8, URZ ;  /* 0x0000000804047890 */ /* 0x000fc8000fffe0ff */
[----:B------:R-:W-:-:S03]  /*21ef0*/  UISETP.NE.AND UP0, UPT, UR4, 0x1000, UPT ;  /* 0x000010000400788c */ /* 0x000fc6000bf05270 */
[----:B--2---:R-:W2:Y:S02]  /*21f00*/  LDS R49, [UR6] ;  /* 0x00000006ff317984 */ /* 0x004ea40008000800 */
[----:B--2---:R-:W-:-:S13]  /*21f10*/  ISETP.NE.AND P3, PT, R49, RZ, PT ;  /* 0x000000ff3100720c */ /* 0x004fda0003f65270 */
[----:B------:R-:W2:Y:S02]  /*21f20*/  @P3 LDS R38, [R11] ;  /* 0x000000000b263984 */ /* 0x000ea40000000800 */
[----:B--2---:R-:W-:-:S04]  /*21f30*/  @P3 VIADD R40, R38, 0x1 ;  /* 0x0000000126283836 */ /* 0x004fc80000000000 */
[----:B01----:R-:W-:Y:S01]  /*21f40*/  @P3 IMAD.IADD R41, R37, 0x1, R40 ;  /* 0x0000000125293824 */ /* 0x003fe200078e0228 */
        /* <DEDUP_REMOVED lines=14> */
[----:B0-----:R-:W-:-:S04]  /*22030*/  @P5 IADD3 R47, PT, PT, R47, 0x1, RZ ;  /* 0x000000012f2f5810 */ /* 0x001fc80007ffe0ff */
[----:B------:R-:W-:Y:S01]  /*22040*/  @P5 IADD3 R41, PT, PT, R37, R47, RZ ;  /* 0x0000002f25295210 */ /* 0x000fe20007ffe0ff */
[----:B------:R-:W-:Y:S04]  /*22050*/  @P5 STS [R11], R47 ;  /* 0x0000002f0b005388 */ /* 0x000fe80000000800 */
[----:B------:R-:W0:Y:S01]  /*22060*/  LDS R50, [UR6+0xc] ;  /* 0x00000c06ff327984 */ /* 0x000e220008000800 */
        /* <DEDUP_REMOVED lines=10> */
[----:B0-----:R-:W-:-:S04]  /*22110*/  @P4 IADD3 R44, PT, PT, R44, 0x1, RZ ;  /* 0x000000012c2c4810 */ /* 0x001fc80007ffe0ff */
[----:B------:R-:W-:Y:S01]  /*22120*/  @P4 IADD3 R47, PT, PT, R37, R44, RZ ;  /* 0x0000002c252f4210 */ /* 0x000fe20007ffe0ff */
[----:B------:R-:W-:Y:S04]  /*22130*/  @P4 STS [R11], R44 ;  /* 0x0000002c0b004388 */ /* 0x000fe80000000800 */
[----:B------:R-:W0:Y:S01]  /*22140*/  LDS R51, [UR6+0x14] ;  /* 0x00001406ff337984 */ /* 0x000e220008000800 */
[----:B------:R-:W-:Y:S01]  /*22150*/  @P4 IMAD.WIDE.U32 R46, R47, 0x4, R12 ;  /* 0x000000042f2e4825 */ /* 0x000fe200078e000c */
[----:B0-----:R-:W-:-:S13]  /*22160*/  ISETP.NE.AND P3, PT, R51, RZ, PT ;  /* 0x000000ff3300720c */ /* 0x001fda0003f65270 */
[----:B------:R-:W0:Y:S02]  /*22170*/  @P3 LDS R52, [R11] ;  /* 0x000000000b343984 */ /* 0x000e240000000800 */
[----:B0-----:R-:W-:-:S04]  /*22180*/  @P3 VIADD R52, R52, 0x1 ;  /* 0x0000000134343836 */ /* 0x001fc80000000000 */
[----:B------:R-:W-:Y:S01]  /*22190*/  @P3 IMAD.IADD R45, R37, 0x1, R52 ;  /* 0x00000001252d3824 */ /* 0x000fe200078e0234 */
[----:B------:R-:W-:Y:S03]  /*221a0*/  @P3 STS [R11], R52 ;  /* 0x000000340b003388 */ /* 0x000fe60000000800 */
[----:B------:R-:W-:Y:S01]  /*221b0*/  @P3 IMAD.WIDE.U32 R44, R45, 0x4, R12 ;  /* 0x000000042d2c3825 */ /* 0x000fe200078e000c */
[----:B------:R-:W0:Y:S02]  /*221c0*/  LDS R49, [UR6+0x18] ;  /* 0x00001806ff317984 */ /* 0x000e240008000800 */
[----:B0-----:R-:W-:-:S13]  /*221d0*/  ISETP.NE.AND P6, PT, R49, RZ, PT ;  /* 0x000000ff3100720c */ /* 0x001fda0003fc5270 */
[----:B------:R-:W0:Y:S02]  /*221e0*/  @P6 LDS R38, [R11] ;  /* 0x000000000b266984 */ /* 0x000e240000000800 */
[----:B0-----:R-:W-:Y:S02]  /*221f0*/  @P6 VIADD R40, R38, 0x1 ;  /* 0x0000000126286836 */ /* 0x001fe40000000000 */
[----:B------:R-:W-:-:S03]  /*22200*/  @P1 IMAD.WIDE.U32 R38, R39, 0x4, R12 ;  /* 0x0000000427261825 */ /* 0x000fc600078e000c */
[----:B------:R-:W-:Y:S04]  /*22210*/  @P6 STS [R11], R40 ;  /* 0x000000280b006388 */ /* 0x000fe80000000800 */
[----:B------:R-:W0:Y:S04]  /*22220*/  LDS R53, [UR6+0x1c] ;  /* 0x00001c06ff357984 */ /* 0x000e280008000800 */
[----:B------:R-:W-:Y:S04]  /*22230*/  @P1 STG.E desc[UR36][R38.64], R50 ;  /* 0x0000003226001986 */ /* 0x000fe8000c101924 */
[----:B------:R-:W-:Y:S04]  /*22240*/  @P4 STG.E desc[UR36][R46.64], R48 ;  /* 0x000000302e004986 */ /* 0x000fe8000c101924 */
[----:B------:R-:W-:Y:S01]  /*22250*/  @P3 STG.E desc[UR36][R44.64], R51 ;  /* 0x000000332c003986 */ /* 0x000fe2000c101924 */
[----:B0-----:R-:W-:-:S13]  /*22260*/  ISETP.NE.AND P5, PT, R53, RZ, PT ;  /* 0x000000ff3500720c */ /* 0x001fda0003fa5270 */
[----:B------:R-:W0:Y:S02]  /*22270*/  @P5 LDS R41, [R11] ;  /* 0x000000000b295984 */ /* 0x000e240000000800 */
[----:B0-----:R-:W-:Y:S01]  /*22280*/  @P5 VIADD R52, R41, 0x1 ;  /* 0x0000000129345836 */ /* 0x001fe20000000000 */
[----:B------:R-:W-:-:S03]  /*22290*/  @P6 IADD3 R41, PT, PT, R37, R40, RZ ;  /* 0x0000002825296210 */ /* 0x000fc60007ffe0ff */
[----:B------:R-:W-:Y:S01]  /*222a0*/  @P5 IMAD.IADD R39, R37, 0x1, R52 ;  /* 0x0000000125275824 */ /* 0x000fe200078e0234 */
[----:B------:R2:W-:Y:S01]  /*222b0*/  @P5 STS [R11], R52 ;  /* 0x000000340b005388 */ /* 0x0005e20000000800 */
[----:B------:R-:W-:-:S04]  /*222c0*/  @P6 IMAD.WIDE.U32 R40, R41, 0x4, R12 ;  /* 0x0000000429286825 */ /* 0x000fc800078e000c */
[----:B------:R-:W-:Y:S01]  /*222d0*/  @P5 IMAD.WIDE.U32 R38, R39, 0x4, R12 ;  /* 0x0000000427265825 */ /* 0x000fe200078e000c */
[----:B------:R2:W-:Y:S04]  /*222e0*/  @P6 STG.E desc[UR36][R40.64], R49 ;  /* 0x0000003128006986 */ /* 0x0005e8000c101924 */
[----:B------:R2:W-:Y:S01]  /*222f0*/  @P5 STG.E desc[UR36][R38.64], R53 ;  /* 0x0000003526005986 */ /* 0x0005e2000c101924 */
[----:B------:R-:W-:Y:S05]  /*22300*/  BRA.U UP0, `(.L_x_717) ;  /* 0xfffffff900f07547 */ /* 0x000fea000b83ffff */
.L_x_716:
[----:B------:R-:W-:Y:S05]  /*22310*/  BSYNC.RECONVERGENT B3 ;  /* 0x0000000000037941 */ /* 0x000fea0003800200 */
.L_x_715:
[----:B------:R-:W-:Y:S05]  /*22320*/  @P0 BRA `(.L_x_718) ;  /* 0xfffffff400600947 */ /* 0x000fea000383ffff */
.L_x_697:
[----:B------:R-:W-:Y:S01]  /*22330*/  ISETP.GE.U32.AND P0, PT, R30, R5, PT ;  /* 0x000000051e00720c */ /* 0x000fe20003f06070 */
[----:B------:R-:W-:-:S12]  /*22340*/  BSSY.RECONVERGENT B3, `(.L_x_719) ;  /* 0x0000094000037945 */ /* 0x000fd80003800200 */
[----:B------:R-:W-:Y:S05]  /*22350*/  @P0 BRA `(.L_x_720) ;  /* 0x0000000800480947 */ /* 0x000fea0003800000 */
[----:B------:R-:W-:-:S05]  /*22360*/  IMAD.MOV.U32 R37, RZ, RZ, R30 ;  /* 0x000000ffff257224 */ /* 0x000fca00078e001e */
[----:B------:R-:W-:-:S13]  /*22370*/  ISETP.GE.U32.AND P3, PT, R37, R5, PT ;  /* 0x000000052500720c */ /* 0x000fda0003f66070 */
[----:B--2---:R-:W-:-:S05]  /*22380*/  @P3 IADD3 R39, PT, PT, R6, R37, RZ ;  /* 0x0000002506273210 */ /* 0x004fca0007ffe0ff */
[----:B------:R-:W-:-:S06]  /*22390*/  @P3 IMAD.WIDE.U32 R38, R39, 0x4, R14 ;  /* 0x0000000427263825 */ /* 0x000fcc00078e000e */
[----:B------:R-:W2:Y:S01]  /*223a0*/  @P3 LDG.E R38, desc[UR36][R38.64+-0x61a80] ;  /* 0xf9e5802426263981 */ /* 0x000ea2000c1e1900 */
[----:B------:R-:W-:Y:S01]  /*223b0*/  @P3 MOV R40, 0x400 ;  /* 0x0000040000283802 */ /* 0x000fe20000000f00 */
[----:B------:R-:W-:Y:S01]  /*223c0*/  BSSY.RECONVERGENT B4, `(.L_x_721) ;  /* 0x0000026000047945 */ /* 0x000fe20003800200 */
[----:B------:R-:W-:Y:S01]  /*223d0*/  PLOP3.LUT P0, PT, P3, PT, PT, 0x8, 0x80 ;  /* 0x000000000080781c */ /* 0x000fe20001f0e170 */
[----:B01----:R-:W0:Y:S02]  /*223e0*/  @P3 S2R R41, SR_CgaCtaId ;  /* 0x0000000000293919 */ /* 0x003e240000008800 */
[----:B------:R-:W-:-:S05]  /*223f0*/  @P3 VIADD R40, R40, 0x814 ;  /* 0x0000081428283836 */ /* 0x000fca0000000000 */
[----:B0-----:R-:W-:-:S05]  /*22400*/  @P3 LEA R40, R41, R40, 0x18 ;  /* 0x0000002829283211 */ /* 0x001fca00078ec0ff */
[C---:B------:R-:W-:Y:S01]  /*22410*/  @P3 IMAD R41, R37.reuse, 0x4, R40 ;  /* 0x0000000425293824 */ /* 0x040fe200078e0228 */
[----:B------:R-:W-:-:S04]  /*22420*/  @P3 IADD3 R37, PT, PT, R37, 0x20, RZ ;  /* 0x0000002025253810 */ /* 0x000fc80007ffe0ff */
[C---:B------:R-:W-:Y:S01]  /*22430*/  ISETP.GT.U32.AND P1, PT, R5.reuse, R37, PT ;  /* 0x000000250500720c */ /* 0x040fe20003f24070 */
[----:B------:R-:W-:-:S05]  /*22440*/  IMAD.IADD R40, R5, 0x1, -R37 ;  /* 0x0000000105287824 */ /* 0x000fca00078e0a25 */
[----:B------:R-:W-:Y:S01]  /*22450*/  ISETP.LE.U32.OR P1, PT, R40, 0x60, !P1 ;  /* 0x000000602800780c */ /* 0x000fe20004f23470 */
[----:B--2---:R0:W-:-:S12]  /*22460*/  @P3 STS [R41], R38 ;  /* 0x0000002629003388 */ /* 0x0041d80000000800 */
[----:B------:R-:W-:Y:S05]  /*22470*/  @P1 BRA `(.L_x_722) ;  /* 0x0000000000681947 */ /* 0x000fea0003800000 */
[----:B------:R-:W1:Y:S01]  /*22480*/  S2R R39, SR_CgaCtaId ;  /* 0x0000000000277919 */ /* 0x000e620000008800 */
[----:B0-----:R-:W-:Y:S02]  /*22490*/  MOV R38, 0x400 ;  /* 0x0000040000267802 */ /* 0x001fe40000000f00 */
[----:B------:R-:W-:Y:S02]  /*224a0*/  PLOP3.LUT P0, PT, PT, PT, PT, 0x8, 0x80 ;  /* 0x000000000080781c */ /* 0x000fe40003f0e170 */
[----:B------:R-:W-:Y:S01]  /*224b0*/  IADD3 R50, PT, PT, R5, -0x60, RZ ;  /* 0xffffffa005327810 */ /* 0x000fe20007ffe0ff */
[----:B------:R-:W-:-:S05]  /*224c0*/  VIADD R38, R38, 0x814 ;  /* 0x0000081426267836 */ /* 0x000fca0000000000 */
[----:B-1----:R-:W-:-:S07]  /*224d0*/  LEA R48, R39, R38, 0x18 ;  /* 0x0000002627307211 */ /* 0x002fce00078ec0ff */
.L_x_723:
        /* <DEDUP_REMOVED lines=20> */
.L_x_722:
[----:B------:R-:W-:Y:S05]  /*22620*/  BSYNC.RECONVERGENT B4 ;  /* 0x0000000000047941 */ /* 0x000fea0003800200 */
.L_x_721:
        /* <DEDUP_REMOVED lines=9> */
[----:B------:R-:W2:Y:S04]  /*226c0*/  LDG.E R38, desc[UR36][R38.64+-0x61a80] ;  /* 0xf9e5802426267981 */ /* 0x000ea8000c1e1900 */
[----:B------:R-:W3:Y:S01]  /*226d0*/  LDG.E R40, desc[UR36][R40.64+-0x61a80] ;  /* 0xf9e5802428287981 */ /* 0x000ee2000c1e1900 */
[----:B------:R-:W0:Y:S01]  /*226e0*/  S2UR UR5, SR_CgaCtaId ;  /* 0x00000000000579c3 */ /* 0x000e220000008800 */
[----:B------:R-:W-:Y:S01]  /*226f0*/  UMOV UR4, 0x400 ;  /* 0x0000040000047882 */ /* 0x000fe20000000000 */
[----:B------:R-:W-:Y:S01]  /*22700*/  PLOP3.LUT P0, PT, PT, PT, PT, 0x8, 0x80 ;  /* 0x000000000080781c */ /* 0x000fe20003f0e170 */
[----:B------:R-:W-:-:S04]  /*22710*/  UIADD3 UR4, UPT, UPT, UR4, 0x814, URZ ;  /* 0x0000081404047890 */ /* 0x000fc8000fffe0ff */
[----:B0-----:R-:W-:-:S06]  /*22720*/  ULEA UR4, UR5, UR4, 0x18 ;  /* 0x0000000405047291 */ /* 0x001fcc000f8ec0ff */
[C---:B------:R-:W-:Y:S02]  /*22730*/  LEA R43, R37.reuse, UR4, 0x2 ;  /* 0x00000004252b7c11 */ /* 0x040fe4000f8e10ff */
[----:B------:R-:W-:-:S03]  /*22740*/  IADD3 R37, PT, PT, R37, 0x40, RZ ;  /* 0x0000004025257810 */ /* 0x000fc60007ffe0ff */
[----:B--2---:R0:W-:Y:S04]  /*22750*/  STS [R43], R38 ;  /* 0x000000262b007388 */ /* 0x0041e80000000800 */
[----:B---3--:R0:W-:Y:S02]  /*22760*/  STS [R43+0x80], R40 ;  /* 0x000080282b007388 */ /* 0x0081e40000000800 */
.L_x_725:
[----:B------:R-:W-:Y:S05]  /*22770*/  BSYNC.RECONVERGENT B4 ;  /* 0x0000000000047941 */ /* 0x000fea0003800200 */
.L_x_724:
[----:B------:R-:W-:Y:S01]  /*22780*/  ISETP.LT.U32.OR P0, PT, R37, R5, P0 ;  /* 0x000000052500720c */ /* 0x000fe20000701470 */
[----:B------:R-:W-:Y:S01]  /*22790*/  BSSY.RECONVERGENT B4, `(.L_x_726) ;  /* 0x000000c000047945 */ /* 0x000fe20003800200 */
[----:B------:R-:W-:-:S11]  /*227a0*/  ISETP.GE.AND P1, PT, R42, 0x2, PT ;  /* 0x000000022a00780c */ /* 0x000fd60003f26270 */
[----:B------:R-:W-:Y:S05]  /*227b0*/  @!P0 BRA `(.L_x_727) ;  /* 0x0000000000248947 */ /* 0x000fea0003800000 */
[----:B------:R-:W-:-:S04]  /*227c0*/  IMAD.IADD R39, R6, 0x1, R37 ;  /* 0x0000000106277824 */ /* 0x000fc800078e0225 */
[----:B0-----:R-:W-:-:S06]  /*227d0*/  IMAD.WIDE.U32 R38, R39, 0x4, R14 ;  /* 0x0000000427267825 */ /* 0x001fcc00078e000e */
[----:B------:R-:W2:Y:S01]  /*227e0*/  LDG.E R38, desc[UR36][R38.64+-0x61a80] ;  /* 0xf9e5802426267981 */ /* 0x000ea2000c1e1900 */
[----:B------:R-:W0:Y:S01]  /*227f0*/  S2UR UR5, SR_CgaCtaId ;  /* 0x00000000000579c3 */ /* 0x000e220000008800 */
[----:B------:R-:W-:Y:S02]  /*22800*/  UMOV UR4, 0x400 ;  /* 0x0000040000047882 */ /* 0x000fe40000000000 */
[----:B------:R-:W-:-:S04]  /*22810*/  UIADD3 UR4, UPT, UPT, UR4, 0x814, URZ ;  /* 0x0000081404047890 */ /* 0x000fc8000fffe0ff */
[----:B0-----:R-:W-:-:S06]  /*22820*/  ULEA UR4, UR5, UR4, 0x18 ;  /* 0x0000000405047291 */ /* 0x001fcc000f8ec0ff */
[----:B------:R-:W-:-:S05]  /*22830*/  LEA R37, R37, UR4, 0x2 ;  /* 0x0000000425257c11 */ /* 0x000fca000f8e10ff */
[----:B--2---:R1:W-:Y:S02]  /*22840*/  STS [R37], R38 ;  /* 0x0000002625007388 */ /* 0x0043e40000000800 */
.L_x_727:
[----:B------:R-:W-:Y:S05]  /*22850*/  BSYNC.RECONVERGENT B4 ;  /* 0x0000000000047941 */ /* 0x000fea0003800200 */
.L_x_726:
[----:B------:R-:W-:Y:S05]  /*22860*/  @!P1 BRA `(.L_x_728) ;  /* 0x0000000000a09947 */ /* 0x000fea0003800000 */
[----:B0-----:R-:W-:-:S07]  /*22870*/  IMAD.MOV.U32 R40, RZ, RZ, R30 ;  /* 0x000000ffff287224 */ /* 0x001fce00078e001e */
.L_x_734:
        /* <DEDUP_REMOVED lines=9> */
[----:B------:R-:W-:-:S13]  /*22910*/  ISETP.GE.U32.AND P3, PT, R40, R5, PT ;  /* 0x000000052800720c */ /* 0x000fda0003f66070 */
.L_x_729:
        /* <DEDUP_REMOVED lines=24> */
.L_x_732:
[----:B------:R-:W-:Y:S05]  /*22aa0*/  BSYNC.RELIABLE B5 ;  /* 0x0000000000057941 */ /* 0x000fea0003800100 */
.L_x_731:
[----:B------:R1:W-:Y:S02]  /*22ab0*/  STS [R37], RZ ;  /* 0x000000ff25007388 */ /* 0x0003e40000000800 */
.L_x_733:
[----:B------:R-:W-:Y:S05]  /*22ac0*/  BSYNC.RECONVERGENT B4 ;  /* 0x0000000000047941 */ /* 0x000fea0003800200 */
.L_x_730:
[----:B------:R-:W-:Y:S05]  /*22ad0*/  @!P3 BRA `(.L_x_734) ;  /* 0xfffffffc0068b947 */ /* 0x000fea000383ffff */
[----:B------:R-:W-:Y:S05]  /*22ae0*/  BRA `(.L_x_720) ;  /* 0x0000000000647947 */ /* 0x000fea0003800000 */
.L_x_728:
[----:B-1----:R1:W5:Y:S01]  /*22af0*/  LDG.E R37, desc[UR36][R20.64] ;  /* 0x0000002414257981 */ /* 0x002362000c1e1900 */
[----:B0-----:R-:W-:Y:S01]  /*22b00*/  MOV R38, 0x400 ;  /* 0x0000040000267802 */ /* 0x001fe20000000f00 */
[----:B------:R-:W-:Y:S01]  /*22b10*/  IMAD.MOV.U32 R40, RZ, RZ, R30 ;  /* 0x000000ffff287224 */ /* 0x000fe200078e001e */
[----:B------:R-:W0:Y:S03]  /*22b20*/  S2R R39, SR_CgaCtaId ;  /* 0x0000000000277919 */ /* 0x000e260000008800 */
[----:B------:R-:W-:-:S05]  /*22b30*/  VIADD R38, R38, 0x814 ;  /* 0x0000081426267836 */ /* 0x000fca0000000000 */
[----:B01----:R-:W-:-:S07]  /*22b40*/  LEA R45, R39, R38, 0x18 ;  /* 0x00000026272d7211 */ /* 0x003fce00078ec0ff */
.L_x_739:
[C---:B0-----:R-:W-:Y:S01]  /*22b50*/  LEA R41, R40.reuse, R45, 0x2 ;  /* 0x0000002d28297211 */ /* 0x041fe200078e10ff */
[----:B------:R-:W-:Y:S01]  /*22b60*/  VIADD R40, R40, UR43 ;  /* 0x0000002b28287c36 */ /* 0x000fe20008000000 */
        /* <DEDUP_REMOVED lines=13> */
.L_x_737:
[----:B------:R-:W-:Y:S05]  /*22c40*/  BSYNC.RELIABLE B5 ;  /* 0x0000000000057941 */ /* 0x000fea0003800100 */
.L_x_736:
[----:B------:R0:W-:Y:S02]  /*22c50*/  STS [R41], RZ ;  /* 0x000000ff29007388 */ /* 0x0001e40000000800 */
.L_x_738:
[----:B------:R-:W-:Y:S05]  /*22c60*/  BSYNC.RECONVERGENT B4 ;  /* 0x0000000000047941 */ /* 0x000fea0003800200 */
.L_x_735:
[----:B------:R-:W-:Y:S05]  /*22c70*/  @!P1 BRA `(.L_x_739) ;  /* 0xfffffffc00b49947 */ /* 0x000fea000383ffff */
.L_x_720:
[----:B------:R-:W-:Y:S05]  /*22c80*/  BSYNC.RECONVERGENT B3 ;  /* 0x0000000000037941 */ /* 0x000fea0003800200 */
.L_x_719:
        /* <DEDUP_REMOVED lines=24> */
.L_x_744:
[----:B------:R-:W-:Y:S02]  /*22e10*/  ULEA UR8, UR4, UR6, 0x2 ;  /* 0x0000000604087291 */ /* 0x000fe4000f8e10ff */
[----:B------:R-:W-:Y:S01]  /*22e20*/  UIADD3 UR5, UPT, UPT, UR4, 0x4, URZ ;  /* 0x0000000404057890 */ /* 0x000fe2000fffe0ff */
[----:B------:R-:W-:-:S03]  /*22e30*/  UMOV UR6, UR7 ;  /* 0x0000000700067c82 */ /* 0x000fc60008000000 */
[----:B------:R-:W-:-:S03]  /*22e40*/  ULEA UR5, UR5, UR6, 0x2 ;  /* 0x0000000605057291 */ /* 0x000fc6000f8e10ff */
[----:B0-----:R-:W0:Y:S02]  /*22e50*/  LDS R44, [UR8] ;  /* 0x00000008ff2c7984 */ /* 0x001e240008000800 */
        /* <DEDUP_REMOVED lines=41> */
[----:B------:R-:W-:Y:S01]  /*230f0*/  @P1 STS [R11], R40 ;  /* 0x000000280b001388 */ /* 0x000fe20000000800 */
[----:B------:R-:W-:-:S03]  /*23100*/  @P1 IADD3 R39, PT, PT, R37, R40, RZ ;  /* 0x0000002825271210 */ /* 0x000fc60007ffe0ff */
[----:B------:R-:W0:Y:S02]  /*23110*/  LDS R46, [UR5+0x8] ;  /* 0x00000805ff2e7984 */ /* 0x000e240008000800 */
[----:B------:R-:W-:Y:S01]  /*23120*/  @P1 IMAD.WIDE.U32 R38, R39, 0x4, R12 ;  /* 0x0000000427261825 */ /* 0x000fe200078e000c */
        /* <DEDUP_REMOVED lines=9> */
[----:B0-----:R-:W-:-:S05]  /*231c0*/  @P3 VIADD R44, R44, 0x1 ;  /* 0x000000012c2c3836 */ /* 0x001fca0000000000 */
[----:B------:R-:W-:Y:S04]  /*231d0*/  @P3 STS [R11], R44 ;  /* 0x0000002c0b003388 */ /* 0x000fe80000000800 */
        /* <DEDUP_REMOVED lines=8> */
[----:B0-----:R-:W-:Y:S01]  /*23260*/  @P5 IADD3 R41, PT, PT, R20, 0x1, RZ ;  /* 0x0000000114295810 */ /* 0x001fe20007ffe0ff */
[----:B------:R-:W-:-:S04]  /*23270*/  @P6 IMAD.WIDE.U32 R20, R21, 0x4, R12 ;  /* 0x0000000415146825 */ /* 0x000fc800078e000c */
[----:B------:R-:W-:Y:S04]  /*23280*/  @P5 STS [R11], R41 ;  /* 0x000000290b005388 */ /* 0x000fe80000000800 */
[----:B------:R-:W0:Y:S04]  /*23290*/  LDS R49, [UR5+0x8] ;  /* 0x00000805ff317984 */ /* 0x000e280008000800 */
[----:B------:R1:W-:Y:S04]  /*232a0*/  @P6 STG.E desc[UR36][R20.64], R47 ;  /* 0x0000002f14006986 */ /* 0x0003e8000c101924 */
[----:B------:R2:W-:Y:S01]  /*232b0*/  @P1 STG.E desc[UR36][R38.64], R43 ;  /* 0x0000002b26001986 */ /* 0x0005e2000c101924 */
[----:B-1----:R-:W-:-:S04]  /*232c0*/  @P2 IMAD.IADD R21, R37, 0x1, R48 ;  /* 0x0000000125152824 */ /* 0x002fc800078e0230 */
[----:B------:R-:W-:-:S04]  /*232d0*/  @P2 IMAD.WIDE.U32 R20, R21, 0x4, R12 ;  /* 0x0000000415142825 */ /* 0x000fc800078e000c */
[----:B--2---:R-:W-:Y:S01]  /*232e0*/  @P3 IMAD.IADD R39, R37, 0x1, R44 ;  /* 0x0000000125273824 */ /* 0x004fe200078e022c */
[----:B------:R1:W-:Y:S03]  /*232f0*/  @P2 STG.E desc[UR36][R20.64], R46 ;  /* 0x0000002e14002986 */ /* 0x0003e6000c101924 */
[----:B------:R-:W-:-:S05]  /*23300*/  @P3 IMAD.WIDE.U32 R38, R39, 0x4, R12 ;  /* 0x0000000427263825 */ /* 0x000fca00078e000c */
[----:B------:R2:W-:Y:S01]  /*23310*/  @P3 STG.E desc[UR36][R38.64], R45 ;  /* 0x0000002d26003986 */ /* 0x0005e2000c101924 */
[----:B-1----:R-:W-:Y:S02]  /*23320*/  @P4 IADD3 R21, PT, PT, R37, R50, RZ ;  /* 0x0000003225154210 */ /* 0x002fe40007ffe0ff */
[----:B0-----:R-:W-:-:S03]  /*23330*/  ISETP.NE.AND P6, PT, R49, RZ, PT ;  /* 0x000000ff3100720c */ /* 0x001fc60003fc5270 */
[----:B------:R-:W-:-:S04]  /*23340*/  @P4 IMAD.WIDE.U32 R20, R21, 0x4, R12 ;  /* 0x0000000415144825 */ /* 0x000fc800078e000c */
[----:B--2---:R-:W-:Y:S01]  /*23350*/  @P5 IMAD.IADD R39, R37, 0x1, R41 ;  /* 0x0000000125275824 */ /* 0x004fe200078e0229 */
[----:B------:R-:W-:Y:S03]  /*23360*/  @P4 STG.E desc[UR36][R20.64], R51 ;  /* 0x0000003314004986 */ /* 0x000fe6000c101924 */
[----:B------:R-:W-:Y:S02]  /*23370*/  @P5 IMAD.WIDE.U32 R38, R39, 0x4, R12 ;  /* 0x0000000427265825 */ /* 0x000fe400078e000c */
[----:B------:R-:W0:Y:S04]  /*23380*/  @P6 LDS R52, [R11] ;  /* 0x000000000b346984 */ /* 0x000e280000000800 */
[----:B------:R-:W-:Y:S01]  /*23390*/  @P5 STG.E desc[UR36][R38.64], R53 ;  /* 0x0000003526005986 */ /* 0x000fe2000c101924 */
[----:B0-----:R-:W-:-:S05]  /*233a0*/  @P6 VIADD R52, R52, 0x1 ;  /* 0x0000000134346836 */ /* 0x001fca0000000000 */
[----:B------:R-:W-:Y:S01]  /*233b0*/  @P6 STS [R11], R52 ;  /* 0x000000340b006388 */ /* 0x000fe20000000800 */
[----:B------:R-:W-:-:S03]  /*233c0*/  @P6 IADD3 R21, PT, PT, R37, R52, RZ ;  /* 0x0000003425156210 */ /* 0x000fc60007ffe0ff */
[----:B------:R-:W0:Y:S01]  /*233d0*/  LDS R47, [UR5+0xc] ;  /* 0x00000c05ff2f7984 */ /* 0x000e220008000800 */
[----:B------:R-:W-:Y:S01]  /*233e0*/  UIADD3 UR5, UPT, UPT, UR4, 0xc, URZ ;  /* 0x0000000c04057890 */ /* 0x000fe2000fffe0ff */
[----:B------:R-:W-:Y:S01]  /*233f0*/  @P6 IMAD.WIDE.U32 R20, R21, 0x4, R12 ;  /* 0x0000000415146825 */ /* 0x000fe200078e000c */
[----:B------:R-:W-:Y:S02]  /*23400*/  UIADD3 UR4, UPT, UPT, UR4, 0x10, URZ ;  /* 0x0000001004047890 */ /* 0x000fe4000fffe0ff */
[----:B------:R-:W-:Y:S02]  /*23410*/  ULEA UR5, UR5, UR6, 0x2 ;  /* 0x0000000605057291 */ /* 0x000fe4000f8e10ff */
        /* <DEDUP_REMOVED lines=9> */
[----:B------:R-:W-:Y:S02]  /*234b0*/  ISETP.LE.AND P1, PT, R42, UR4, PT ;  /* 0x000000042a007c0c */ /* 0x000fe4000bf23270 */
[----:B-1----:R-:W-:-:S13]  /*234c0*/  ISETP.NE.AND P2, PT, R43, RZ, PT ;  /* 0x000000ff2b00720c */ /* 0x002fda0003f45270 */
        /* <DEDUP_REMOVED lines=25> */
[----:B0-----:R-:W-:-:S04]  /*23660*/  @P5 IADD3 R40, PT, PT, R38, 0x1, RZ ;  /* 0x0000000126285810 */ /* 0x001fc80007ffe0ff */
[----:B------:R-:W-:Y:S01]  /*23670*/  @P5 IADD3 R38, PT, PT, R37, R40, RZ ;  /* 0x0000002825265210 */ /* 0x000fe20007ffe0ff */
[----:B------:R0:W-:Y:S04]  /*23680*/  @P5 STS [R11], R40 ;  /* 0x000000280b005388 */ /* 0x0001e80000000800 */
[----:B------:R-:W-:-:S05]  /*23690*/  @P5 IMAD.WIDE.U32 R38, R38, 0x4, R12 ;  /* 0x0000000426265825 */ /* 0x000fca00078e000c */
[----:B------:R0:W-:Y:S01]  /*236a0*/  @P5 STG.E desc[UR36][R38.64], R51 ;  /* 0x0000003326005986 */ /* 0x0001e2000c101924 */
[----:B------:R-:W-:Y:S05]  /*236b0*/  @!P1 BRA `(.L_x_744) ;  /* 0xfffffff400d49947 */ /* 0x000fea000383ffff */
[----:B------:R-:W-:-:S07]  /*236c0*/  IMAD.MOV.U32 R44, RZ, RZ, R9 ;  /* 0x000000ffff2c7224 */ /* 0x000fce00078e0009 */
.L_x_743:
        /* <DEDUP_REMOVED lines=11> */
[----:B------:R-:W1:Y:S02]  /*23780*/  LDS R45, [UR6] ;  /* 0x00000006ff2d7984 */ /* 0x000e640008000800 */
[----:B-1----:R-:W-:-:S13]  /*23790*/  ISETP.NE.AND P6, PT, R45, RZ, PT ;  /* 0x000000ff2d00720c */ /* 0x002fda0003fc5270 */
[----:B------:R-:W1:Y:S02]  /*237a0*/  @P6 LDS R20, [R11] ;  /* 0x000000000b146984 */ /* 0x000e640000000800 */
[----:B-1----:R-:W-:-:S04]  /*237b0*/  @P6 IADD3 R20, PT, PT, R20, 0x1, RZ ;  /* 0x0000000114146810 */ /* 0x002fc80007ffe0ff */
[----:B------:R-:W-:Y:S01]  /*237c0*/  @P6 IADD3 R21, PT, PT, R37, R20, RZ ;  /* 0x0000001425156210 */ /* 0x000fe20007ffe0ff */
[----:B------:R1:W-:Y:S04]  /*237d0*/  @P6 STS [R11], R20 ;  /* 0x000000140b006388 */ /* 0x0003e80000000800 */
[----:B--2---:R-:W2:Y:S01]  /*237e0*/  LDS R52, [UR6+0x4] ;  /* 0x00000406ff347984 */ /* 0x004ea20008000800 */
[----:B-1----:R-:W-:-:S05]  /*237f0*/  @P6 IMAD.WIDE.U32 R20, R21, 0x4, R12 ;  /* 0x0000000415146825 */ /* 0x002fca00078e000c */
[----:B------:R-:W-:Y:S01]  /*23800*/  @P6 STG.E desc[UR36][R20.64], R45 ;  /* 0x0000002d14006986 */ /* 0x000fe2000c101924 */
[----:B--2---:R-:W-:-:S13]  /*23810*/  ISETP.NE.AND P5, PT, R52, RZ, PT ;  /* 0x000000ff3400720c */ /* 0x004fda0003fa5270 */
[----:B0-----:R-:W0:Y:S02]  /*23820*/  @P5 LDS R38, [R11] ;  /* 0x000000000b265984 */ /* 0x001e240000000800 */
        /* <DEDUP_REMOVED lines=17> */
[----:B------:R0:W-:Y:S04]  /*23940*/  @P3 STS [R11], R43 ;  /* 0x0000002b0b003388 */ /* 0x0001e80000000800 */
[----:B------:R-:W1:Y:S01]  /*23950*/  LDS R53, [UR6+0x10] ;  /* 0x00001006ff357984 */ /* 0x000e620008000800 */
[----:B0-----:R-:W-:-:S04]  /*23960*/  @P3 IMAD.IADD R43, R37, 0x1, R43 ;  /* 0x00000001252b3824 */ /* 0x001fc800078e022b */
[----:B------:R-:W-:-:S05]  /*23970*/  @P3 IMAD.WIDE.U32 R44, R43, 0x4, R12 ;  /* 0x000000042b2c3825 */ /* 0x000fca00078e000c */
        /* <DEDUP_REMOVED lines=13> */
[----:B------:R-:W-:Y:S04]  /*23a50*/  @P1 STS [R11], R40 ;  /* 0x000000280b001388 */ /* 0x000fe80000000800 */
[----:B------:R-:W0:Y:S02]  /*23a60*/  LDS R47, [UR5+0x8] ;  /* 0x00000805ff2f7984 */ /* 0x000e240008000800 */
        /* <DEDUP_REMOVED lines=9> */
[----:B0-----:R-:W-:Y:S01]  /*23b00*/  @P6 IADD3 R46, PT, PT, R41, 0x1, RZ ;  /* 0x00000001292e6810 */ /* 0x001fe20007ffe0ff */
[----:B------:R-:W-:-:S03]  /*23b10*/  @P1 IMAD.IADD R41, R37, 0x1, R40 ;  /* 0x0000000125291824 */ /* 0x000fc600078e0228 */
[----:B------:R-:W-:Y:S01]  /*23b20*/  @P6 IADD3 R48, PT, PT, R37, R46, RZ ;  /* 0x0000002e25306210 */ /* 0x000fe20007ffe0ff */
[--C-:B------:R-:W-:Y:S01]  /*23b30*/  @P1 IMAD.WIDE.U32 R40, R41, 0x4, R12.reuse ;  /* 0x0000000429281825 */ /* 0x100fe200078e000c */
[----:B------:R1:W-:Y:S03]  /*23b40*/  @P6 STS [R11], R46 ;  /* 0x0000002e0b006388 */ /* 0x0003e60000000800 */
[----:B------:R-:W-:Y:S01]  /*23b50*/  @P6 IMAD.WIDE.U32 R20, R48, 0x4, R12 ;  /* 0x0000000430146825 */ /* 0x000fe200078e000c */
[----:B------:R1:W-:Y:S04]  /*23b60*/  @P1 STG.E desc[UR36][R40.64], R49 ;  /* 0x0000003128001986 */ /* 0x0003e8000c101924 */
[----:B------:R1:W-:Y:S01]  /*23b70*/  @P0 STG.E desc[UR36][R38.64], R47 ;  /* 0x0000002f26000986 */ /* 0x0003e2000c101924 */
[----:B------:R-:W-:-:S03]  /*23b80*/  PLOP3.LUT P0, PT, PT, PT, PT, 0x8, 0x80 ;  /* 0x000000000080781c */ /* 0x000fc60003f0e170 */
[----:B------:R1:W-:Y:S10]  /*23b90*/  @P6 STG.E desc[UR36][R20.64], R51 ;  /* 0x0000003314006986 */ /* 0x0003f4000c101924 */
.L_x_745:
[----:B------:R-:W-:-:S13]  /*23ba0*/  ISETP.EQ.AND P1, PT, R9, UR4, PT ;  /* 0x0000000409007c0c */ /* 0x000fda000bf22270 */
[----:B------:R-:W-:Y:S05]  /*23bb0*/  @!P0 BRA P1, `(.L_x_741) ;  /* 0x0000000000a48947 */ /* 0x000fea0000800000 */
.L_x_742:
[----:B------:R-:W3:Y:S01]  /*23bc0*/  S2UR UR6, SR_CgaCtaId ;  /* 0x00000000000679c3 */ /* 0x000ee20000008800 */
[----:B------:R-:W-:Y:S02]  /*23bd0*/  UMOV UR5, 0x400 ;  /* 0x0000040000057882 */ /* 0x000fe40000000000 */
[----:B------:R-:W-:-:S04]  /*23be0*/  UIADD3 UR5, UPT, UPT, UR5, 0x814, URZ ;  /* 0x0000081405057890 */ /* 0x000fc8000fffe0ff */
[----:B---3--:R-:W-:-:S12]  /*23bf0*/  ULEA UR5, UR6, UR5, 0x18 ;  /* 0x0000000506057291 */ /* 0x008fd8000f8ec0ff */
.L_x_746:
[----:B------:R-:W-:Y:S02]  /*23c00*/  ULEA UR6, UR4, UR5, 0x2 ;  /* 0x0000000504067291 */ /* 0x000fe4000f8e10ff */
[----:B------:R-:W-:-:S07]  /*23c10*/  UIADD3 UR4, UPT, UPT, UR4, 0x4, URZ ;  /* 0x0000000404047890 */ /* 0x000fce000fffe0ff */
[----:B01----:R-:W0:Y:S02]  /*23c20*/  LDS R51, [UR6] ;  /* 0x00000006ff337984 */ /* 0x003e240008000800 */
[----:B0-----:R-:W-:-:S13]  /*23c30*/  ISETP.NE.AND P0, PT, R51, RZ, PT ;  /* 0x000000ff3300720c */ /* 0x001fda0003f05270 */
[----:B---3--:R-:W0:Y:S02]  /*23c40*/  @P0 LDS R20, [R11] ;  /* 0x000000000b140984 */ /* 0x008e240000000800 */
[----:B0-----:R-:W-:-:S04]  /*23c50*/  @P0 VIADD R20, R20, 0x1 ;  /* 0x0000000114140836 */ /* 0x001fc80000000000 */
[----:B------:R-:W-:Y:S01]  /*23c60*/  @P0 IMAD.IADD R43, R37, 0x1, R20 ;  /* 0x00000001252b0824 */ /* 0x000fe200078e0214 */
[----:B------:R-:W-:Y:S03]  /*23c70*/  @P0 STS [R11], R20 ;  /* 0x000000140b000388 */ /* 0x000fe60000000800 */
[----:B------:R-:W-:Y:S01]  /*23c80*/  @P0 IMAD.WIDE.U32 R42, R43, 0x4, R12 ;  /* 0x000000042b2a0825 */ /* 0x000fe200078e000c */
[----:B--2---:R-:W0:Y:S04]  /*23c90*/  LDS R49, [UR6+0x4] ;  /* 0x00000406ff317984 */ /* 0x004e280008000800 */
[----:B------:R-:W-:Y:S01]  /*23ca0*/  @P0 STG.E desc[UR36][R42.64], R51 ;  /* 0x000000332a000986 */ /* 0x000fe2000c101924 */
[----:B------:R-:W-:-:S02]  /*23cb0*/  ISETP.NE.AND P0, PT, R9, UR4, PT ;  /* 0x0000000409007c0c */ /* 0x000fc4000bf05270 */
        /* <DEDUP_REMOVED lines=18> */
[----:B0-----:R-:W-:-:S04]  /*23de0*/  @P3 IADD3 R44, PT, PT, R44, 0x1, RZ ;  /* 0x000000012c2c3810 */ /* 0x001fc80007ffe0ff */
[----:B------:R-:W-:Y:S01]  /*23df0*/  @P3 IADD3 R21, PT, PT, R37, R44, RZ ;  /* 0x0000002c25153210 */ /* 0x000fe20007ffe0ff */
[----:B------:R3:W-:Y:S04]  /*23e00*/  @P3 STS [R11], R44 ;  /* 0x0000002c0b003388 */ /* 0x0007e80000000800 */
[----:B------:R-:W-:-:S05]  /*23e10*/  @P3 IMAD.WIDE.U32 R20, R21, 0x4, R12 ;  /* 0x0000000415143825 */ /* 0x000fca00078e000c */
[----:B------:R3:W-:Y:S01]  /*23e20*/  @P3 STG.E desc[UR36][R20.64], R45 ;  /* 0x0000002d14003986 */ /* 0x0007e2000c101924 */
[----:B------:R-:W-:Y:S05]  /*23e30*/  @P0 BRA `(.L_x_746) ;  /* 0xfffffffc00700947 */ /* 0x000fea000383ffff */
[----:B---3--:R-:W-:-:S07]  /*23e40*/  IMAD.MOV.U32 R44, RZ, RZ, R9 ;  /* 0x000000ffff2c7224 */ /* 0x008fce00078e0009 */
.L_x_741:
[----:B------:R-:W-:-:S13]  /*23e50*/  ISETP.NE.AND P0, PT, R8, RZ, PT ;  /* 0x000000ff0800720c */ /* 0x000fda0003f05270 */
[----:B------:R-:W-:Y:S05]  /*23e60*/  @!P0 BRA `(.L_x_740) ;  /* 0x0000001c00ac8947 */ /* 0x000fea0003800000 */
[----:B-1----:R-:W1:Y:S01]  /*23e70*/  S2R R21, SR_CgaCtaId ;  /* 0x0000000000157919 */ /* 0x002e620000008800 */
[----:B------:R-:W-:-:S05]  /*23e80*/  MOV R20, 0x400 ;  /* 0x0000040000147802 */ /* 0x000fca0000000f00 */
[----:B------:R-:W-:-:S05]  /*23e90*/  VIADD R20, R20, 0x814 ;  /* 0x0000081414147836 */ /* 0x000fca0000000000 */
[----:B-1----:R-:W-:-:S04]  /*23ea0*/  LEA R21, R21, R20, 0x18 ;  /* 0x0000001415157211 */ /* 0x002fc800078ec0ff */
[----:B0-2---:R-:W-:-:S05]  /*23eb0*/  LEA R39, R44, R21, 0x2 ;  /* 0x000000152c277211 */ /* 0x005fca00078e10ff */
        /* <DEDUP_REMOVED lines=9> */
[----:B---3--:R-:W-:Y:S05]  /*23f50*/  @!P0 BRA `(.L_x_740) ;  /* 0x0000001c00708947 */ /* 0x008fea0003800000 */
        /* <DEDUP_REMOVED lines=12> */
[----:B------:R-:W-:Y:S05]  /*24020*/  @!P0 BRA `(.L_x_740) ;  /* 0x0000001c003c8947 */ /* 0x000fea0003800000 */
[----:B------:R-:W0:Y:S02]  /*24030*/  LDS R38, [R11] ;  /* 0x000000000b267984 */ /* 0x000e240000000800 */
[----:B0-----:R-:W-:-:S05]  /*24040*/  VIADD R38, R38, 0x1 ;  /* 0x0000000126267836 */ /* 0x001fca0000000000 */
[----:B------:R-:W-:Y:S01]  /*24050*/  IADD3 R21, PT, PT, R37, R38, RZ ;  /* 0x0000002625157210 */ /* 0x000fe20007ffe0ff */
[----:B------:R3:W-:Y:S04]  /*24060*/  STS [R11], R38 ;  /* 0x000000260b007388 */ /* 0x0007e80000000800 */
[----:B------:R-:W-:-:S05]  /*24070*/  IMAD.WIDE.U32 R20, R21, 0x4, R12 ;  /* 0x0000000415147825 */ /* 0x000fca00078e000c */
[----:B------:R3:W-:Y:S01]  /*24080*/  STG.E desc[UR36][R20.64], R39 ;  /* 0x0000002714007986 */ /* 0x0007e2000c101924 */
[----:B------:R-:W-:Y:S05]  /*24090*/  BRA `(.L_x_740) ;  /* 0x0000001c00207947 */ /* 0x000fea0003800000 */
.L_x_696:
[----:B------:R-:W-:Y:S01]  /*240a0*/  ISETP.NE.AND P2, PT, R30, RZ, PT ;  /* 0x000000ff1e00720c */ /* 0x000fe20003f45270 */
        /* <DEDUP_REMOVED lines=9> */
.L_x_761:
[----:B-1-3--:R-:W1:Y:S01]  /*24140*/  S2R R21, SR_CgaCtaId ;  /* 0x0000000000157919 */ /* 0x00ae620000008800 */
[----:B------:R-:W-:Y:S01]  /*24150*/  MOV R20, 0x400 ;  /* 0x0000040000147802 */ /* 0x000fe20000000f00 */
[----:B------:R-:W-:Y:S01]  /*24160*/  BSSY.RECONVERGENT B3, `(.L_x_748) ;  /* 0x000001c000037945 */ /* 0x000fe20003800200 */
[C---:B------:R-:W-:Y:S01]  /*24170*/  LEA R49, R48.reuse, R37, 0xc ;  /* 0x0000002530317211 */ /* 0x040fe200078e60ff */
[----:B------:R-:W-:Y:S01]  /*24180*/  VIADD R48, R48, 0x1 ;  /* 0x0000000130307836 */ /* 0x000fe20000000000 */
[----:B------:R-:W-:Y:S01]  /*24190*/  MOV R51, R30 ;  /* 0x0000001e00337202 */ /* 0x000fe20000000f00 */
[----:B------:R-:W-:-:S03]  /*241a0*/  VIADD R20, R20, 0x814 ;  /* 0x0000081414147836 */ /* 0x000fc60000000000 */
[----:B------:R-:W-:Y:S02]  /*241b0*/  ISETP.NE.AND P0, PT, R48, R47, PT ;  /* 0x0000002f3000720c */ /* 0x000fe40003f05270 */
[----:B-12---:R-:W-:-:S11]  /*241c0*/  LEA R50, R21, R20, 0x18 ;  /* 0x0000001415327211 */ /* 0x006fd600078ec0ff */
.L_x_749:
[----:B-1----:R-:W1:Y:S01]  /*241d0*/  LDC.64 R20, c[0x0][0x388] ;  /* 0x0000e200ff147b82 */ /* 0x002e620000000a00 */
[----:B------:R-:W-:-:S04]  /*241e0*/  IMAD.IADD R39, R49, 0x1, R51 ;  /* 0x0000000131277824 */ /* 0x000fc800078e0233 */
[C---:B------:R-:W-:Y:S02]  /*241f0*/  VIADD R41, R39.reuse, 0x20 ;  /* 0x0000002027297836 */ /* 0x040fe40000000000 */
[C---:B------:R-:W-:Y:S02]  /*24200*/  VIADD R38, R39.reuse, 0x40 ;  /* 0x0000004027267836 */ /* 0x040fe40000000000 */
[C---:B------:R-:W-:Y:S02]  /*24210*/  VIADD R52, R39.reuse, 0x60 ;  /* 0x0000006027347836 */ /* 0x040fe40000000000 */
[----:B-1----:R-:W-:-:S04]  /*24220*/  IMAD.WIDE.U32 R44, R39, 0x4, R20 ;  /* 0x00000004272c7825 */ /* 0x002fc800078e0014 */
[--C-:B------:R-:W-:Y:S02]  /*24230*/  IMAD.WIDE.U32 R40, R41, 0x4, R20.reuse ;  /* 0x0000000429287825 */ /* 0x100fe400078e0014 */
[----:B------:R-:W2:Y:S02]  /*24240*/  LDG.E R44, desc[UR36][R44.64] ;  /* 0x000000242c2c7981 */ /* 0x000ea4000c1e1900 */
[--C-:B------:R-:W-:Y:S02]  /*24250*/  IMAD.WIDE.U32 R38, R38, 0x4, R20.reuse ;  /* 0x0000000426267825 */ /* 0x100fe400078e0014 */
[----:B------:R-:W3:Y:S01]  /*24260*/  LDG.E R40, desc[UR36][R40.64] ;  /* 0x0000002428287981 */ /* 0x000ee2000c1e1900 */
[C---:B------:R-:W-:Y:S01]  /*24270*/  LEA R53, R51.reuse, R50, 0x2 ;  /* 0x0000003233357211 */ /* 0x040fe200078e10ff */
[----:B------:R-:W-:Y:S02]  /*24280*/  IMAD.WIDE.U32 R20, R52, 0x4, R20 ;  /* 0x0000000434147825 */ /* 0x000fe400078e0014 */
[----:B------:R-:W4:Y:S04]  /*24290*/  LDG.E R38, desc[UR36][R38.64] ;  /* 0x0000002426267981 */ /* 0x000f28000c1e1900 */
[----:B------:R-:W5:Y:S01]  /*242a0*/  LDG.E R20, desc[UR36][R20.64] ;  /* 0x0000002414147981 */ /* 0x000f62000c1e1900 */
[----:B------:R-:W-:-:S02]  /*242b0*/  ISETP.GE.U32.AND P1, PT, R51, 0xf80, PT ;  /* 0x00000f803300780c */ /* 0x000fc40003f26070 */
[----:B------:R-:W-:Y:S01]  /*242c0*/  IADD3 R51, PT, PT, R51, 0x80, RZ ;  /* 0x0000008033337810 */ /* 0x000fe20007ffe0ff */
[----:B--2---:R1:W-:Y:S04]  /*242d0*/  STS [R53], R44 ;  /* 0x0000002c35007388 */ /* 0x0043e80000000800 */
[----:B---3--:R1:W-:Y:S04]  /*242e0*/  STS [R53+0x80], R40 ;  /* 0x0000802835007388 */ /* 0x0083e80000000800 */
[----:B----4-:R1:W-:Y:S04]  /*242f0*/  STS [R53+0x100], R38 ;  /* 0x0001002635007388 */ /* 0x0103e80000000800 */
[----:B-----5:R1:W-:Y:S01]  /*24300*/  STS [R53+0x180], R20 ;  /* 0x0001801435007388 */ /* 0x0203e20000000800 */
[----:B------:R-:W-:Y:S05]  /*24310*/  @!P1 BRA `(.L_x_749) ;  /* 0xfffffffc00ac9947 */ /* 0x000fea000383ffff */
[----:B------:R-:W-:Y:S05]  /*24320*/  BSYNC.RECONVERGENT B3 ;  /* 0x0000000000037941 */ /* 0x000fea0003800200 */
.L_x_748:
[----:B------:R-:W-:Y:S01]  /*24330*/  BSSY.RECONVERGENT B3, `(.L_x_750) ;  /* 0x000002b000037945 */ /* 0x000fe20003800200 */
[----:B-1----:R-:W-:-:S07]  /*24340*/  IMAD.MOV.U32 R38, RZ, RZ, R30 ;  /* 0x000000ffff267224 */ /* 0x002fce00078e001e */
.L_x_757:
[----:B-1----:R-:W1:Y:S01]  /*24350*/  S2R R49, SR_CgaCtaId ;  /* 0x0000000000317919 */ /* 0x002e620000008800 */
[----:B------:R-:W-:Y:S01]  /*24360*/  MOV R20, 0x400 ;  /* 0x0000040000147802 */ /* 0x000fe20000000f00 */
[----:B------:R-:W-:Y:S01]  /*24370*/  IMAD.MOV.U32 R41, RZ, RZ, RZ ;  /* 0x000000ffff297224 */ /* 0x000fe200078e00ff */
[----:B------:R-:W-:-:S03]  /*24380*/  ISETP.GE.AND P1, PT, R3, 0x2, PT ;  /* 0x000000020300780c */ /* 0x000fc60003f26270 */
[----:B------:R-:W-:-:S05]  /*24390*/  VIADD R20, R20, 0x814 ;  /* 0x0000081414147836 */ /* 0x000fca0000000000 */
[----:B-1----:R-:W-:-:S04]  /*243a0*/  LEA R49, R49, R20, 0x18 ;  /* 0x0000001431317211 */ /* 0x002fc800078ec0ff */
[----:B--2---:R-:W-:-:S05]  /*243b0*/  LEA R45, R38, R49, 0x2 ;  /* 0x00000031262d7211 */ /* 0x004fca00078e10ff */
[----:B------:R1:W2:Y:S01]  /*243c0*/  LDS R39, [R45] ;  /* 0x000000002d277984 */ /* 0x0002a20000000800 */
[----:B------:R-:W-:Y:S05]  /*243d0*/  @!P1 BRA `(.L_x_751) ;  /* 0x0000000000309947 */ /* 0x000fea0003800000 */
[----:B------:R-:W-:Y:S01]  /*243e0*/  IMAD.MOV.U32 R41, RZ, RZ, RZ ;  /* 0x000000ffff297224 */ /* 0x000fe200078e00ff */
[----:B------:R-:W-:-:S07]  /*243f0*/  MOV R40, R3 ;  /* 0x0000000300287202 */ /* 0x000fce0000000f00 */
.L_x_752:
        /* <DEDUP_REMOVED lines=10> */
.L_x_751:
        /* <DEDUP_REMOVED lines=8> */
[----:B------:R-:W-:-:S04]  /*24520*/  @P1 IADD3 R40, PT, PT, R41, RZ, RZ ;  /* 0x000000ff29281210 */ /* 0x000fc80007ffe0ff */
[----:B------:R-:W-:-:S13]  /*24530*/  ISETP.GE.AND P1, PT, R40, R3, PT ;  /* 0x000000032800720c */ /* 0x000fda0003f26270 */
[----:B------:R-:W-:Y:S05]  /*24540*/  @P1 BRA `(.L_x_755) ;  /* 0x0000000000141947 */ /* 0x000fea0003800000 */
[----:B------:R-:W-:-:S06]  /*24550*/  IMAD.WIDE.U32 R20, R40, 0x4, R14 ;  /* 0x0000000428147825 */ /* 0x000fcc00078e000e */
[----:B------:R-:W2:Y:S02]  /*24560*/  LDG.E R20, desc[UR36][R20.64+-0x61a80] ;  /* 0xf9e5802414147981 */ /* 0x000ea4000c1e1900 */
[----:B--2---:R-:W-:-:S13]  /*24570*/  ISETP.NE.AND P1, PT, R20, R39, PT ;  /* 0x000000271400720c */ /* 0x004fda0003f25270 */
[----:B------:R-:W-:Y:S05]  /*24580*/  @!P1 BREAK.RELIABLE B5 ;  /* 0x0000000000059942 */ /* 0x000fea0003800100 */
[----:B------:R-:W-:Y:S05]  /*24590*/  @!P1 BRA `(.L_x_756) ;  /* 0x0000000000089947 */ /* 0x000fea0003800000 */
.L_x_755:
[----:B------:R-:W-:Y:S05]  /*245a0*/  BSYNC.RELIABLE B5 ;  /* 0x0000000000057941 */ /* 0x000fea0003800100 */
.L_x_754:
[----:B------:R2:W-:Y:S02]  /*245b0*/  STS [R45], RZ ;  /* 0x000000ff2d007388 */ /* 0x0005e40000000800 */
.L_x_756:
[----:B------:R-:W-:Y:S05]  /*245c0*/  BSYNC.RECONVERGENT B4 ;  /* 0x0000000000047941 */ /* 0x000fea0003800200 */
.L_x_753:
[----:B------:R-:W-:Y:S05]  /*245d0*/  @!P3 BRA `(.L_x_757) ;  /* 0xfffffffc005cb947 */ /* 0x000fea000383ffff */
[----:B------:R-:W-:Y:S05]  /*245e0*/  BSYNC.RECONVERGENT B3 ;  /* 0x0000000000037941 */ /* 0x000fea0003800200 */
.L_x_750:
[----:B------:R-:W-:Y:S04]  /*245f0*/  BSSY.RECONVERGENT B3, `(.L_x_758) ;  /* 0x0000047000037945 */ /* 0x000fe80003800200 */
[----:B------:R-:W-:Y:S05]  /*24600*/  @P2 BRA `(.L_x_759) ;  /* 0x0000000400142947 */ /* 0x000fea0003800000 */
[----:B------:R-:W-:-:S07]  /*24610*/  IMAD.MOV.U32 R50, RZ, RZ, RZ ;  /* 0x000000ffff327224 */ /* 0x000fce00078e00ff */
.L_x_760:
[C---:B---3--:R-:W-:Y:S02]  /*24620*/  IMAD R51, R50.reuse, 0x4, R49 ;  /* 0x0000000432337824 */ /* 0x048fe400078e0231 */
[----:B------:R-:W-:-:S03]  /*24630*/  VIADD R50, R50, 0x8 ;  /* 0x0000000832327836 */ /* 0x000fc60000000000 */
[----:B------:R-:W3:Y:S02]  /*24640*/  LDS R40, [R51] ;  /* 0x0000000033287984 */ /* 0x000ee40000000800 */
[----:B---3--:R-:W-:-:S13]  /*24650*/  ISETP.NE.AND P1, PT, R40, RZ, PT ;  /* 0x000000ff2800720c */ /* 0x008fda0003f25270 */
[----:B------:R-:W3:Y:S02]  /*24660*/  @P1 LDS R20, [R11] ;  /* 0x000000000b141984 */ /* 0x000ee40000000800 */
[----:B---3--:R-:W-:-:S05]  /*24670*/  @P1 IADD3 R21, PT, PT, R20, 0x1, RZ ;  /* 0x0000000114151810 */ /* 0x008fca0007ffe0ff */
[----:B------:R-:W-:Y:S01]  /*24680*/  @P1 STS [R11], R21 ;  /* 0x000000150b001388 */ /* 0x000fe20000000800 */
[----:B------:R-:W-:-:S03]  /*24690*/  @P1 IMAD.IADD R39, R46, 0x1, R21 ;  /* 0x000000012e271824 */ /* 0x000fc600078e0215 */
[----:B------:R-:W3:Y:S01]  /*246a0*/  LDS R53, [R51+0x4] ;  /* 0x0000040033357984 */ /* 0x000ee20000000800 */
[----:B------:R-:W-:-:S05]  /*246b0*/  @P1 IMAD.WIDE.U32 R38, R39, 0x4, R12 ;  /* 0x0000000427261825 */ /* 0x000fca00078e000c */
[----:B------:R-:W-:Y:S01]  /*246c0*/  @P1 STG.E desc[UR36][R38.64], R40 ;  /* 0x0000002826001986 */ /* 0x000fe2000c101924 */
[----:B---3--:R-:W-:-:S13]  /*246d0*/  ISETP.NE.AND P3, PT, R53, RZ, PT ;  /* 0x000000ff3500720c */ /* 0x008fda0003f65270 */
[----:B------:R-:W3:Y:S02]  /*246e0*/  @P3 LDS R20, [R11] ;  /* 0x000000000b143984 */ /* 0x000ee40000000800 */
[----:B---3--:R-:W-:-:S04]  /*246f0*/  @P3 VIADD R20, R20, 0x1 ;  /* 0x0000000114143836 */ /* 0x008fc80000000000 */
[----:B------:R-:W-:Y:S01]  /*24700*/  @P3 IMAD.IADD R21, R46, 0x1, R20 ;  /* 0x000000012e153824 */ /* 0x000fe200078e0214 */
[----:B------:R3:W-:Y:S04]  /*24710*/  @P3 STS [R11], R20 ;  /* 0x000000140b003388 */ /* 0x0007e80000000800 */
[----:B-12---:R-:W1:Y:S01]  /*24720*/  LDS R45, [R51+0x8] ;  /* 0x00000800332d7984 */ /* 0x006e620000000800 */
[----:B---3--:R-:W-:-:S05]  /*24730*/  @P3 IMAD.WIDE.U32 R20, R21, 0x4, R12 ;  /* 0x0000000415143825 */ /* 0x008fca00078e000c */
[----:B------:R-:W-:Y:S01]  /*24740*/  @P3 STG.E desc[UR36][R20.64], R53 ;  /* 0x0000003514003986 */ /* 0x000fe2000c101924 */
[----:B-1----:R-:W-:-:S13]  /*24750*/  ISETP.NE.AND P4, PT, R45, RZ, PT ;  /* 0x000000ff2d00720c */ /* 0x002fda0003f85270 */
[----:B------:R-:W1:Y:S02]  /*24760*/  @P4 LDS R44, [R11] ;  /* 0x000000000b2c4984 */ /* 0x000e640000000800 */
[----:B-1----:R-:W-:-:S04]  /*24770*/  @P4 IADD3 R44, PT, PT, R44, 0x1, RZ ;  /* 0x000000012c2c4810 */ /* 0x002fc80007ffe0ff */
[----:B------:R-:W-:Y:S01]  /*24780*/  @P4 IADD3 R39, PT, PT, R46, R44, RZ ;  /* 0x0000002c2e274210 */ /* 0x000fe20007ffe0ff */
[----:B------:R-:W-:Y:S04]  /*24790*/  @P4 STS [R11], R44 ;  /* 0x0000002c0b004388 */ /* 0x000fe80000000800 */
[----:B------:R-:W1:Y:S01]  /*247a0*/  LDS R41, [R51+0xc] ;  /* 0x00000c0033297984 */ /* 0x000e620000000800 */
        /* <DEDUP_REMOVED lines=18> */
[----:B-1----:R-:W-:Y:S01]  /*248d0*/  @P3 IADD3 R20, PT, PT, R44, 0x1, RZ ;  /* 0x000000012c143810 */ /* 0x002fe20007ffe0ff */
[----:B------:R-:W-:-:S03]  /*248e0*/  @P1 IMAD.WIDE.U32 R44, R45, 0x4, R12 ;  /* 0x000000042d2c1825 */ /* 0x000fc600078e000c */
[----:B------:R-:W-:Y:S01]  /*248f0*/  @P3 IADD3 R41, PT, PT, R46, R20, RZ ;  /* 0x000000142e293210 */ /* 0x000fe20007ffe0ff */
[----:B------:R-:W-:Y:S04]  /*24900*/  @P3 STS [R11], R20 ;  /* 0x000000140b003388 */ /* 0x000fe80000000800 */
[----:B------:R-:W1:Y:S01]  /*24910*/  LDS R21, [R51+0x18] ;  /* 0x0000180033157984 */ /* 0x000e620000000800 */
[----:B------:R-:W-:-:S03]  /*24920*/  @P3 IMAD.WIDE.U32 R40, R41, 0x4, R12 ;  /* 0x0000000429283825 */ /* 0x000fc600078e000c */
[----:B------:R-:W-:Y:S01]  /*24930*/  @P1 STG.E desc[UR36][R44.64], R52 ;  /* 0x000000342c001986 */ /* 0x000fe2000c101924 */
[----:B------:R-:W-:-:S03]  /*24940*/  ISETP.NE.AND P1, PT, R50, 0x1000, PT ;  /* 0x000010003200780c */ /* 0x000fc60003f25270 */
        /* <DEDUP_REMOVED lines=15> */
[----:B------:R3:W-:Y:S01]  /*24a40*/  @P5 STG.E desc[UR36][R20.64], R51 ;  /* 0x0000003314005986 */ /* 0x0007e2000c101924 */
[----:B------:R-:W-:Y:S05]  /*24a50*/  @P1 BRA `(.L_x_760) ;  /* 0xfffffff800f01947 */ /* 0x000fea000383ffff */
.L_x_759:
[----:B------:R-:W-:Y:S05]  /*24a60*/  BSYNC.RECONVERGENT B3 ;  /* 0x0000000000037941 */ /* 0x000fea0003800200 */
.L_x_758:
[----:B------:R-:W-:Y:S05]  /*24a70*/  @P0 BRA `(.L_x_761) ;  /* 0xfffffff400b00947 */ /* 0x000fea000383ffff */
.L_x_747:
        /* <DEDUP_REMOVED lines=24> */
[----:B------:R-:W4:Y:S01]  /*24c00*/  S2R R47, SR_CgaCtaId ;  /* 0x00000000002f7919 */ /* 0x000f220000008800 */
[----:B---3--:R-:W-:Y:S01]  /*24c10*/  MOV R20, 0x400 ;  /* 0x0000040000147802 */ /* 0x008fe20000000f00 */
[----:B------:R-:W-:Y:S01]  /*24c20*/  VIADD R49, R43, 0xffffffa0 ;  /* 0xffffffa02b317836 */ /* 0x000fe20000000000 */
[----:B------:R-:W-:Y:S02]  /*24c30*/  PLOP3.LUT P0, PT, PT, PT, PT, 0x8, 0x80 ;  /* 0x000000000080781c */ /* 0x000fe40003f0e170 */
[----:B------:R-:W-:-:S04]  /*24c40*/  IADD3 R20, PT, PT, R20, 0x814, RZ ;  /* 0x0000081414147810 */ /* 0x000fc80007ffe0ff */
[----:B----4-:R-:W-:-:S07]  /*24c50*/  LEA R47, R47, R20, 0x18 ;  /* 0x000000142f2f7211 */ /* 0x010fce00078ec0ff */
.L_x_766:
[----:B-1----:R-:W3:Y:S01]  /*24c60*/  LDC.64 R20, c[0x0][0x388] ;  /* 0x0000e200ff147b82 */ /* 0x002ee20000000a00 */
[C-C-:B------:R-:W-:Y:S01]  /*24c70*/  IADD3 R41, PT, PT, R37.reuse, 0x20, R46.reuse ;  /* 0x0000002025297810 */ /* 0x140fe20007ffe02e */
[C-C-:B-12---:R-:W-:Y:S01]  /*24c80*/  IMAD.IADD R45, R37.reuse, 0x1, R46.reuse ;  /* 0x00000001252d7824 */ /* 0x146fe200078e022e */
[C-C-:B------:R-:W-:Y:S02]  /*24c90*/  IADD3 R39, PT, PT, R37.reuse, 0x40, R46.reuse ;  /* 0x0000004025277810 */ /* 0x140fe40007ffe02e */
[----:B------:R-:W-:Y:S01]  /*24ca0*/  IADD3 R51, PT, PT, R37, 0x60, R46 ;  /* 0x0000006025337810 */ /* 0x000fe20007ffe02e */
[----:B---3--:R-:W-:-:S04]  /*24cb0*/  IMAD.WIDE.U32 R44, R45, 0x4, R20 ;  /* 0x000000042d2c7825 */ /* 0x008fc800078e0014 */
        /* <DEDUP_REMOVED lines=15> */
.L_x_765:
[----:B------:R-:W-:Y:S05]  /*24db0*/  BSYNC.RECONVERGENT B4 ;  /* 0x0000000000047941 */ /* 0x000fea0003800200 */
.L_x_764:
        /* <DEDUP_REMOVED lines=21> */
.L_x_768:
[----:B------:R-:W-:Y:S05]  /*24f10*/  BSYNC.RECONVERGENT B4 ;  /* 0x0000000000047941 */ /* 0x000fea0003800200 */
.L_x_767:
        /* <DEDUP_REMOVED lines=13> */
.L_x_770:
[----:B------:R-:W-:Y:S05]  /*24ff0*/  BSYNC.RECONVERGENT B4 ;  /* 0x0000000000047941 */ /* 0x000fea0003800200 */
.L_x_769:
[----:B-1----:R-:W-:-:S07]  /*25000*/  MOV R38, R30 ;  /* 0x0000001e00267202 */ /* 0x002fce0000000f00 */
.L_x_777:
[----:B-1----:R-:W1:Y:S01]  /*25010*/  S2UR UR5, SR_CgaCtaId ;  /* 0x00000000000579c3 */ /* 0x002e620000008800 */
[----:B------:R-:W-:Y:S01]  /*25020*/  UMOV UR4, 0x400 ;  /* 0x0000040000047882 */ /* 0x000fe20000000000 */
[----:B------:R-:W-:Y:S01]  /*25030*/  ISETP.GE.AND P0, PT, R3, 0x2, PT ;  /* 0x000000020300780c */ /* 0x000fe20003f06270 */
[----:B------:R-:W-:Y:S01]  /*25040*/  UIADD3 UR4, UPT, UPT, UR4, 0x814, URZ ;  /* 0x0000081404047890 */ /* 0x000fe2000fffe0ff */
[----:B------:R-:W-:-:S03]  /*25050*/  IMAD.MOV.U32 R39, RZ, RZ, RZ ;  /* 0x000000ffff277224 */ /* 0x000fc600078e00ff */
[----:B-1----:R-:W-:-:S06]  /*25060*/  ULEA UR4, UR5, UR4, 0x18 ;  /* 0x0000000405047291 */ /* 0x002fcc000f8ec0ff */
[----:B--2---:R-:W-:-:S05]  /*25070*/  LEA R45, R38, UR4, 0x2 ;  /* 0x00000004262d7c11 */ /* 0x004fca000f8e10ff */
[----:B---3--:R1:W2:Y:S01]  /*25080*/  LDS R37, [R45] ;  /* 0x000000002d257984 */ /* 0x0082a20000000800 */
[----:B------:R-:W-:Y:S05]  /*25090*/  @!P0 BRA `(.L_x_771) ;  /* 0x0000000000308947 */ /* 0x000fea0003800000 */
[----:B------:R-:W-:Y:S01]  /*250a0*/  IMAD.MOV.U32 R39, RZ, RZ, RZ ;  /* 0x000000ffff277224 */ /* 0x000fe200078e00ff */
[----:B------:R-:W-:-:S07]  /*250b0*/  MOV R40, R3 ;  /* 0x0000000300287202 */ /* 0x000fce0000000f00 */
.L_x_772:
        /* <DEDUP_REMOVED lines=10> */
.L_x_771:
[----:B------:R-:W-:-:S06]  /*25160*/  IMAD.WIDE.U32 R20, R39, 0x4, R14 ;  /* 0x0000000427147825 */ /* 0x000fcc00078e000e */
[----:B------:R-:W2:Y:S01]  /*25170*/  LDG.E R20, desc[UR36][R20.64+-0x61a80] ;  /* 0xf9e5802414147981 */ /* 0x000ea2000c1e1900 */
[----:B------:R-:W-:Y:S01]  /*25180*/  VIADD R40, R39, 0x1 ;  /* 0x0000000127287836 */ /* 0x000fe20000000000 */
[----:B------:R-:W-:Y:S01]  /*25190*/  BSSY.RECONVERGENT B4, `(.L_x_773) ;  /* 0x000000f000047945 */ /* 0x000fe20003800200 */
[----:B------:R-:W-:-:S03]  /*251a0*/  VIADD R38, R38, UR43 ;  /* 0x0000002b26267c36 */ /* 0x000fc60008000000 */
[----:B------:R-:W-:Y:S02]  /*251b0*/  BSSY.RELIABLE B5, `(.L_x_774) ;  /* 0x000000b000057945 */ /* 0x000fe40003800100 */
[----:B------:R-:W-:Y:S02]  /*251c0*/  ISETP.GE.U32.AND P1, PT, R38, R43, PT ;  /* 0x0000002b2600720c */ /* 0x000fe40003f26070 */
        /* <DEDUP_REMOVED lines=9> */
.L_x_775:
[----:B------:R-:W-:Y:S05]  /*25260*/  BSYNC.RELIABLE B5 ;  /* 0x0000000000057941 */ /* 0x000fea0003800100 */
.L_x_774:
[----:B------:R2:W-:Y:S02]  /*25270*/  STS [R45], RZ ;  /* 0x000000ff2d007388 */ /* 0x0005e40000000800 */
.L_x_776:
[----:B------:R-:W-:Y:S05]  /*25280*/  BSYNC.RECONVERGENT B4 ;  /* 0x0000000000047941 */ /* 0x000fea0003800200 */
.L_x_773:
[----:B------:R-:W-:Y:S05]  /*25290*/  @!P1 BRA `(.L_x_777) ;  /* 0xfffffffc005c9947 */ /* 0x000fea000383ffff */
.L_x_763:
[----:B------:R-:W-:Y:S05]  /*252a0*/  BSYNC.RECONVERGENT B3 ;  /* 0x0000000000037941 */ /* 0x000fea0003800200 */
.L_x_762:
[----:B------:R-:W-:Y:S05]  /*252b0*/  @P2 BRA `(.L_x_740) ;  /* 0x0000000800982947 */ /* 0x000fea0003800000 */
[----:B------:R-:W-:-:S13]  /*252c0*/  ISETP.NE.AND P0, PT, R43, RZ, PT ;  /* 0x000000ff2b00720c */ /* 0x000fda0003f05270 */
[----:B------:R-:W-:Y:S05]  /*252d0*/  @!P0 BRA `(.L_x_740) ;  /* 0x0000000800908947 */ /* 0x000fea0003800000 */
[----:B------:R-:W-:Y:S01]  /*252e0*/  ISETP.GE.U32.AND P1, PT, R43, 0x8, PT ;  /* 0x000000082b00780c */ /* 0x000fe20003f26070 */
[----:B------:R-:W-:Y:S01]  /*252f0*/  IMAD R43, R3, R10, RZ ;  /* 0x0000000a032b7224 */ /* 0x000fe200078e02ff */
[----:B------:R-:W-:Y:S01]  /*25300*/  LOP3.LUT R37, R42, 0x7, RZ, 0xc0, !PT ;  /* 0x000000072a257812 */ /* 0x000fe200078ec0ff */
[----:B------:R-:W-:-:S03]  /*25310*/  IMAD.MOV.U32 R44, RZ, RZ, RZ ;  /* 0x000000ffff2c7224 */ /* 0x000fc600078e00ff */
[----:B------:R-:W-:-:S07]  /*25320*/  ISETP.NE.AND P0, PT, R37, RZ, PT ;  /* 0x000000ff2500720c */ /* 0x000fce0003f05270 */
[----:B------:R-:W-:Y:S06]  /*25330*/  @!P1 BRA `(.L_x_778) ;  /* 0x0000000400289947 */ /* 0x000fec0003800000 */
[----:B------:R-:W4:Y:S01]  /*25340*/  S2UR UR5, SR_CgaCtaId ;  /* 0x00000000000579c3 */ /* 0x000f220000008800 */
[----:B------:R-:W-:Y:S01]  /*25350*/  UMOV UR4, 0x400 ;  /* 0x0000040000047882 */ /* 0x000fe20000000000 */
[----:B------:R-:W-:Y:S01]  /*25360*/  LOP3.LUT R44, R42, 0xff8, RZ, 0xc0, !PT ;  /* 0x00000ff82a2c7812 */ /* 0x000fe200078ec0ff */
[----:B------:R-:W-:-:S04]  /*25370*/  UIADD3 UR4, UPT, UPT, UR4, 0x814, URZ ;  /* 0x0000081404047890 */ /* 0x000fc8000fffe0ff */
[----:B----4-:R-:W-:-:S03]  /*25380*/  ULEA UR5, UR5, UR4, 0x18 ;  /* 0x0000000405057291 */ /* 0x010fc6000f8ec0ff */
[----:B------:R-:W-:-:S09]  /*25390*/  UMOV UR4, URZ ;  /* 0x000000ff00047c82 */ /* 0x000fd20008000000 */
.L_x_779:
[----:B------:R-:W-:Y:S02]  /*253a0*/  ULEA UR6, UR4, UR5, 0x2 ;  /* 0x0000000504067291 */ /* 0x000fe4000f8e10ff */
[----:B------:R-:W-:-:S07]  /*253b0*/  UIADD3 UR4, UPT, UPT, UR4, 0x8, URZ ;  /* 0x0000000804047890 */ /* 0x000fce000fffe0ff */
[----:B------:R-:W4:Y:S02]  /*253c0*/  LDS R50, [UR6] ;  /* 0x00000006ff327984 */ /* 0x000f240008000800 */
[----:B----4-:R-:W-:-:S13]  /*253d0*/  ISETP.NE.AND P6, PT, R50, RZ, PT ;  /* 0x000000ff3200720c */ /* 0x010fda0003fc5270 */
[----:B---3--:R-:W3:Y:S02]  /*253e0*/  @P6 LDS R20, [R11] ;  /* 0x000000000b146984 */ /* 0x008ee40000000800 */
[----:B---3--:R-:W-:-:S04]  /*253f0*/  @P6 VIADD R38, R20, 0x1 ;  /* 0x0000000114266836 */ /* 0x008fc80000000000 */
[----:B------:R-:W-:Y:S01]  /*25400*/  @P6 IMAD.IADD R39, R43, 0x1, R38 ;  /* 0x000000012b276824 */ /* 0x000fe200078e0226 */
[----:B------:R3:W-:Y:S04]  /*25410*/  @P6 STS [R11], R38 ;  /* 0x000000260b006388 */ /* 0x0007e80000000800 */
[----:B------:R-:W4:Y:S01]  /*25420*/  LDS R48, [UR6+0x4] ;  /* 0x00000406ff307984 */ /* 0x000f220008000800 */
[----:B---3--:R-:W-:-:S05]  /*25430*/  @P6 IMAD.WIDE.U32 R38, R39, 0x4, R12 ;  /* 0x0000000427266825 */ /* 0x008fca00078e000c */
[----:B------:R-:W-:Y:S01]  /*25440*/  @P6 STG.E desc[UR36][R38.64], R50 ;  /* 0x0000003226006986 */ /* 0x000fe2000c101924 */
[----:B----4-:R-:W-:-:S13]  /*25450*/  ISETP.NE.AND P1, PT, R48, RZ, PT ;  /* 0x000000ff3000720c */ /* 0x010fda0003f25270 */
[----:B------:R-:W3:Y:S02]  /*25460*/  @P1 LDS R20, [R11] ;  /* 0x000000000b141984 */ /* 0x000ee40000000800 */
[----:B---3--:R-:W-:-:S04]  /*25470*/  @P1 IADD3 R20, PT, PT, R20, 0x1, RZ ;  /* 0x0000000114141810 */ /* 0x008fc80007ffe0ff */
[----:B------:R-:W-:Y:S01]  /*25480*/  @P1 IADD3 R21, PT, PT, R43, R20, RZ ;  /* 0x000000142b151210 */ /* 0x000fe20007ffe0ff */
[----:B------:R3:W-:Y:S04]  /*25490*/  @P1 STS [R11], R20 ;  /* 0x000000140b001388 */ /* 0x0007e80000000800 */
[----:B------:R-:W4:Y:S01]  /*254a0*/  LDS R53, [UR6+0x8] ;  /* 0x00000806ff357984 */ /* 0x000f220008000800 */
[----:B---3--:R-:W-:-:S05]  /*254b0*/  @P1 IMAD.WIDE.U32 R20, R21, 0x4, R12 ;  /* 0x0000000415141825 */ /* 0x008fca00078e000c */
[----:B------:R-:W-:Y:S01]  /*254c0*/  @P1 STG.E desc[UR36][R20.64], R48 ;  /* 0x0000003014001986 */ /* 0x000fe2000c101924 */
[----:B----4-:R-:W-:-:S13]  /*254d0*/  ISETP.NE.AND P2, PT, R53, RZ, PT ;  /* 0x000000ff3500720c */ /* 0x010fda0003f45270 */
[----:B------:R-:W3:Y:S02]  /*254e0*/  @P2 LDS R41, [R11] ;  /* 0x000000000b292984 */ /* 0x000ee40000000800 */
[----:B---3--:R-:W-:-:S04]  /*254f0*/  @P2 VIADD R41, R41, 0x1 ;  /* 0x0000000129292836 */ /* 0x008fc80000000000 */
[----:B------:R-:W-:Y:S01]  /*25500*/  @P2 IMAD.IADD R39, R43, 0x1, R41 ;  /* 0x000000012b272824 */ /* 0x000fe200078e0229 */
[----:B------:R-:W-:Y:S03]  /*25510*/  @P2 STS [R11], R41 ;  /* 0x000000290b002388 */ /* 0x000fe60000000800 */
[----:B------:R-:W-:Y:S01]  /*25520*/  @P2 IMAD.WIDE.U32 R38, R39, 0x4, R12 ;  /* 0x0000000427262825 */ /* 0x000fe200078e000c */
[----:B------:R-:W3:Y:S04]  /*25530*/  LDS R51, [UR6+0xc] ;  /* 0x00000c06ff337984 */ /* 0x000ee80008000800 */
[----:B------:R-:W-:Y:S01]  /*25540*/  @P2 STG.E desc[UR36][R38.64], R53 ;  /* 0x0000003526002986 */ /* 0x000fe2000c101924 */
[----:B---3--:R-:W-:-:S13]  /*25550*/  ISETP.NE.AND P3, PT, R51, RZ, PT ;  /* 0x000000ff3300720c */ /* 0x008fda0003f65270 */
[----:B------:R-:W3:Y:S02]  /*25560*/  @P3 LDS R52, [R11] ;  /* 0x000000000b343984 */ /* 0x000ee40000000800 */
[----:B---3--:R-:W-:-:S05]  /*25570*/  @P3 VIADD R52, R52, 0x1 ;  /* 0x0000000134343836 */ /* 0x008fca0000000000 */
[----:B------:R-:W-:Y:S01]  /*25580*/  @P3 STS [R11], R52 ;  /* 0x000000340b003388 */ /* 0x000fe20000000800 */
[----:B------:R-:W-:-:S03]  /*25590*/  @P3 IADD3 R41, PT, PT, R43, R52, RZ ;  /* 0x000000342b293210 */ /* 0x000fc60007ffe0ff */
[----:B------:R-:W3:Y:S02]  /*255a0*/  LDS R49, [UR6+0x10] ;  /* 0x00001006ff317984 */ /* 0x000ee40008000800 */
[----:B------:R-:W-:-:S05]  /*255b0*/  @P3 IMAD.WIDE.U32 R20, R41, 0x4, R12 ;  /* 0x0000000429143825 */ /* 0x000fca00078e000c */
[----:B------:R-:W-:Y:S01]  /*255c0*/  @P3 STG.E desc[UR36][R20.64], R51 ;  /* 0x0000003314003986 */ /* 0x000fe2000c101924 */
[----:B---3--:R-:W-:-:S13]  /*255d0*/  ISETP.NE.AND P4, PT, R49, RZ, PT ;  /* 0x000000ff3100720c */ /* 0x008fda0003f85270 */
[----:B------:R-:W3:Y:S02]  /*255e0*/  @P4 LDS R40, [R11] ;  /* 0x000000000b284984 */ /* 0x000ee40000000800 */
[----:B---3--:R-:W-:-:S05]  /*255f0*/  @P4 IADD3 R40, PT, PT, R40, 0x1, RZ ;  /* 0x0000000128284810 */ /* 0x008fca0007ffe0ff */
[----:B------:R3:W-:Y:S01]  /*25600*/  @P4 STS [R11], R40 ;  /* 0x000000280b004388 */ /* 0x0007e20000000800 */
[----:B------:R-:W-:-:S03]  /*25610*/  @P4 IMAD.IADD R41, R43, 0x1, R40 ;  /* 0x000000012b294824 */ /* 0x000fc600078e0228 */
[----:B------:R-:W4:Y:S01]  /*25620*/  LDS R47, [UR6+0x14] ;  /* 0x00001406ff2f7984 */ /* 0x000f220008000800 */
[----:B---3--:R-:W-:-:S05]  /*25630*/  @P4 IMAD.WIDE.U32 R40, R41, 0x4, R12 ;  /* 0x0000000429284825 */ /* 0x008fca00078e000c */
[----:B------:R-:W-:Y:S01]  /*25640*/  @P4 STG.E desc[UR36][R40.64], R49 ;  /* 0x0000003128004986 */ /* 0x000fe2000c101924 */
[----:B----4-:R-:W-:-:S13]  /*25650*/  ISETP.NE.AND P5, PT, R47, RZ, PT ;  /* 0x000000ff2f00720c */ /* 0x010fda0003fa5270 */
[----:B------:R-:W3:Y:S02]  /*25660*/  @P5 LDS R46, [R11] ;  /* 0x000000000b2e5984 */ /* 0x000ee40000000800 */
[----:B---3--:R-:W-:-:S05]  /*25670*/  @P5 VIADD R46, R46, 0x1 ;  /* 0x000000012e2e5836 */ /* 0x008fca0000000000 */
[----:B------:R3:W-:Y:S04]  /*25680*/  @P5 STS [R11], R46 ;  /* 0x0000002e0b005388 */ /* 0x0007e80000000800 */
[----:B-12---:R-:W1:Y:S01]  /*25690*/  LDS R45, [UR6+0x18] ;  /* 0x00001806ff2d7984 */ /* 0x006e620008000800 */
[----:B---3--:R-:W-:-:S04]  /*256a0*/  @P5 IMAD.IADD R46, R43, 0x1, R46 ;  /* 0x000000012b2e5824 */ /* 0x008fc800078e022e */
        /* <DEDUP_REMOVED lines=12> */
[----:B-1----:R-:W-:-:S05]  /*25770*/  @P1 IADD3 R40, PT, PT, R38, 0x1, RZ ;  /* 0x0000000126281810 */ /* 0x002fca0007ffe0ff */
[----:B------:R-:W-:Y:S01]  /*25780*/  @P1 IMAD.IADD R39, R43, 0x1, R40 ;  /* 0x000000012b271824 */ /* 0x000fe200078e0228 */
[----:B------:R4:W-:Y:S03]  /*25790*/  @P1 STS [R11], R40 ;  /* 0x000000280b001388 */ /* 0x0009e60000000800 */
[----:B------:R-:W-:-:S05]  /*257a0*/  @P1 IMAD.WIDE.U32 R38, R39, 0x4, R12 ;  /* 0x0000000427261825 */ /* 0x000fca00078e000c */
[----:B------:R4:W-:Y:S01]  /*257b0*/  @P1 STG.E desc[UR36][R38.64], R50 ;  /* 0x0000003226001986 */ /* 0x0009e2000c101924 */
[----:B------:R-:W-:-:S13]  /*257c0*/  ISETP.NE.AND P1, PT, R44, UR4, PT ;  /* 0x000000042c007c0c */ /* 0x000fda000bf25270 */
[----:B----4-:R-:W-:Y:S05]  /*257d0*/  @P1 BRA `(.L_x_779) ;  /* 0xfffffff800f01947 */ /* 0x010fea000383ffff */
.L_x_778:
[----:B------:R-:W-:Y:S05]  /*257e0*/  @!P0 BRA `(.L_x_740) ;  /* 0x00000004004c8947 */ /* 0x000fea0003800000 */
[----:B------:R-:W-:Y:S02]  /*257f0*/  ISETP.GE.U32.AND P0, PT, R37, 0x4, PT ;  /* 0x000000042500780c */ /* 0x000fe40003f06070 */
[----:B------:R-:W-:-:S04]  /*25800*/  LOP3.LUT R48, R42, 0x3, RZ, 0xc0, !PT ;  /* 0x000000032a307812 */ /* 0x000fc800078ec0ff */
[----:B------:R-:W-:-:S07]  /*25810*/  ISETP.NE.AND P4, PT, R48, RZ, PT ;  /* 0x000000ff3000720c */ /* 0x000fce0003f85270 */
[----:B------:R-:W-:Y:S06]  /*25820*/  @!P0 BRA `(.L_x_780) ;  /* 0x0000000000988947 */ /* 0x000fec0003800000 */
[----:B---3--:R-:W3:Y:S01]  /*25830*/  S2R R21, SR_CgaCtaId ;  /* 0x0000000000157919 */ /* 0x008ee20000008800 */
[----:B------:R-:W-:-:S04]  /*25840*/  MOV R20, 0x400 ;  /* 0x0000040000147802 */ /* 0x000fc80000000f00 */
[----:B------:R-:W-:-:S04]  /*25850*/  IADD3 R20, PT, PT, R20, 0x814, RZ ;  /* 0x0000081414147810 */ /* 0x000fc80007ffe0ff */
[----:B---3--:R-:W-:-:S05]  /*25860*/  LEA R21, R21, R20, 0x18 ;  /* 0x0000001415157211 */ /* 0x008fca00078ec0ff */
[C---:B------:R-:W-:Y:S02]  /*25870*/  IMAD R52, R44.reuse, 0x4, R21 ;  /* 0x000000042c347824 */ /* 0x040fe400078e0215 */
[----:B------:R-:W-:-:S03]  /*25880*/  VIADD R44, R44, 0x4 ;  /* 0x000000042c2c7836 */ /* 0x000fc60000000000 */
[----:B------:R-:W3:Y:S02]  /*25890*/  LDS R51, [R52] ;  /* 0x0000000034337984 */ /* 0x000ee40000000800 */
[----:B---3--:R-:W-:-:S13]  /*258a0*/  ISETP.NE.AND P0, PT, R51, RZ, PT ;  /* 0x000000ff3300720c */ /* 0x008fda0003f05270 */
[----:B------:R-:W3:Y:S02]  /*258b0*/  @P0 LDS R38, [R11] ;  /* 0x000000000b260984 */ /* 0x000ee40000000800 */
[----:B---3--:R-:W-:-:S04]  /*258c0*/  @P0 VIADD R38, R38, 0x1 ;  /* 0x0000000126260836 */ /* 0x008fc80000000000 */
[----:B------:R-:W-:Y:S01]  /*258d0*/  @P0 IMAD.IADD R47, R43, 0x1, R38 ;  /* 0x000000012b2f0824 */ /* 0x000fe200078e0226 */
[----:B------:R-:W-:Y:S03]  /*258e0*/  @P0 STS [R11], R38 ;  /* 0x000000260b000388 */ /* 0x000fe60000000800 */
[----:B------:R-:W-:Y:S01]  /*258f0*/  @P0 IMAD.WIDE.U32 R46, R47, 0x4, R12 ;  /* 0x000000042f2e0825 */ /* 0x000fe200078e000c */
[----:B------:R-:W3:Y:S04]  /*25900*/  LDS R49, [R52+0x4] ;  /* 0x0000040034317984 */ /* 0x000ee80000000800 */
[----:B------:R-:W-:Y:S01]  /*25910*/  @P0 STG.E desc[UR36][R46.64], R51 ;  /* 0x000000332e000986 */ /* 0x000fe2000c101924 */
[----:B---3--:R-:W-:-:S13]  /*25920*/  ISETP.NE.AND P1, PT, R49, RZ, PT ;  /* 0x000000ff3100720c */ /* 0x008fda0003f25270 */
[----:B------:R-:W3:Y:S02]  /*25930*/  @P1 LDS R40, [R11] ;  /* 0x000000000b281984 */ /* 0x000ee40000000800 */
[----:B---3--:R-:W-:-:S04]  /*25940*/  @P1 IADD3 R40, PT, PT, R40, 0x1, RZ ;  /* 0x0000000128281810 */ /* 0x008fc80007ffe0ff */
[----:B------:R-:W-:Y:S01]  /*25950*/  @P1 IADD3 R41, PT, PT, R43, R40, RZ ;  /* 0x000000282b291210 */ /* 0x000fe20007ffe0ff */
[----:B------:R3:W-:Y:S04]  /*25960*/  @P1 STS [R11], R40 ;  /* 0x000000280b001388 */ /* 0x0007e80000000800 */
[----:B------:R-:W4:Y:S01]  /*25970*/  LDS R37, [R52+0x8] ;  /* 0x0000080034257984 */ /* 0x000f220000000800 */
        /* <DEDUP_REMOVED lines=8> */
[----:B-12---:R-:W1:Y:S04]  /*25a00*/  LDS R45, [R52+0xc] ;  /* 0x00000c00342d7984 */ /* 0x006e680000000800 */
[----:B------:R-:W-:Y:S01]  /*25a10*/  @P2 STG.E desc[UR36][R38.64], R37 ;  /* 0x0000002526002986 */ /* 0x000fe2000c101924 */
[----:B-1----:R-:W-:-:S13]  /*25a20*/  ISETP.NE.AND P3, PT, R45, RZ, PT ;  /* 0x000000ff2d00720c */ /* 0x002fda0003f65270 */
[----:B------:R-:W1:Y:S02]  /*25a30*/  @P3 LDS R50, [R11] ;  /* 0x000000000b323984 */ /* 0x000e640000000800 */
[----:B-1----:R-:W-:-:S05]  /*25a40*/  @P3 VIADD R50, R50, 0x1 ;  /* 0x0000000132323836 */ /* 0x002fca0000000000 */
[----:B------:R-:W-:Y:S01]  /*25a50*/  @P3 IADD3 R21, PT, PT, R43, R50, RZ ;  /* 0x000000322b153210 */ /* 0x000fe20007ffe0ff */
[----:B------:R4:W-:Y:S04]  /*25a60*/  @P3 STS [R11], R50 ;  /* 0x000000320b003388 */ /* 0x0009e80000000800 */
[----:B------:R-:W-:-:S05]  /*25a70*/  @P3 IMAD.WIDE.U32 R20, R21, 0x4, R12 ;  /* 0x0000000415143825 */ /* 0x000fca00078e000c */
[----:B------:R4:W-:Y:S02]  /*25a80*/  @P3 STG.E desc[UR36][R20.64], R45 ;  /* 0x0000002d14003986 */ /* 0x0009e4000c101924 */
.L_x_780:
[----:B------:R-:W-:Y:S05]  /*25a90*/  @!P4 BRA `(.L_x_740) ;  /* 0x0000000000a0c947 */ /* 0x000fea0003800000 */
[----:B------:R-:W-:Y:S02]  /*25aa0*/  ISETP.NE.AND P0, PT, R48, 0x1, PT ;  /* 0x000000013000780c */ /* 0x000fe40003f05270 */
[----:B------:R-:W-:-:S04]  /*25ab0*/  LOP3.LUT R42, R42, 0x1, RZ, 0xc0, !PT ;  /* 0x000000012a2a7812 */ /* 0x000fc800078ec0ff */
[----:B------:R-:W-:-:S07]  /*25ac0*/  ISETP.NE.U32.AND P2, PT, R42, 0x1, PT ;  /* 0x000000012a00780c */ /* 0x000fce0003f45070 */
[----:B------:R-:W-:Y:S06]  /*25ad0*/  @!P0 BRA `(.L_x_781) ;  /* 0x0000000000588947 */ /* 0x000fec0003800000 */
[----:B---34-:R-:W3:Y:S01]  /*25ae0*/  S2R R21, SR_CgaCtaId ;  /* 0x0000000000157919 */ /* 0x018ee20000008800 */
[----:B------:R-:W-:-:S05]  /*25af0*/  MOV R20, 0x400 ;  /* 0x0000040000147802 */ /* 0x000fca0000000f00 */
[----:B------:R-:W-:-:S05]  /*25b00*/  VIADD R20, R20, 0x814 ;  /* 0x0000081414147836 */ /* 0x000fca0000000000 */
[----:B---3--:R-:W-:-:S04]  /*25b10*/  LEA R21, R21, R20, 0x18 ;  /* 0x0000001415157211 */ /* 0x008fc800078ec0ff */
[C---:B-12---:R-:W-:Y:S01]  /*25b20*/  LEA R45, R44.reuse, R21, 0x2 ;  /* 0x000000152c2d7211 */ /* 0x046fe200078e10ff */
        /* <DEDUP_REMOVED lines=17> */
.L_x_781:
[----:B------:R-:W-:Y:S05]  /*25c40*/  @P2 BRA `(.L_x_740) ;  /* 0x0000000000342947 */ /* 0x000fea0003800000 */
[----:B-1-34-:R-:W1:Y:S01]  /*25c50*/  S2R R21, SR_CgaCtaId ;  /* 0x0000000000157919 */ /* 0x01ae620000008800 */
[----:B------:R-:W-:-:S04]  /*25c60*/  MOV R20, 0x400 ;  /* 0x0000040000147802 */ /* 0x000fc80000000f00 */
[----:B------:R-:W-:-:S04]  /*25c70*/  IADD3 R20, PT, PT, R20, 0x814, RZ ;  /* 0x0000081414147810 */ /* 0x000fc80007ffe0ff */
[----:B-1----:R-:W-:-:S05]  /*25c80*/  LEA R21, R21, R20, 0x18 ;  /* 0x0000001415157211 */ /* 0x002fca00078ec0ff */
[----:B------:R-:W-:-:S05]  /*25c90*/  IMAD R44, R44, 0x4, R21 ;  /* 0x000000042c2c7824 */ /* 0x000fca00078e0215 */
        /* <DEDUP_REMOVED lines=8> */
.L_x_740:
[----:B------:R-:W-:Y:S05]  /*25d20*/  BSYNC.RECONVERGENT B1 ;  /* 0x0000000000017941 */ /* 0x000fea0003800200 */
.L_x_695:
[----:B------:R-:W-:-:S05]  /*25d30*/  VIADD R10, R10, 0x1 ;  /* 0x000000010a0a7836 */ /* 0x000fca0000000000 */
[----:B------:R-:W-:-:S13]  /*25d40*/  ISETP.NE.AND P0, PT, R10, R7, PT ;  /* 0x000000070a00720c */ /* 0x000fda0003f05270 */
[----:B------:R-:W-:Y:S05]  /*25d50*/  @!P0 BRA `(.L_x_694) ;  /* 0x0000001000288947 */ /* 0x000fea0003800000 */
[----:B------:R-:W-:Y:S05]  /*25d60*/  BRA `(.L_x_782) ;  /* 0xffffffb800747947 */ /* 0x000fea000383ffff */
.L_x_693:
[----:B------:R-:W-:-:S13]  /*25d70*/  ISETP.NE.AND P0, PT, R7, RZ, PT ;  /* 0x000000ff0700720c */ /* 0x000fda0003f05270 */
[----:B------:R-:W-:Y:S05]  /*25d80*/  @!P0 BRA `(.L_x_783) ;  /* 0x0000000400788947 */ /* 0x000fea0003800000 */
[----:B------:R-:W-:-:S07]  /*25d90*/  IMAD.MOV.U32 R6, RZ, RZ, RZ ;  /* 0x000000ffff067224 */ /* 0x000fce00078e00ff */
.L_x_791:
[----:B------:R-:W-:Y:S01]  /*25da0*/  ISETP.GE.U32.AND P0, PT, R30, R3, PT ;  /* 0x000000031e00720c */ /* 0x000fe20003f06070 */
[----:B------:R-:W-:-:S12]  /*25db0*/  BSSY.RECONVERGENT B1, `(.L_x_784) ;  /* 0x0000058000017945 */ /* 0x000fd80003800200 */
[----:B01----:R-:W-:Y:S05]  /*25dc0*/  @P0 BRA `(.L_x_785) ;  /* 0x0000000400580947 */ /* 0x003fea0003800000 */
[----:B------:R-:W-:Y:S02]  /*25dd0*/  ISETP.GE.U32.AND P2, PT, R30, R3, PT ;  /* 0x000000031e00720c */ /* 0x000fe40003f46070 */
[----:B------:R-:W-:-:S11]  /*25de0*/  MOV R38, R30 ;  /* 0x0000001e00267202 */ /* 0x000fd60000000f00 */
[----:B-----5:R-:W-:-:S06]  /*25df0*/  @P2 IMAD.WIDE.U32 R4, R38, 0x4, R14 ;  /* 0x0000000426042825 */ /* 0x020fcc00078e000e */
[----:B------:R-:W2:Y:S01]  /*25e00*/  @P2 LDG.E R4, desc[UR36][R4.64+-0x61a80] ;  /* 0xf9e5802404042981 */ /* 0x000ea2000c1e1900 */
[----:B------:R-:W-:Y:S01]  /*25e10*/  @P2 MOV R8, 0x400 ;  /* 0x0000040000082802 */ /* 0x000fe20000000f00 */
[----:B------:R-:W-:Y:S01]  /*25e20*/  IMAD R39, R3, R6, RZ ;  /* 0x0000000603277224 */ /* 0x000fe200078e02ff */
[----:B------:R-:W-:Y:S01]  /*25e30*/  BSSY.RECONVERGENT B3, `(.L_x_786) ;  /* 0x000002d000037945 */ /* 0x000fe20003800200 */
[----:B------:R-:W0:Y:S01]  /*25e40*/  @P2 S2R R11, SR_CgaCtaId ;  /* 0x00000000000b2919 */ /* 0x000e220000008800 */
[----:B------:R-:W-:Y:S01]  /*25e50*/  @P2 IADD3 R10, PT, PT, R8, 0x814, RZ ;  /* 0x00000814080a2810 */ /* 0x000fe20007ffe0ff */
[----:B------:R-:W-:Y:S01]  /*25e60*/  @P2 IMAD.IADD R9, R39, 0x1, R38 ;  /* 0x0000000127092824 */ /* 0x000fe200078e0226 */
[----:B------:R-:W-:Y:S01]  /*25e70*/  PLOP3.LUT P0, PT, P2, PT, PT, 0x8, 0x80 ;  /* 0x000000000080781c */ /* 0x000fe2000170e170 */
[----:B------:R-:W-:-:S04]  /*25e80*/  @P2 VIADD R38, R38, 0x20 ;  /* 0x0000002026262836 */ /* 0x000fc80000000000 */
[C---:B------:R-:W-:Y:S01]  /*25e90*/  IMAD.IADD R8, R3.reuse, 0x1, -R38 ;  /* 0x0000000103087824 */ /* 0x040fe200078e0a26 */
[----:B------:R-:W-:-:S04]  /*25ea0*/  ISETP.GT.U32.AND P1, PT, R3, R38, PT ;  /* 0x000000260300720c */ /* 0x000fc80003f24070 */
        /* <DEDUP_REMOVED lines=11> */
.L_x_788:
        /* <DEDUP_REMOVED lines=11> */
[C---:B------:R-:W-:Y:S01]  /*26010*/  IMAD.IADD R43, R39.reuse, 0x1, R38 ;  /* 0x00000001272b7824 */ /* 0x040fe200078e0226 */
[C---:B------:R-:W-:Y:S01]  /*26020*/  IADD3 R45, PT, PT, R39.reuse, R42, RZ ;  /* 0x0000002a272d7210 */ /* 0x040fe20007ffe0ff */
[----:B------:R-:W-:-:S02]  /*26030*/  IMAD.IADD R47, R39, 0x1, R44 ;  /* 0x00000001272f7824 */ /* 0x000fc400078e022c */
[----:B------:R-:W-:Y:S01]  /*26040*/  IMAD.IADD R49, R39, 0x1, R46 ;  /* 0x0000000127317824 */ /* 0x000fe200078e022e */
[-C--:B------:R-:W-:Y:S01]  /*26050*/  LEA R43, R43, R40.reuse, 0x2 ;  /* 0x000000282b2b7211 */ /* 0x080fe200078e10ff */
[--C-:B------:R-:W-:Y:S02]  /*26060*/  IMAD R45, R45, 0x4, R40.reuse ;  /* 0x000000042d2d7824 */ /* 0x100fe400078e0228 */
[----:B------:R-:W-:Y:S01]  /*26070*/  IMAD R47, R47, 0x4, R40 ;  /* 0x000000042f2f7824 */ /* 0x000fe200078e0228 */
[----:B------:R-:W-:Y:S01]  /*26080*/  LEA R49, R49, R40, 0x2 ;  /* 0x0000002831317211 */ /* 0x000fe200078e10ff */
[----:B------:R-:W-:-:S05]  /*26090*/  VIADD R38, R38, 0x80 ;  /* 0x0000008026267836 */ /* 0x000fca0000000000 */
[----:B------:R-:W-:Y:S01]  /*260a0*/  ISETP.GE.U32.AND P1, PT, R38, R41, PT ;  /* 0x000000292600720c */ /* 0x000fe20003f26070 */
[----:B--2---:R1:W-:Y:S04]  /*260b0*/  STS [R43], R4 ;  /* 0x000000042b007388 */ /* 0x0043e80000000800 */
[----:B---3--:R1:W-:Y:S04]  /*260c0*/  STS [R45], R8 ;  /* 0x000000082d007388 */ /* 0x0083e80000000800 */
[----:B----4-:R1:W-:Y:S04]  /*260d0*/  STS [R47], R10 ;  /* 0x0000000a2f007388 */ /* 0x0103e80000000800 */
[----:B-----5:R1:W-:Y:S01]  /*260e0*/  STS [R49], R20 ;  /* 0x0000001431007388 */ /* 0x0203e20000000800 */
[----:B------:R-:W-:Y:S05]  /*260f0*/  @!P1 BRA `(.L_x_788) ;  /* 0xfffffffc00989947 */ /* 0x000fea000383ffff */
.L_x_787:
[----:B------:R-:W-:Y:S05]  /*26100*/  BSYNC.RECONVERGENT B3 ;  /* 0x0000000000037941 */ /* 0x000fea0003800200 */
.L_x_786:
[C---:B01----:R-:W-:Y:S01]  /*26110*/  IMAD.IADD R4, R3.reuse, 0x1, -R38 ;  /* 0x0000000103047824 */ /* 0x043fe200078e0a26 */
[----:B------:R-:W-:Y:S01]  /*26120*/  ISETP.GT.U32.AND P1, PT, R3, R38, PT ;  /* 0x000000260300720c */ /* 0x000fe20003f24070 */
[----:B------:R-:W-:Y:S03]  /*26130*/  BSSY.RECONVERGENT B3, `(.L_x_789) ;  /* 0x0000014000037945 */ /* 0x000fe60003800200 */
[----:B------:R-:W-:-:S13]  /*26140*/  ISETP.LE.U32.OR P1, PT, R4, 0x20, !P1 ;  /* 0x000000200400780c */ /* 0x000fda0004f23470 */
[----:B------:R-:W-:Y:S05]  /*26150*/  @P1 BRA `(.L_x_790) ;  /* 0x0000000000441947 */ /* 0x000fea0003800000 */
[C---:B------:R-:W-:Y:S01]  /*26160*/  IADD3 R10, PT, PT, R38.reuse, 0x20, RZ ;  /* 0x00000020260a7810 */ /* 0x040fe20007ffe0ff */
[----:B------:R-:W-:-:S04]  /*26170*/  IMAD.WIDE.U32 R8, R38, 0x4, R14 ;  /* 0x0000000426087825 */ /* 0x000fc800078e000e */
[----:B------:R-:W-:Y:S02]  /*26180*/  IMAD.WIDE.U32 R4, R10, 0x4, R14 ;  /* 0x000000040a047825 */ /* 0x000fe400078e000e */
[----:B------:R-:W2:Y:S04]  /*26190*/  LDG.E R8, desc[UR36][R8.64+-0x61a80] ;  /* 0xf9e5802408087981 */ /* 0x000ea8000c1e1900 */
[----:B------:R-:W3:Y:S01]  /*261a0*/  LDG.E R4, desc[UR36][R4.64+-0x61a80] ;  /* 0xf9e5802404047981 */ /* 0x000ee2000c1e1900 */
[----:B------:R-:W0:Y:S01]  /*261b0*/  S2UR UR5, SR_CgaCtaId ;  /* 0x00000000000579c3 */ /* 0x000e220000008800 */
[----:B------:R-:W-:Y:S01]  /*261c0*/  UMOV UR4, 0x400 ;  /* 0x0000040000047882 */ /* 0x000fe20000000000 */
[C---:B------:R-:W-:Y:S01]  /*261d0*/  IMAD.IADD R11, R39.reuse, 0x1, R38 ;  /* 0x00000001270b7824 */ /* 0x040fe200078e0226 */
[----:B------:R-:W-:Y:S01]  /*261e0*/  UIADD3 UR4, UPT, UPT, UR4, 0x814, URZ ;  /* 0x0000081404047890 */ /* 0x000fe2000fffe0ff */
[----:B------:R-:W-:Y:S01]  /*261f0*/  IMAD.IADD R10, R39, 0x1, R10 ;  /* 0x00000001270a7824 */ /* 0x000fe200078e020a */
[----:B------:R-:W-:-:S02]  /*26200*/  PLOP3.LUT P0, PT, PT, PT, PT, 0x8, 0x80 ;  /* 0x000000000080781c */ /* 0x000fc40003f0e170 */
[----:B------:R-:W-:Y:S01]  /*26210*/  IADD3 R38, PT, PT, R38, 0x40, RZ ;  /* 0x0000004026267810 */ /* 0x000fe20007ffe0ff */
[----:B0-----:R-:W-:-:S06]  /*26220*/  ULEA UR4, UR5, UR4, 0x18 ;  /* 0x0000000405047291 */ /* 0x001fcc000f8ec0ff */
[----:B------:R-:W-:Y:S02]  /*26230*/  LEA R21, R11, UR4, 0x2 ;  /* 0x000000040b157c11 */ /* 0x000fe4000f8e10ff */
[----:B------:R-:W-:-:S03]  /*26240*/  LEA R11, R10, UR4, 0x2 ;  /* 0x000000040a0b7c11 */ /* 0x000fc6000f8e10ff */
[----:B--2---:R0:W-:Y:S04]  /*26250*/  STS [R21], R8 ;  /* 0x0000000815007388 */ /* 0x0041e80000000800 */
[----:B---3--:R0:W-:Y:S02]  /*26260*/  STS [R11], R4 ;  /* 0x000000040b007388 */ /* 0x0081e40000000800 */
.L_x_790:
[----:B------:R-:W-:Y:S05]  /*26270*/  BSYNC.RECONVERGENT B3 ;  /* 0x0000000000037941 */ /* 0x000fea0003800200 */
.L_x_789:
        /* <DEDUP_REMOVED lines=11> */
.L_x_785:
[----:B------:R-:W-:Y:S05]  /*26330*/  BSYNC.RECONVERGENT B1 ;  /* 0x0000000000017941 */ /* 0x000fea0003800200 */
.L_x_784:
[----:B------:R-:W-:-:S05]  /*26340*/  VIADD R6, R6, 0x1 ;  /* 0x0000000106067836 */ /* 0x000fca0000000000 */
[----:B------:R-:W-:-:S13]  /*26350*/  ISETP.NE.AND P0, PT, R6, R7, PT ;  /* 0x000000070600720c */ /* 0x000fda0003f05270 */
[----:B------:R-:W-:Y:S05]  /*26360*/  @P0 BRA `(.L_x_791) ;  /* 0xfffffff8008c0947 */ /* 0x000fea000383ffff */
.L_x_783:
[----:B------:R-:W-:Y:S01]  /*26370*/  ISETP.GE.U32.AND P0, PT, R30, R37, PT ;  /* 0x000000251e00720c */ /* 0x000fe20003f06070 */
[----:B------:R-:W-:-:S12]  /*26380*/  BSSY.RECONVERGENT B1, `(.L_x_792) ;  /* 0x000004b000017945 */ /* 0x000fd80003800200 */
[----:B------:R-:W-:Y:S05]  /*26390*/  @P0 BRA `(.L_x_793) ;  /* 0x0000000400240947 */ /* 0x000fea0003800000 */
[----:B------:R-:W-:-:S07]  /*263a0*/  MOV R6, R30 ;  /* 0x0000001e00067202 */ /* 0x000fce0000000f00 */
.L_x_799:
[----:B0-----:R-:W0:Y:S01]  /*263b0*/  I2F.U32.RP R8, R3 ;  /* 0x0000000300087306 */ /* 0x001e220000209000 */
[----:B------:R-:W-:Y:S01]  /*263c0*/  IMAD.MOV R9, RZ, RZ, -R3 ;  /* 0x000000ffff097224 */ /* 0x000fe200078e0a03 */
[----:B--2---:R-:W2:Y:S01]  /*263d0*/  S2UR UR6, SR_CgaCtaId ;  /* 0x00000000000679c3 */ /* 0x004ea20000008800 */
[----:B------:R-:W-:Y:S01]  /*263e0*/  ISETP.NE.U32.AND P2, PT, R3, RZ, PT ;  /* 0x000000ff0300720c */ /* 0x000fe20003f45070 */
[----:B------:R-:W-:Y:S01]  /*263f0*/  UMOV UR4, 0x400 ;  /* 0x0000040000047882 */ /* 0x000fe20000000000 */
[----:B------:R-:W-:Y:S01]  /*26400*/  BSSY.RECONVERGENT B3, `(.L_x_794) ;  /* 0x000002e000037945 */ /* 0x000fe20003800200 */
[----:B------:R-:W-:Y:S01]  /*26410*/  UIADD3 UR5, UPT, UPT, UR4, 0x214, URZ ;  /* 0x0000021404057890 */ /* 0x000fe2000fffe0ff */
[----:B------:R-:W-:Y:S01]  /*26420*/  MOV R14, RZ ;  /* 0x000000ff000e7202 */ /* 0x000fe20000000f00 */
        /* <DEDUP_REMOVED lines=19> */
[----:B------:R-:W-:Y:S11]  /*26560*/  LDS R10, [R11] ;  /* 0x000000000b0a7984 */ /* 0x000ff60000000800 */
[----:B------:R-:W-:Y:S01]  /*26570*/  @P1 VIADD R5, R5, 0x1 ;  /* 0x0000000105051836 */ /* 0x000fe20000000000 */
        /* <DEDUP_REMOVED lines=9> */
[----:B------:R-:W-:Y:S02]  /*26610*/  IMAD.MOV.U32 R14, RZ, RZ, RZ ;  /* 0x000000ffff0e7224 */ /* 0x000fe400078e00ff */
[----:B------:R-:W-:-:S07]  /*26620*/  IMAD.MOV.U32 R15, RZ, RZ, R41 ;  /* 0x000000ffff0f7224 */ /* 0x000fce00078e0029 */
.L_x_796:
[----:B------:R-:W0:Y:S01]  /*26630*/  LDC.64 R8, c[0x0][0x388] ;  /* 0x0000e200ff087b82 */ /* 0x000e220000000a00 */
[----:B------:R-:W-:-:S04]  /*26640*/  SHF.R.U32.HI R20, RZ, 0x1, R15 ;  /* 0x00000001ff147819 */ /* 0x000fc8000001160f */
[----:B------:R-:W-:-:S05]  /*26650*/  IADD3 R21, PT, PT, R39, R20, R14 ;  /* 0x0000001427157210 */ /* 0x000fca0007ffe00e */
[----:B0-----:R-:W-:-:S06]  /*26660*/  IMAD.WIDE.U32 R8, R21, 0x4, R8 ;  /* 0x0000000415087825 */ /* 0x001fcc00078e0008 */
[----:B------:R-:W2:Y:S01]  /*26670*/  LDG.E R9, desc[UR36][R8.64] ;  /* 0x0000002408097981 */ /* 0x000ea2000c1e1900 */
[----:B------:R-:W-:-:S04]  /*26680*/  IADD3 R15, PT, PT, -R20, R15, RZ ;  /* 0x0000000f140f7210 */ /* 0x000fc80007ffe1ff */
[----:B------:R-:W-:Y:S02]  /*26690*/  ISETP.GT.AND P1, PT, R15, 0x1, PT ;  /* 0x000000010f00780c */ /* 0x000fe40003f24270 */
[----:B--2---:R-:W-:-:S04]  /*266a0*/  ISETP.GE.U32.AND P0, PT, R9, R10, PT ;  /* 0x0000000a0900720c */ /* 0x004fc80003f06070 */
[----:B------:R-:W-:-:S05]  /*266b0*/  SEL R21, R20, RZ, !P0 ;  /* 0x000000ff14157207 */ /* 0x000fca0004000000 */
[----:B------:R-:W-:Y:S02]  /*266c0*/  IMAD.IADD R14, R21, 0x1, R14 ;  /* 0x00000001150e7824 */ /* 0x000fe400078e020e */
[----:B------:R-:W-:Y:S05]  /*266d0*/  @P1 BRA `(.L_x_796) ;  /* 0xfffffffc00d41947 */ /* 0x000fea000383ffff */
.L_x_795:
[----:B------:R-:W-:Y:S05]  /*266e0*/  BSYNC.RECONVERGENT B3 ;  /* 0x0000000000037941 */ /* 0x000fea0003800200 */
.L_x_794:
        /* <DEDUP_REMOVED lines=17> */
.L_x_798:
[----:B------:R-:W-:Y:S05]  /*26800*/  BSYNC.RECONVERGENT B3 ;  /* 0x0000000000037941 */ /* 0x000fea0003800200 */
.L_x_797:
[----:B------:R2:W-:Y:S01]  /*26810*/  STS [R11], R14 ;  /* 0x0000000e0b007388 */ /* 0x0005e20000000800 */
[----:B------:R-:W-:Y:S05]  /*26820*/  @!P1 BRA `(.L_x_799) ;  /* 0xfffffff800e09947 */ /* 0x000fea000383ffff */
.L_x_793:
[----:B------:R-:W-:Y:S05]  /*26830*/  BSYNC.RECONVERGENT B1 ;  /* 0x0000000000017941 */ /* 0x000fea0003800200 */
.L_x_792:
[----:B------:R-:W-:-:S13]  /*26840*/  ISETP.GE.U32.AND P0, PT, R30, R7, PT ;  /* 0x000000071e00720c */ /* 0x000fda0003f06070 */
[----:B------:R-:W-:Y:S05]  /*26850*/  @P0 BRA `(.L_x_694) ;  /* 0x0000000400680947 */ /* 0x000fea0003800000 */
[C---:B01---5:R-:W-:Y:S01]  /*26860*/  VIADD R4, R3.reuse, 0xffffffff ;  /* 0xffffffff03047836 */ /* 0x063fe20000000000 */
[C---:B------:R-:W-:Y:S01]  /*26870*/  LOP3.LUT R39, R3.reuse, 0x3, RZ, 0xc0, !PT ;  /* 0x0000000303277812 */ /* 0x040fe200078ec0ff */
[----:B------:R-:W-:Y:S01]  /*26880*/  IMAD.MOV.U32 R20, RZ, RZ, R30 ;  /* 0x000000ffff147224 */ /* 0x000fe200078e001e */
[----:B------:R-:W-:Y:S02]  /*26890*/  LOP3.LUT R21, R3, 0xfffffffc, RZ, 0xc0, !PT ;  /* 0xfffffffc03157812 */ /* 0x000fe400078ec0ff */
[----:B------:R-:W-:-:S13]  /*268a0*/  ISETP.GE.U32.AND P0, PT, R4, 0x3, PT ;  /* 0x000000030400780c */ /* 0x000fda0003f06070 */
.L_x_803:
[C---:B01----:R-:W-:Y:S01]  /*268b0*/  LEA R6, R20.reuse, R0, 0x2 ;  /* 0x0000000014067211 */ /* 0x043fe200078e10ff */
[----:B------:R-:W-:Y:S01]  /*268c0*/  IMAD.MOV.U32 R4, RZ, RZ, R20 ;  /* 0x000000ffff047224 */ /* 0x000fe200078e0014 */
[----:B------:R-:W-:Y:S01]  /*268d0*/  ISETP.NE.AND P2, PT, R3, RZ, PT ;  /* 0x000000ff0300720c */ /* 0x000fe20003f45270 */
[----:B------:R-:W-:Y:S02]  /*268e0*/  VIADD R20, R20, 0x20 ;  /* 0x0000002014147836 */ /* 0x000fe40000000000 */
[----:B------:R0:W-:Y:S03]  /*268f0*/  STS [R6], RZ ;  /* 0x000000ff06007388 */ /* 0x0001e60000000800 */
[----:B------:R-:W-:-:S07]  /*26900*/  ISETP.GE.U32.AND P1, PT, R20, R7, PT ;  /* 0x000000071400720c */ /* 0x000fce0003f26070 */
[----:B0-----:R-:W-:Y:S06]  /*26910*/  @!P2 BRA `(.L_x_800) ;  /* 0x000000040034a947 */ /* 0x001fec0003800000 */
[----:B------:R-:W-:Y:S02]  /*26920*/  HFMA2 R38, -RZ, RZ, 0, 0 ;  /* 0x00000000ff267431 */ /* 0x000fe400000001ff */
[----:B------:R-:W-:Y:S02]  /*26930*/  IMAD R37, R3, R4, RZ ;  /* 0x0000000403257224 */ /* 0x000fe400078e02ff */
        /* <DEDUP_REMOVED lines=8> */
.L_x_802:
[----:B------:R-:W-:Y:S01]  /*269c0*/  IMAD.IADD R4, R37, 0x1, R40 ;  /* 0x0000000125047824 */ /* 0x000fe200078e0228 */
[----:B------:R-:W-:-:S04]  /*269d0*/  IADD3 R40, PT, PT, R40, 0x4, RZ ;  /* 0x0000000428287810 */ /* 0x000fc80007ffe0ff */
        /* <DEDUP_REMOVED lines=11> */
[----:B------:R-:W-:-:S05]  /*26a90*/  @P3 IADD3 R38, PT, PT, R38, 0x1, RZ ;  /* 0x0000000126263810 */ /* 0x000fca0007ffe0ff */
[----:B------:R-:W-:Y:S01]  /*26aa0*/  @P3 STS [R6], R38 ;  /* 0x0000002606003388 */ /* 0x000fe20000000800 */
[----:B------:R-:W-:-:S03]  /*26ab0*/  @P3 IMAD.IADD R9, R37, 0x1, R38 ;  /* 0x0000000125093824 */ /* 0x000fc600078e0226 */
[----:B------:R-:W0:Y:S01]  /*26ac0*/  LDS R47, [R41+0x8] ;  /* 0x00000800292f7984 */ /* 0x000e220000000800 */
[----:B------:R-:W-:-:S05]  /*26ad0*/  @P3 IMAD.WIDE.U32 R8, R9, 0x4, R12 ;  /* 0x0000000409083825 */ /* 0x000fca00078e000c */
[----:B------:R-:W-:Y:S01]  /*26ae0*/  @P3 STG.E desc[UR36][R8.64], R45 ;  /* 0x0000002d08003986 */ /* 0x000fe2000c101924 */
[----:B0-----:R-:W-:-:S13]  /*26af0*/  ISETP.NE.AND P4, PT, R47, RZ, PT ;  /* 0x000000ff2f00720c */ /* 0x001fda0003f85270 */
[----:B------:R-:W-:-:S05]  /*26b00*/  @P4 VIADD R38, R38, 0x1 ;  /* 0x0000000126264836 */ /* 0x000fca0000000000 */
[----:B------:R-:W-:Y:S01]  /*26b10*/  @P4 STS [R6], R38 ;  /* 0x0000002606004388 */ /* 0x000fe20000000800 */
[----:B--2---:R-:W-:-:S03]  /*26b20*/  @P4 IADD3 R11, PT, PT, R37, R38, RZ ;  /* 0x00000026250b4210 */ /* 0x004fc60007ffe0ff */
[----:B------:R-:W0:Y:S02]  /*26b30*/  LDS R49, [R41+0xc] ;  /* 0x00000c0029317984 */ /* 0x000e240000000800 */
        /* <DEDUP_REMOVED lines=10> */
.L_x_801:
        /* <DEDUP_REMOVED lines=32> */
[----:B------:R0:W-:Y:S02]  /*26de0*/  @P2 STG.E desc[UR36][R4.64], R9 ;  /* 0x0000000904002986 */ /* 0x0001e4000c101924 */
.L_x_800:
[----:B------:R-:W-:Y:S05]  /*26df0*/  @!P1 BRA `(.L_x_803) ;  /* 0xfffffff800ac9947 */ /* 0x000fea000383ffff */
.L_x_694:
[----:B------:R-:W-:Y:S05]  /*26e00*/  BSYNC.RECONVERGENT B2 ;  /* 0x0000000000027941 */ /* 0x000fea0003800200 */
.L_x_692:
[----:B------:R-:W-:Y:S05]  /*26e10*/  BRA `(.L_x_804) ;  /* 0x0000005c00f07947 */ /* 0x000fea0003800000 */
.L_x_684:
[----:B0-----:R-:W1:Y:S02]  /*26e20*/  LDS R11, [R5+0x4] ;  /* 0x00000400050b7984 */ /* 0x001e640000000800 */
[----:B-1----:R-:W-:-:S06]  /*26e30*/  IMAD.WIDE R8, R11, 0xc, R24 ;  /* 0x0000000c0b087825 */ /* 0x002fcc00078e0218 */
[----:B------:R-:W2:Y:S01]  /*26e40*/  LDG.E R8, desc[UR36][R8.64+-0x4] ;  /* 0xfffffc2408087981 */ /* 0x000ea2000c1e1900 */
[----:B------:R-:W-:Y:S01]  /*26e50*/  IMAD.WIDE R6, R11, 0x4e200, R26 ;  /* 0x0004e2000b067825 */ /* 0x000fe200078e021a */
[----:B-----5:R-:W-:Y:S02]  /*26e60*/  IADD3 R4, PT, PT, R0, 0x7814, RZ ;  /* 0x0000781400047810 */ /* 0x020fe40007ffe0ff */
[----:B------:R-:W0:Y:S02]  /*26e70*/  LDS R0, [R5+0x10] ;  /* 0x0000100005007984 */ /* 0x000e240000000800 */
        /* <DEDUP_REMOVED lines=15> */
[----:B------:R-:W-:Y:S02]  /*26f70*/  ISETP.GE.U32.AND P0, PT, R5, 0xc1, PT ;  /* 0x000000c10500780c */ /* 0x000fe40003f06070 */
[----:B------:R-:W-:Y:S02]  /*26f80*/  MOV R5, R31 ;  /* 0x0000001f00057202 */ /* 0x000fe40000000f00 */
[----:B------:R-:W-:-:S04]  /*26f90*/  LEA.HI R12, R20, 0x1, RZ, 0x1b ;  /* 0x00000001140c7811 */ /* 0x000fc800078fd8ff */
[----:B------:R-:W-:-:S04]  /*26fa0*/  LOP3.LUT R38, R12, 0x7, RZ, 0xc0, !PT ;  /* 0x000000070c267812 */ /* 0x000fc800078ec0ff */
[----:B------:R-:W-:Y:S01]  /*26fb0*/  ISETP.NE.AND P1, PT, R38, RZ, PT ;  /* 0x000000ff2600720c */ /* 0x000fe20003f25270 */
[----:B------:R-:W-:-:S12]  /*26fc0*/  @!P0 BRA `(.L_x_808) ;  /* 0x0000000000608947 */ /* 0x000fd80003800000 */
[----:B------:R-:W-:Y:S01]  /*26fd0*/  LOP3.LUT R14, R12, 0xffffff8, RZ, 0xc0, !PT ;  /* 0x0ffffff80c0e7812 */ /* 0x000fe200078ec0ff */
[----:B------:R-:W-:Y:S02]  /*26fe0*/  IMAD.MOV.U32 R15, RZ, RZ, RZ ;  /* 0x000000ffff0f7224 */ /* 0x000fe400078e00ff */
[----:B------:R-:W-:-:S07]  /*26ff0*/  IMAD.MOV.U32 R5, RZ, RZ, R31 ;  /* 0x000000ffff057224 */ /* 0x000fce00078e001f */
.L_x_809:
[----:B0-----:R-:W-:Y:S02]  /*27000*/  IMAD R21, R4, R5, RZ ;  /* 0x0000000504157224 */ /* 0x001fe400078e02ff */
[----:B------:R-:W-:-:S03]  /*27010*/  IMAD.WIDE R8, R5, 0x4, R6 ;  /* 0x0000000405087825 */ /* 0x000fc600078e0206 */
        /* <DEDUP_REMOVED lines=19> */
.L_x_808:
[----:B------:R-:W-:Y:S05]  /*27150*/  BSYNC.RECONVERGENT B2 ;  /* 0x0000000000027941 */ /* 0x000fea0003800200 */
.L_x_807:
[----:B------:R-:W-:Y:S05]  /*27160*/  @!P1 BRA `(.L_x_806) ;  /* 0x00000000006c9947 */ /* 0x000fea0003800000 */
[----:B------:R-:W-:Y:S01]  /*27170*/  ISETP.GE.U32.AND P0, PT, R38, 0x4, PT ;  /* 0x000000042600780c */ /* 0x000fe20003f06070 */
[----:B------:R-:W-:Y:S01]  /*27180*/  BSSY.RECONVERGENT B2, `(.L_x_810) ;  /* 0x000000d000027945 */ /* 0x000fe20003800200 */
[----:B------:R-:W-:-:S11]  /*27190*/  LOP3.LUT P1, R12, R12, 0x3, RZ, 0xc0, !PT ;  /* 0x000000030c0c7812 */ /* 0x000fd6000782c0ff */
[----:B------:R-:W-:Y:S05]  /*271a0*/  @!P0 BRA `(.L_x_811) ;  /* 0x0000000000288947 */ /* 0x000fea0003800000 */
[C---:B------:R-:W-:Y:S02]  /*271b0*/  IMAD R15, R4.reuse, R5, RZ ;  /* 0x00000005040f7224 */ /* 0x040fe400078e02ff */
[C---:B0-----:R-:W-:Y:S01]  /*271c0*/  IMAD.WIDE R8, R5.reuse, 0x4, R6 ;  /* 0x0000000405087825 */ /* 0x041fe200078e0206 */
        /* <DEDUP_REMOVED lines=8> */
.L_x_811:
[----:B------:R-:W-:Y:S05]  /*27250*/  BSYNC.RECONVERGENT B2 ;  /* 0x0000000000027941 */ /* 0x000fea0003800200 */
.L_x_810:
[----:B------:R-:W-:Y:S05]  /*27260*/  @!P1 BRA `(.L_x_806) ;  /* 0x00000000002c9947 */ /* 0x000fea0003800000 */
[----:B------:R-:W-:Y:S02]  /*27270*/  ISETP.NE.AND P1, PT, R12, 0x1, PT ;  /* 0x000000010c00780c */ /* 0x000fe40003f25270 */
[----:B------:R-:W-:-:S11]  /*27280*/  LOP3.LUT P0, RZ, R20, 0x20, RZ, 0xc0, !PT ;  /* 0x0000002014ff7812 */ /* 0x000fd6000780c0ff */
[----:B-1----:R-:W-:Y:S02]  /*27290*/  @P1 IMAD R15, R4, R5, RZ ;  /* 0x00000005040f1224 */ /* 0x002fe400078e02ff */
[----:B0-----:R-:W-:-:S04]  /*272a0*/  @P1 IMAD.WIDE R8, R5, 0x4, R6 ;  /* 0x0000000405081825 */ /* 0x001fc800078e0206 */
[----:B------:R-:W-:Y:S01]  /*272b0*/  @P1 VIADD R5, R5, 0x40 ;  /* 0x0000004005051836 */ /* 0x000fe20000000000 */
[----:B------:R2:W-:Y:S01]  /*272c0*/  @P1 STG.E desc[UR36][R8.64], R15 ;  /* 0x0000000f08001986 */ /* 0x0005e2000c101924 */
[----:B------:R-:W-:Y:S02]  /*272d0*/  @P1 IMAD R21, R4, 0x20, R15 ;  /* 0x0000002004151824 */ /* 0x000fe400078e020f */
[----:B------:R-:W-:-:S03]  /*272e0*/  @!P0 IMAD.WIDE R6, R5, 0x4, R6 ;  /* 0x0000000405068825 */ /* 0x000fc600078e0206 */
[----:B------:R2:W-:Y:S01]  /*272f0*/  @P1 STG.E desc[UR36][R8.64+0x80], R21 ;  /* 0x0000801508001986 */ /* 0x0005e2000c101924 */
[----:B------:R-:W-:-:S05]  /*27300*/  @!P0 IMAD R5, R4, R5, RZ ;  /* 0x0000000504058224 */ /* 0x000fca00078e02ff */
[----:B------:R2:W-:Y:S02]  /*27310*/  @!P0 STG.E desc[UR36][R6.64], R5 ;  /* 0x0000000506008986 */ /* 0x0005e4000c101924 */
.L_x_806:
[----:B------:R-:W-:Y:S05]  /*27320*/  BSYNC.RECONVERGENT B1 ;  /* 0x0000000000017941 */ /* 0x000fea0003800200 */
.L_x_805:
[----:B------:R-:W-:Y:S01]  /*27330*/  IMAD R38, R4, R0, RZ ;  /* 0x0000000004267224 */ /* 0x000fe200078e02ff */
[----:B------:R-:W-:-:S04]  /*27340*/  LEA R12, P1, R13, R10, 0x2 ;  /* 0x0000000a0d0c7211 */ /* 0x000fc800078210ff */
[----:B------:R-:W-:Y:S02]  /*27350*/  ISETP.GE.U32.AND P0, PT, R38, 0x800, PT ;  /* 0x000008002600780c */ /* 0x000fe40003f06070 */
[----:B------:R-:W-:-:S11]  /*27360*/  LEA.HI.X R13, R13, R11, RZ, 0x2, P1 ;  /* 0x0000000b0d0d7211 */ /* 0x000fd600008f14ff */
[----:B------:R-:W-:Y:S05]  /*27370*/  @!P0 BRA `(.L_x_812) ;  /* 0x0000004800748947 */ /* 0x000fea0003800000 */
[----:B------:R-:W-:-:S13]  /*27380*/  ISETP.NE.AND P0, PT, R0, RZ, PT ;  /* 0x000000ff0000720c */ /* 0x000fda0003f05270 */
[----:B------:R-:W-:Y:S05]  /*27390*/  @!P0 BRA `(.L_x_804) ;  /* 0x0000005800908947 */ /* 0x000fea0003800000 */
[----:B------:R-:W-:Y:S01]  /*273a0*/  IADD3 R14, P0, PT, R12, -0x4e200, RZ ;  /* 0xfffb1e000c0e7810 */ /* 0x000fe20007f1e0ff */
[----:B01----:R-:W-:Y:S01]  /*273b0*/  HFMA2 R37, -RZ, RZ, 0, 0 ;  /* 0x00000000ff257431 */ /* 0x003fe200000001ff */
[----:B--2---:R-:W-:Y:S02]  /*273c0*/  SHF.R.U32.HI R5, RZ, 0xb, R4 ;  /* 0x0000000bff057819 */ /* 0x004fe40000011604 */
[C---:B------:R-:W-:Y:S02]  /*273d0*/  LOP3.LUT R6, R4.reuse, 0x7ff, RZ, 0xc0, !PT ;  /* 0x000007ff04067812 */ /* 0x040fe400078ec0ff */
[C---:B------:R-:W-:Y:S02]  /*273e0*/  LOP3.LUT R7, R4.reuse, 0xfffff800, RZ, 0xc0, !PT ;  /* 0xfffff80004077812 */ /* 0x040fe400078ec0ff */
[C---:B------:R-:W-:Y:S02]  /*273f0*/  LOP3.LUT R8, R4.reuse, 0x3, RZ, 0xc0, !PT ;  /* 0x0000000304087812 */ /* 0x040fe400078ec0ff */
[----:B------:R-:W-:-:S02]  /*27400*/  LOP3.LUT R9, R4, 0x7fc, RZ, 0xc0, !PT ;  /* 0x000007fc04097812 */ /* 0x000fc400078ec0ff */
[----:B------:R-:W-:-:S07]  /*27410*/  IADD3.X R15, PT, PT, R13, -0x1, RZ, P0, !PT ;  /* 0xffffffff0d0f7810 */ /* 0x000fce00007fe4ff */
.L_x_904:
[----:B0-----:R-:W0:Y:S01]  /*27420*/  S2UR UR6, SR_CgaCtaId ;  /* 0x00000000000679c3 */ /* 0x001e220000008800 */
[----:B------:R-:W-:Y:S01]  /*27430*/  UMOV UR4, 0x400 ;  /* 0x0000040000047882 */ /* 0x000fe20000000000 */
[----:B------:R-:W-:Y:S01]  /*27440*/  BSSY.RECONVERGENT B1, `(.L_x_813) ;  /* 0x000048c000017945 */ /* 0x000fe20003800200 */
[----:B------:R-:W-:Y:S02]  /*27450*/  UIADD3 UR5, UPT, UPT, UR4, 0x614, URZ ;  /* 0x0000061404057890 */ /* 0x000fe4000fffe0ff */
[----:B------:R-:W-:-:S04]  /*27460*/  UIADD3 UR4, UPT, UPT, UR4, 0x414, URZ ;  /* 0x0000041404047890 */ /* 0x000fc8000fffe0ff */
[----:B0-----:R-:W-:Y:S02]  /*27470*/  ULEA UR4, UR6, UR4, 0x18 ;  /* 0x0000000406047291 */ /* 0x001fe4000f8ec0ff */
[----:B------:R-:W-:-:S04]  /*27480*/  ULEA UR5, UR6, UR5, 0x18 ;  /* 0x0000000506057291 */ /* 0x000fc8000f8ec0ff */
[C---:B------:R-:W-:Y:S02]  /*27490*/  LEA R42, R37.reuse, UR4, 0x2 ;  /* 0x00000004252a7c11 */ /* 0x040fe4000f8e10ff */
[----:B--234-:R-:W-:-:S04]  /*274a0*/  LEA R20, R37, UR5, 0x2 ;  /* 0x0000000525147c11 */ /* 0x01cfc8000f8e10ff */
[----:B------:R-:W-:Y:S04]  /*274b0*/  LDS R42, [R42] ;  /* 0x000000002a2a7984 */ /* 0x000fe80000000800 */
[----:B------:R-:W0:Y:S02]  /*274c0*/  LDS R43, [R20] ;  /* 0x00000000142b7984 */ /* 0x000e240000000800 */
[----:B0-----:R-:W-:-:S05]  /*274d0*/  IMAD.IADD R43, R43, 0x1, -R42 ;  /* 0x000000012b2b7824 */ /* 0x001fca00078e0a2a */
[----:B------:R-:W-:-:S13]  /*274e0*/  ISETP.GE.U32.AND P0, PT, R4, R43, PT ;  /* 0x0000002b0400720c */ /* 0x000fda0003f06070 */
[----:B-1----:R-:W-:Y:S05]  /*274f0*/  @P0 BRA `(.L_x_814) ;  /* 0x0000002800700947 */ /* 0x002fea0003800000 */
        /* <DEDUP_REMOVED lines=9> */
.L_x_837:
[----:B0-2---:R-:W0:Y:S01]  /*27590*/  S2R R40, SR_CgaCtaId ;  /* 0x0000000000287919 */ /* 0x005e220000008800 */
[----:B------:R-:W-:Y:S01]  /*275a0*/  ISETP.NE.AND P1, PT, R36, RZ, PT ;  /* 0x000000ff2400720c */ /* 0x000fe20003f25270 */
[----:B-1----:R-:W-:Y:S01]  /*275b0*/  IMAD.MOV.U32 R41, RZ, RZ, R50 ;  /* 0x000000ffff297224 */ /* 0x002fe200078e0032 */
[----:B------:R-:W-:Y:S01]  /*275c0*/  MOV R20, 0x400 ;  /* 0x0000040000147802 */ /* 0x000fe20000000f00 */
[----:B------:R-:W-:Y:S01]  /*275d0*/  VIADD R50, R50, 0x1 ;  /* 0x0000000132327836 */ /* 0x000fe20000000000 */
[----:B------:R-:W-:Y:S01]  /*275e0*/  BSSY.RECONVERGENT B2, `(.L_x_816) ;  /* 0x0000014000027945 */ /* 0x000fe20003800200 */
[----:B------:R-:W-:Y:S01]  /*275f0*/  IMAD.MOV.U32 R45, RZ, RZ, R31 ;  /* 0x000000ffff2d7224 */ /* 0x000fe200078e001f */
[----:B------:R-:W-:Y:S02]  /*27600*/  IADD3 R49, PT, PT, R20, 0x4814, RZ ;  /* 0x0000481414317810 */ /* 0x000fe40007ffe0ff */
[----:B------:R-:W-:-:S05]  /*27610*/  ISETP.NE.AND P0, PT, R50, R5, PT ;  /* 0x000000053200720c */ /* 0x000fca0003f05270 */
[----:B------:R-:W-:Y:S08]  /*27620*/  @!P1 BRA `(.L_x_817) ;  /* 0x00000000003c9947 */ /* 0x000ff00003800000 */
[----:B------:R-:W-:-:S04]  /*27630*/  IMAD R47, R41, 0x800, R30 ;  /* 0x00000800292f7824 */ /* 0x000fc800078e021e */
[----:B------:R-:W-:-:S06]  /*27640*/  IMAD.WIDE.U32 R20, R47, 0x4, R14 ;  /* 0x000000042f147825 */ /* 0x000fcc00078e000e */
[----:B------:R-:W2:Y:S01]  /*27650*/  LDG.E R20, desc[UR36][R20.64+-0x80] ;  /* 0xffff802414147981 */ /* 0x000ea2000c1e1900 */
[----:B------:R-:W-:Y:S02]  /*27660*/  ISETP.NE.AND P1, PT, R36, 0x1, PT ;  /* 0x000000012400780c */ /* 0x000fe40003f25270 */
[----:B------:R-:W-:Y:S01]  /*27670*/  MOV R45, R30 ;  /* 0x0000001e002d7202 */ /* 0x000fe20000000f00 */
        /* <DEDUP_REMOVED lines=10> */
.L_x_817:
[----:B------:R-:W-:Y:S05]  /*27720*/  BSYNC.RECONVERGENT B2 ;  /* 0x0000000000027941 */ /* 0x000fea0003800200 */
.L_x_816:
[----:B------:R-:W-:Y:S01]  /*27730*/  BSSY.RECONVERGENT B2, `(.L_x_818) ;  /* 0x0000011000027945 */ /* 0x000fe20003800200 */
[----:B0-----:R-:W-:-:S07]  /*27740*/  LEA R40, R40, R49, 0x18 ;  /* 0x0000003128287211 */ /* 0x001fce00078ec0ff */
.L_x_819:
[----:B------:R-:W-:-:S05]  /*27750*/  LEA R21, R41, R45, 0xb ;  /* 0x0000002d29157211 */ /* 0x000fca00078e58ff */
[----:B-1----:R-:W-:-:S05]  /*27760*/  IMAD.WIDE R20, R21, 0x4, R12 ;  /* 0x0000000415147825 */ /* 0x002fca00078e020c */
[----:B0-2---:R-:W2:Y:S04]  /*27770*/  LDG.E R46, desc[UR36][R20.64+-0x4e200] ;  /* 0xfb1e0024142e7981 */ /* 0x005ea8000c1e1900 */
[----:B------:R-:W3:Y:S04]  /*27780*/  LDG.E R48, desc[UR36][R20.64+-0x4e180] ;  /* 0xfb1e802414307981 */ /* 0x000ee8000c1e1900 */
[----:B------:R-:W4:Y:S04]  /*27790*/  LDG.E R52, desc[UR36][R20.64+-0x4e100] ;  /* 0xfb1f002414347981 */ /* 0x000f28000c1e1900 */
[----:B------:R-:W5:Y:S01]  /*277a0*/  LDG.E R51, desc[UR36][R20.64+-0x4e080] ;  /* 0xfb1f802414337981 */ /* 0x000f62000c1e1900 */
[----:B------:R-:W-:-:S02]  /*277b0*/  IMAD R47, R45, 0x4, R40 ;  /* 0x000000042d2f7824 */ /* 0x000fc400078e0228 */
[C---:B------:R-:W-:Y:S01]  /*277c0*/  VIADD R49, R45.reuse, 0x60 ;  /* 0x000000602d317836 */ /* 0x040fe20000000000 */
[----:B------:R-:W-:-:S04]  /*277d0*/  IADD3 R45, PT, PT, R45, 0x80, RZ ;  /* 0x000000802d2d7810 */ /* 0x000fc80007ffe0ff */
[----:B------:R-:W-:Y:S01]  /*277e0*/  ISETP.GE.U32.AND P1, PT, R49, 0x7e0, PT ;  /* 0x000007e03100780c */ /* 0x000fe20003f26070 */
[----:B--2---:R0:W-:Y:S04]  /*277f0*/  STS [R47], R46 ;  /* 0x0000002e2f007388 */ /* 0x0041e80000000800 */
[----:B---3--:R0:W-:Y:S04]  /*27800*/  STS [R47+0x80], R48 ;  /* 0x000080302f007388 */ /* 0x0081e80000000800 */
[----:B----4-:R0:W-:Y:S04]  /*27810*/  STS [R47+0x100], R52 ;  /* 0x000100342f007388 */ /* 0x0101e80000000800 */
[----:B-----5:R0:W-:Y:S01]  /*27820*/  STS [R47+0x180], R51 ;  /* 0x000180332f007388 */ /* 0x0201e20000000800 */
[----:B------:R-:W-:Y:S05]  /*27830*/  @!P1 BRA `(.L_x_819) ;  /* 0xfffffffc00c49947 */ /* 0x000fea000383ffff */
[----:B------:R-:W-:Y:S05]  /*27840*/  BSYNC.RECONVERGENT B2 ;  /* 0x0000000000027941 */ /* 0x000fea0003800200 */
.L_x_818:
[----:B------:R-:W-:Y:S01]  /*27850*/  ISETP.GT.U32.AND P1, PT, R31, 0x7ff, PT ;  /* 0x000007ff1f00780c */ /* 0x000fe20003f24070 */
[----:B------:R-:W-:-:S12]  /*27860*/  BSSY.RECONVERGENT B2, `(.L_x_820) ;  /* 0x0000041000027945 */ /* 0x000fd80003800200 */
[----:B------:R-:W-:Y:S05]  /*27870*/  @P1 BRA `(.L_x_821) ;  /* 0x0000000000fc1947 */ /* 0x000fea0003800000 */
[----:B------:R-:W-:-:S13]  /*27880*/  ISETP.GE.AND P1, PT, R43, 0x2, PT ;  /* 0x000000022b00780c */ /* 0x000fda0003f26270 */
[----:B------:R-:W-:Y:S05]  /*27890*/  @!P1 BRA `(.L_x_822) ;  /* 0x0000000000a09947 */ /* 0x000fea0003800000 */
[----:B------:R-:W-:-:S07]  /*278a0*/  IMAD.MOV.U32 R40, RZ, RZ, R31 ;  /* 0x000000ffff287224 */ /* 0x000fce00078e001f */
.L_x_828:
[----:B-1----:R-:W1:Y:S01]  /*278b0*/  S2UR UR5, SR_CgaCtaId ;  /* 0x00000000000579c3 */ /* 0x002e620000008800 */
[----:B------:R-:W-:Y:S01]  /*278c0*/  UMOV UR4, 0x400 ;  /* 0x0000040000047882 */ /* 0x000fe20000000000 */
[----:B0-----:R-:W-:Y:S01]  /*278d0*/  HFMA2 R47, -RZ, RZ, 0, 0 ;  /* 0x00000000ff2f7431 */ /* 0x001fe200000001ff */
[----:B------:R-:W-:Y:S01]  /*278e0*/  UIADD3 UR4, UPT, UPT, UR4, 0x4814, URZ ;  /* 0x0000481404047890 */ /* 0x000fe2000fffe0ff */
[----:B------:R-:W-:-:S03]  /*278f0*/  IMAD.MOV.U32 R46, RZ, RZ, R43 ;  /* 0x000000ffff2e7224 */ /* 0x000fc600078e002b */
[----:B-1----:R-:W-:-:S06]  /*27900*/  ULEA UR4, UR5, UR4, 0x18 ;  /* 0x0000000405047291 */ /* 0x002fcc000f8ec0ff */
[C---:B------:R-:W-:Y:S01]  /*27910*/  LEA R41, R40.reuse, UR4, 0x2 ;  /* 0x0000000428297c11 */ /* 0x040fe2000f8e10ff */
[----:B------:R-:W-:-:S04]  /*27920*/  VIADD R40, R40, UR43 ;  /* 0x0000002b28287c36 */ /* 0x000fc80008000000 */
[----:B------:R0:W1:Y:S01]  /*27930*/  LDS R45, [R41] ;  /* 0x00000000292d7984 */ /* 0x0000620000000800 */
[----:B------:R-:W-:-:S13]  /*27940*/  ISETP.GE.U32.AND P1, PT, R40, 0x800, PT ;  /* 0x000008002800780c */ /* 0x000fda0003f26070 */
.L_x_823:
        /* <DEDUP_REMOVED lines=24> */
.L_x_826:
[----:B------:R-:W-:Y:S05]  /*27ad0*/  BSYNC.RELIABLE B4 ;  /* 0x0000000000047941 */ /* 0x000fea0003800100 */
.L_x_825:
[----:B------:R1:W-:Y:S02]  /*27ae0*/  STS [R41], RZ ;  /* 0x000000ff29007388 */ /* 0x0003e40000000800 */
.L_x_827:
[----:B------:R-:W-:Y:S05]  /*27af0*/  BSYNC.RECONVERGENT B3 ;  /* 0x0000000000037941 */ /* 0x000fea0003800200 */
.L_x_824:
[----:B------:R-:W-:Y:S05]  /*27b00*/  @!P1 BRA `(.L_x_828) ;  /* 0xfffffffc00689947 */ /* 0x000fea000383ffff */
[----:B------:R-:W-:Y:S05]  /*27b10*/  BRA `(.L_x_821) ;  /* 0x0000000000547947 */ /* 0x000fea0003800000 */
.L_x_822:
[----:B------:R1:W5:Y:S01]  /*27b20*/  LDG.E R45, desc[UR36][R38.64] ;  /* 0x00000024262d7981 */ /* 0x000362000c1e1900 */
[----:B------:R-:W-:-:S07]  /*27b30*/  MOV R41, R31 ;  /* 0x0000001f00297202 */ /* 0x000fce0000000f00 */
.L_x_833:
        /* <DEDUP_REMOVED lines=15> */
.L_x_831:
[----:B------:R-:W-:Y:S05]  /*27c30*/  BSYNC.RELIABLE B4 ;  /* 0x0000000000047941 */ /* 0x000fea0003800100 */
.L_x_830:
[----:B------:R0:W-:Y:S02]  /*27c40*/  STS [R46], RZ ;  /* 0x000000ff2e007388 */ /* 0x0001e40000000800 */
.L_x_832:
[----:B------:R-:W-:Y:S05]  /*27c50*/  BSYNC.RECONVERGENT B3 ;  /* 0x0000000000037941 */ /* 0x000fea0003800200 */
.L_x_829:
[----:B------:R-:W-:Y:S05]  /*27c60*/  @!P3 BRA `(.L_x_833) ;  /* 0xfffffffc00b4b947 */ /* 0x000fea000383ffff */
.L_x_821:
[----:B------:R-:W-:Y:S05]  /*27c70*/  BSYNC.RECONVERGENT B2 ;  /* 0x0000000000027941 */ /* 0x000fea0003800200 */
.L_x_820:
[----:B------:R-:W-:Y:S04]  /*27c80*/  BSSY.RECONVERGENT B2, `(.L_x_834) ;  /* 0x000004b000027945 */ /* 0x000fe80003800200 */
[----:B------:R-:W-:Y:S05]  /*27c90*/  @P2 BRA `(.L_x_835) ;  /* 0x0000000400242947 */ /* 0x000fea0003800000 */
[----:B------:R-:W2:Y:S01]  /*27ca0*/  S2UR UR5, SR_CgaCtaId ;  /* 0x00000000000579c3 */ /* 0x000ea20000008800 */
[----:B------:R-:W-:Y:S02]  /*27cb0*/  UMOV UR4, 0x400 ;  /* 0x0000040000047882 */ /* 0x000fe40000000000 */
[----:B------:R-:W-:-:S04]  /*27cc0*/  UIADD3 UR4, UPT, UPT, UR4, 0x4814, URZ ;  /* 0x0000481404047890 */ /* 0x000fc8000fffe0ff */
[----:B--2---:R-:W-:-:S03]  /*27cd0*/  ULEA UR5, UR5, UR4, 0x18 ;  /* 0x0000000405057291 */ /* 0x004fc6000f8ec0ff */
[----:B------:R-:W-:-:S09]  /*27ce0*/  UMOV UR4, URZ ;  /* 0x000000ff00047c82 */ /* 0x000fd20008000000 */
.L_x_836:
[----:B------:R-:W-:Y:S02]  /*27cf0*/  ULEA UR6, UR4, UR5, 0x2 ;  /* 0x0000000504067291 */ /* 0x000fe4000f8e10ff */
[----:B------:R-:W-:-:S04]  /*27d00*/  UIADD3 UR4, UPT, UPT, UR4, 0x8, URZ ;  /* 0x0000000804047890 */ /* 0x000fc8000fffe0ff */
[----:B------:R-:W-:-:S03]  /*27d10*/  UISETP.NE.AND UP0, UPT, UR4, 0x800, UPT ;  /* 0x000008000400788c */ /* 0x000fc6000bf05270 */
[----:B0-----:R-:W0:Y:S02]  /*27d20*/  LDS R51, [UR6] ;  /* 0x00000006ff337984 */ /* 0x001e240008000800 */
[----:B0-----:R-:W-:-:S13]  /*27d30*/  ISETP.NE.AND P4, PT, R51, RZ, PT ;  /* 0x000000ff3300720c */ /* 0x001fda0003f85270 */
[----:B--2---:R-:W1:Y:S02]  /*27d40*/  @P4 LDS R20, [R44] ;  /* 0x000000002c144984 */ /* 0x004e640000000800 */
[----:B-1----:R-:W-:-:S05]  /*27d50*/  @P4 IADD3 R41, PT, PT, R20, 0x1, RZ ;  /* 0x0000000114294810 */ /* 0x002fca0007ffe0ff */
[----:B------:R0:W-:Y:S04]  /*27d60*/  @P4 STS [R44], R41 ;  /* 0x000000292c004388 */ /* 0x0001e80000000800 */
[----:B------:R-:W1:Y:S01]  /*27d70*/  LDS R48, [UR6+0x4] ;  /* 0x00000406ff307984 */ /* 0x000e620008000800 */
[----:B0-----:R-:W-:-:S05]  /*27d80*/  @P4 IADD3 R41, PT, PT, R42, R41, RZ ;  /* 0x000000292a294210 */ /* 0x001fca0007ffe0ff */
        /* <DEDUP_REMOVED lines=34> */
[----:B------:R-:W-:Y:S01]  /*27fb0*/  @P5 STS [R44], R41 ;  /* 0x000000292c005388 */ /* 0x000fe20000000800 */
[----:B------:R-:W-:-:S03]  /*27fc0*/  @P5 IADD3 R47, PT, PT, R42, R41, RZ ;  /* 0x000000292a2f5210 */ /* 0x000fc60007ffe0ff */
[----:B------:R-:W0:Y:S02]  /*27fd0*/  LDS R45, [UR6+0x18] ;  /* 0x00001806ff2d7984 */ /* 0x000e240008000800 */
[----:B------:R-:W-:Y:S02]  /*27fe0*/  @P5 IMAD.WIDE.U32 R46, R47, 0x4, R10 ;  /* 0x000000042f2e5825 */ /* 0x000fe400078e000a */
[----:B------:R-:W-:Y:S01]  /*27ff0*/  @P3 STG.E desc[UR36][R20.64], R52 ;  /* 0x0000003414003986 */ /* 0x000fe2000c101924 */
[----:B0-----:R-:W-:-:S13]  /*28000*/  ISETP.NE.AND P1, PT, R45, RZ, PT ;  /* 0x000000ff2d00720c */ /* 0x001fda0003f25270 */
[----:B------:R-:W0:Y:S02]  /*28010*/  @P1 LDS R48, [R44] ;  /* 0x000000002c301984 */ /* 0x000e240000000800 */
[----:B0-----:R-:W-:Y:S02]  /*28020*/  @P1 VIADD R21, R48, 0x1 ;  /* 0x0000000130151836 */ /* 0x001fe40000000000 */
[----:B------:R-:W-:-:S03]  /*28030*/  @P4 IMAD.WIDE.U32 R48, R49, 0x4, R10 ;  /* 0x0000000431304825 */ /* 0x000fc600078e000a */
[----:B------:R-:W-:Y:S01]  /*28040*/  @P1 STS [R44], R21 ;  /* 0x000000152c001388 */ /* 0x000fe20000000800 */
[----:B------:R-:W-:-:S03]  /*28050*/  @P1 IMAD.IADD R41, R42, 0x1, R21 ;  /* 0x000000012a291824 */ /* 0x000fc600078e0215 */
[----:B------:R-:W0:Y:S04]  /*28060*/  LDS R52, [UR6+0x1c] ;  /* 0x00001c06ff347984 */ /* 0x000e280008000800 */
[----:B------:R-:W-:Y:S04]  /*28070*/  @P4 STG.E desc[UR36][R48.64], R53 ;  /* 0x0000003530004986 */ /* 0x000fe8000c101924 */
[----:B------:R-:W-:Y:S01]  /*28080*/  @P5 STG.E desc[UR36][R46.64], R51 ;  /* 0x000000332e005986 */ /* 0x000fe2000c101924 */
[----:B0-----:R-:W-:-:S13]  /*28090*/  ISETP.NE.AND P3, PT, R52, RZ, PT ;  /* 0x000000ff3400720c */ /* 0x001fda0003f65270 */
[----:B------:R-:W0:Y:S02]  /*280a0*/  @P3 LDS R40, [R44] ;  /* 0x000000002c283984 */ /* 0x000e240000000800 */
[----:B0-----:R-:W-:Y:S02]  /*280b0*/  @P3 VIADD R47, R40, 0x1 ;  /* 0x00000001282f3836 */ /* 0x001fe40000000000 */
[----:B------:R-:W-:-:S03]  /*280c0*/  @P1 IMAD.WIDE.U32 R40, R41, 0x4, R10 ;  /* 0x0000000429281825 */ /* 0x000fc600078e000a */
[----:B------:R-:W-:Y:S01]  /*280d0*/  @P3 IADD3 R21, PT, PT, R42, R47, RZ ;  /* 0x0000002f2a153210 */ /* 0x000fe20007ffe0ff */
[----:B------:R2:W-:Y:S04]  /*280e0*/  @P3 STS [R44], R47 ;  /* 0x0000002f2c003388 */ /* 0x0005e80000000800 */
[----:B------:R-:W-:Y:S01]  /*280f0*/  @P3 IMAD.WIDE.U32 R20, R21, 0x4, R10 ;  /* 0x0000000415143825 */ /* 0x000fe200078e000a */
[----:B------:R2:W-:Y:S04]  /*28100*/  @P1 STG.E desc[UR36][R40.64], R45 ;  /* 0x0000002d28001986 */ /* 0x0005e8000c101924 */
[----:B------:R2:W-:Y:S01]  /*28110*/  @P3 STG.E desc[UR36][R20.64], R52 ;  /* 0x0000003414003986 */ /* 0x0005e2000c101924 */
[----:B------:R-:W-:Y:S05]  /*28120*/  BRA.U UP0, `(.L_x_836) ;  /* 0xfffffff900f07547 */ /* 0x000fea000b83ffff */
.L_x_835:
[----:B------:R-:W-:Y:S05]  /*28130*/  BSYNC.RECONVERGENT B2 ;  /* 0x0000000000027941 */ /* 0x000fea0003800200 */
.L_x_834:
[----:B------:R-:W-:Y:S05]  /*28140*/  @P0 BRA `(.L_x_837) ;  /* 0xfffffff400100947 */ /* 0x000fea000383ffff */
.L_x_815:
[----:B------:R-:W-:Y:S01]  /*28150*/  ISETP.GE.U32.AND P0, PT, R31, R6, PT ;  /* 0x000000061f00720c */ /* 0x000fe20003f06070 */
[----:B------:R-:W-:-:S12]  /*28160*/  BSSY.RECONVERGENT B2, `(.L_x_838) ;  /* 0x0000094000027945 */ /* 0x000fd80003800200 */
[----:B------:R-:W-:Y:S05]  /*28170*/  @P0 BRA `(.L_x_839) ;  /* 0x0000000800480947 */ /* 0x000fea0003800000 */
[----:B------:R-:W-:-:S05]  /*28180*/  IMAD.MOV.U32 R42, RZ, RZ, R31 ;  /* 0x000000ffff2a7224 */ /* 0x000fca00078e001f */
[----:B------:R-:W-:-:S13]  /*28190*/  ISETP.GE.U32.AND P3, PT, R42, R6, PT ;  /* 0x000000062a00720c */ /* 0x000fda0003f66070 */
[----:B--2---:R-:W-:-:S04]  /*281a0*/  @P3 IMAD.IADD R21, R7, 0x1, R42 ;  /* 0x0000000107153824 */ /* 0x004fc800078e022a */
[----:B------:R-:W-:-:S06]  /*281b0*/  @P3 IMAD.WIDE.U32 R20, R21, 0x4, R12 ;  /* 0x0000000415143825 */ /* 0x000fcc00078e000c */
[----:B------:R-:W2:Y:S01]  /*281c0*/  @P3 LDG.E R20, desc[UR36][R20.64+-0x4e200] ;  /* 0xfb1e002414143981 */ /* 0x000ea2000c1e1900 */
[----:B------:R-:W-:Y:S01]  /*281d0*/  @P3 MOV R40, 0x400 ;  /* 0x0000040000283802 */ /* 0x000fe20000000f00 */
[----:B------:R-:W-:Y:S01]  /*281e0*/  BSSY.RECONVERGENT B3, `(.L_x_840) ;  /* 0x0000026000037945 */ /* 0x000fe20003800200 */
[----:B------:R-:W-:Y:S01]  /*281f0*/  PLOP3.LUT P0, PT, P3, PT, PT, 0x8, 0x80 ;  /* 0x000000000080781c */ /* 0x000fe20001f0e170 */
[----:B01----:R-:W0:Y:S01]  /*28200*/  @P3 S2R R41, SR_CgaCtaId ;  /* 0x0000000000293919 */ /* 0x003e220000008800 */
[----:B------:R-:W-:-:S04]  /*28210*/  @P3 IADD3 R40, PT, PT, R40, 0x4814, RZ ;  /* 0x0000481428283810 */ /* 0x000fc80007ffe0ff */
[----:B0-----:R-:W-:-:S05]  /*28220*/  @P3 LEA R41, R41, R40, 0x18 ;  /* 0x0000002829293211 */ /* 0x001fca00078ec0ff */
[C---:B------:R-:W-:Y:S02]  /*28230*/  @P3 IMAD R41, R42.reuse, 0x4, R41 ;  /* 0x000000042a293824 */ /* 0x040fe400078e0229 */
[----:B------:R-:W-:-:S05]  /*28240*/  @P3 VIADD R42, R42, 0x20 ;  /* 0x000000202a2a3836 */ /* 0x000fca0000000000 */
[CC--:B------:R-:W-:Y:S02]  /*28250*/  ISETP.GT.U32.AND P1, PT, R6.reuse, R42.reuse, PT ;  /* 0x0000002a0600720c */ /* 0x0c0fe40003f24070 */
[----:B------:R-:W-:-:S04]  /*28260*/  IADD3 R40, PT, PT, R6, -R42, RZ ;  /* 0x8000002a06287210 */ /* 0x000fc80007ffe0ff */
[----:B------:R-:W-:Y:S01]  /*28270*/  ISETP.LE.U32.OR P1, PT, R40, 0x60, !P1 ;  /* 0x000000602800780c */ /* 0x000fe20004f23470 */
[----:B--2---:R0:W-:-:S12]  /*28280*/  @P3 STS [R41], R20 ;  /* 0x0000001429003388 */ /* 0x0041d80000000800 */
[----:B------:R-:W-:Y:S05]  /*28290*/  @P1 BRA `(.L_x_841) ;  /* 0x0000000000681947 */ /* 0x000fea0003800000 */
[----:B------:R-:W1:Y:S01]  /*282a0*/  S2R R45, SR_CgaCtaId ;  /* 0x00000000002d7919 */ /* 0x000e620000008800 */
[----:B0-----:R-:W-:Y:S01]  /*282b0*/  MOV R20, 0x400 ;  /* 0x0000040000147802 */ /* 0x001fe20000000f00 */
[----:B------:R-:W-:Y:S01]  /*282c0*/  VIADD R51, R6, 0xffffffa0 ;  /* 0xffffffa006337836 */ /* 0x000fe20000000000 */
[----:B------:R-:W-:-:S03]  /*282d0*/  PLOP3.LUT P0, PT, PT, PT, PT, 0x8, 0x80 ;  /* 0x000000000080781c */ /* 0x000fc60003f0e170 */
[----:B------:R-:W-:-:S05]  /*282e0*/  VIADD R20, R20, 0x4814 ;  /* 0x0000481414147836 */ /* 0x000fca0000000000 */
[----:B-1----:R-:W-:-:S07]  /*282f0*/  LEA R45, R45, R20, 0x18 ;  /* 0x000000142d2d7211 */ /* 0x002fce00078ec0ff */
.L_x_842:
[C---:B------:R-:W-:Y:S02]  /*28300*/  IADD3 R49, PT, PT, R7.reuse, R42, RZ ;  /* 0x0000002a07317210 */ /* 0x040fe40007ffe0ff */
[C-C-:B------:R-:W-:Y:S02]  /*28310*/  IADD3 R47, PT, PT, R7.reuse, 0x20, R42.reuse ;  /* 0x00000020072f7810 */ /* 0x140fe40007ffe02a */
[----:B------:R-:W-:Y:S01]  /*28320*/  IADD3 R41, PT, PT, R7, 0x40, R42 ;  /* 0x0000004007297810 */ /* 0x000fe20007ffe02a */
[----:B-1----:R-:W-:Y:S01]  /*28330*/  IMAD.WIDE.U32 R48, R49, 0x4, R12 ;  /* 0x0000000431307825 */ /* 0x002fe200078e000c */
[----:B------:R-:W-:-:S03]  /*28340*/  IADD3 R21, PT, PT, R7, 0x60, R42 ;  /* 0x0000006007157810 */ /* 0x000fc60007ffe02a */
        /* <DEDUP_REMOVED lines=15> */
.L_x_841:
[----:B------:R-:W-:Y:S05]  /*28440*/  BSYNC.RECONVERGENT B3 ;  /* 0x0000000000037941 */ /* 0x000fea0003800200 */
.L_x_840:
[CC--:B------:R-:W-:Y:S01]  /*28450*/  ISETP.GT.U32.AND P1, PT, R6.reuse, R42.reuse, PT ;  /* 0x0000002a0600720c */ /* 0x0c0fe20003f24070 */
[----:B------:R-:W-:Y:S01]  /*28460*/  BSSY.RECONVERGENT B3, `(.L_x_843) ;  /* 0x0000013000037945 */ /* 0x000fe20003800200 */
[----:B01----:R-:W-:-:S04]  /*28470*/  IADD3 R20, PT, PT, R6, -R42, RZ ;  /* 0x8000002a06147210 */ /* 0x003fc80007ffe0ff */
        /* <DEDUP_REMOVED lines=17> */
.L_x_844:
[----:B------:R-:W-:Y:S05]  /*28590*/  BSYNC.RECONVERGENT B3 ;  /* 0x0000000000037941 */ /* 0x000fea0003800200 */
.L_x_843:
[----:B------:R-:W-:Y:S01]  /*285a0*/  ISETP.LT.U32.OR P0, PT, R42, R6, P0 ;  /* 0x000000062a00720c */ /* 0x000fe20000701470 */
[----:B------:R-:W-:Y:S01]  /*285b0*/  BSSY.RECONVERGENT B3, `(.L_x_845) ;  /* 0x000000c000037945 */ /* 0x000fe20003800200 */
[----:B------:R-:W-:-:S11]  /*285c0*/  ISETP.GE.AND P1, PT, R43, 0x2, PT ;  /* 0x000000022b00780c */ /* 0x000fd60003f26270 */
[----:B------:R-:W-:Y:S05]  /*285d0*/  @!P0 BRA `(.L_x_846) ;  /* 0x0000000000248947 */ /* 0x000fea0003800000 */
[----:B------:R-:W-:-:S05]  /*285e0*/  IADD3 R21, PT, PT, R7, R42, RZ ;  /* 0x0000002a07157210 */ /* 0x000fca0007ffe0ff */
        /* <DEDUP_REMOVED lines=8> */
.L_x_846:
[----:B------:R-:W-:Y:S05]  /*28670*/  BSYNC.RECONVERGENT B3 ;  /* 0x0000000000037941 */ /* 0x000fea0003800200 */
.L_x_845:
[----:B------:R-:W-:Y:S05]  /*28680*/  @!P1 BRA `(.L_x_847) ;  /* 0x0000000000a09947 */ /* 0x000fea0003800000 */
[----:B-1----:R-:W-:-:S07]  /*28690*/  IMAD.MOV.U32 R41, RZ, RZ, R31 ;  /* 0x000000ffff297224 */ /* 0x002fce00078e001f */
.L_x_853:
        /* <DEDUP_REMOVED lines=9> */
[----:B------:R-:W-:-:S13]  /*28730*/  ISETP.GE.U32.AND P3, PT, R41, R6, PT ;  /* 0x000000062900720c */ /* 0x000fda0003f66070 */
.L_x_848:
        /* <DEDUP_REMOVED lines=24> */
.L_x_851:
[----:B------:R-:W-:Y:S05]  /*288c0*/  BSYNC.RELIABLE B4 ;  /* 0x0000000000047941 */ /* 0x000fea0003800100 */
.L_x_850:
[----:B------:R1:W-:Y:S02]  /*288d0*/  STS [R40], RZ ;  /* 0x000000ff28007388 */ /* 0x0003e40000000800 */
.L_x_852:
[----:B------:R-:W-:Y:S05]  /*288e0*/  BSYNC.RECONVERGENT B3 ;  /* 0x0000000000037941 */ /* 0x000fea0003800200 */
.L_x_849:
[----:B------:R-:W-:Y:S05]  /*288f0*/  @!P3 BRA `(.L_x_853) ;  /* 0xfffffffc0068b947 */ /* 0x000fea000383ffff */
[----:B------:R-:W-:Y:S05]  /*28900*/  BRA `(.L_x_839) ;  /* 0x0000000000647947 */ /* 0x000fea0003800000 */
.L_x_847:
[----:B0-----:R0:W5:Y:S01]  /*28910*/  LDG.E R40, desc[UR36][R38.64] ;  /* 0x0000002426287981 */ /* 0x001162000c1e1900 */
[----:B-1----:R-:W-:Y:S01]  /*28920*/  MOV R20, 0x400 ;  /* 0x0000040000147802 */ /* 0x002fe20000000f00 */
[----:B------:R-:W-:Y:S01]  /*28930*/  IMAD.MOV.U32 R41, RZ, RZ, R31 ;  /* 0x000000ffff297224 */ /* 0x000fe200078e001f */
[----:B------:R-:W1:Y:S02]  /*28940*/  S2R R21, SR_CgaCtaId ;  /* 0x0000000000157919 */ /* 0x000e640000008800 */
[----:B------:R-:W-:-:S04]  /*28950*/  IADD3 R20, PT, PT, R20, 0x4814, RZ ;  /* 0x0000481414147810 */ /* 0x000fc80007ffe0ff */
[----:B01----:R-:W-:-:S07]  /*28960*/  LEA R46, R21, R20, 0x18 ;  /* 0x00000014152e7211 */ /* 0x003fce00078ec0ff */
.L_x_858:
        /* <DEDUP_REMOVED lines=15> */
.L_x_856:
[----:B------:R-:W-:Y:S05]  /*28a60*/  BSYNC.RELIABLE B4 ;  /* 0x0000000000047941 */ /* 0x000fea0003800100 */
.L_x_855:
[----:B------:R0:W-:Y:S02]  /*28a70*/  STS [R42], RZ ;  /* 0x000000ff2a007388 */ /* 0x0001e40000000800 */
.L_x_857:
[----:B------:R-:W-:Y:S05]  /*28a80*/  BSYNC.RECONVERGENT B3 ;  /* 0x0000000000037941 */ /* 0x000fea0003800200 */
.L_x_854:
[----:B------:R-:W-:Y:S05]  /*28a90*/  @!P1 BRA `(.L_x_858) ;  /* 0xfffffffc00b49947 */ /* 0x000fea000383ffff */
.L_x_839:
[----:B------:R-:W-:Y:S05]  /*28aa0*/  BSYNC.RECONVERGENT B2 ;  /* 0x0000000000027941 */ /* 0x000fea0003800200 */
.L_x_838:
[----:B------:R-:W-:Y:S05]  /*28ab0*/  @P2 BRA `(.L_x_859) ;  /* 0x0000003000902947 */ /* 0x000fea0003800000 */
[----:B------:R-:W-:-:S13]  /*28ac0*/  ISETP.NE.AND P0, PT, R6, RZ, PT ;  /* 0x000000ff0600720c */ /* 0x000fda0003f05270 */
[----:B------:R-:W-:Y:S05]  /*28ad0*/  @!P0 BRA `(.L_x_859) ;  /* 0x0000003000888947 */ /* 0x000fea0003800000 */
[----:B------:R-:W-:Y:S01]  /*28ae0*/  ISETP.GE.U32.AND P0, PT, R6, 0x4, PT ;  /* 0x000000040600780c */ /* 0x000fe20003f06070 */
[----:B0-----:R-:W-:Y:S02]  /*28af0*/  IMAD R42, R4, R37, RZ ;  /* 0x00000025042a7224 */ /* 0x001fe400078e02ff */
[----:B--2---:R-:W-:-:S10]  /*28b00*/  IMAD.MOV.U32 R20, RZ, RZ, RZ ;  /* 0x000000ffff147224 */ /* 0x004fd400078e00ff */
[----:B------:R-:W-:Y:S05]  /*28b10*/  @!P0 BRA `(.L_x_860) ;  /* 0x0000001000548947 */ /* 0x000fea0003800000 */
[----:B------:R-:W-:Y:S01]  /*28b20*/  ISETP.GT.AND P0, PT, R9, RZ, PT ;  /* 0x000000ff0900720c */ /* 0x000fe20003f04270 */
[----:B------:R-:W-:-:S12]  /*28b30*/  UMOV UR4, URZ ;  /* 0x000000ff00047c82 */ /* 0x000fd80008000000 */
[----:B------:R-:W-:Y:S05]  /*28b40*/  @!P0 BRA `(.L_x_861) ;  /* 0x0000000c00a48947 */ /* 0x000fea0003800000 */
[----:B------:R-:W-:Y:S01]  /*28b50*/  VIADD R21, R9, -UR4 ;  /* 0x8000000409157c36 */ /* 0x000fe20008000000 */
        /* <DEDUP_REMOVED lines=9> */
[----:B------:R-:W-:Y:S02]  /*28bf0*/  IADD3 R43, PT, PT, R9, -0xc, RZ ;  /* 0xfffffff4092b7810 */ /* 0x000fe40007ffe0ff */
[----:B------:R-:W2:Y:S01]  /*28c00*/  S2UR UR8, SR_CgaCtaId ;  /* 0x00000000000879c3 */ /* 0x000ea20000008800 */
[----:B0-----:R-:W-:Y:S02]  /*28c10*/  ULEA UR6, UR6, UR5, 0x18 ;  /* 0x0000000506067291 */ /* 0x001fe4000f8ec0ff */
[----:B--2---:R-:W-:-:S12]  /*28c20*/  ULEA UR7, UR8, UR7, 0x18 ;  /* 0x0000000708077291 */ /* 0x004fd8000f8ec0ff */
.L_x_863:
[----:B------:R-:W-:Y:S02]  /*28c30*/  ULEA UR8, UR4, UR6, 0x2 ;  /* 0x0000000604087291 */ /* 0x000fe4000f8e10ff */
[----:B------:R-:W-:Y:S01]  /*28c40*/  UIADD3 UR5, UPT, UPT, UR4, 0x4, URZ ;  /* 0x0000000404057890 */ /* 0x000fe2000fffe0ff */
[----:B------:R-:W-:-:S03]  /*28c50*/  UMOV UR6, UR7 ;  /* 0x0000000700067c82 */ /* 0x000fc60008000000 */
[----:B------:R-:W-:-:S03]  /*28c60*/  ULEA UR5, UR5, UR6, 0x2 ;  /* 0x0000000605057291 */ /* 0x000fc6000f8e10ff */
[----:B01----:R-:W0:Y:S02]  /*28c70*/  LDS R39, [UR8] ;  /* 0x00000008ff277984 */ /* 0x003e240008000800 */
        /* <DEDUP_REMOVED lines=52> */
[----:B------:R-:W-:Y:S01]  /*28fc0*/  UIADD3 UR5, UPT, UPT, UR4, 0x8, URZ ;  /* 0x0000000804057890 */ /* 0x000fe2000fffe0ff */
[----:B------:R-:W-:-:S03]  /*28fd0*/  @P2 IMAD.WIDE.U32 R40, R41, 0x4, R10 ;  /* 0x0000000429282825 */ /* 0x000fc600078e000a */
        /* <DEDUP_REMOVED lines=24> */
[----:B------:R-:W-:Y:S01]  /*29160*/  @P4 STG.E desc[UR36][R40.64], R45 ;  /* 0x0000002d28004986 */ /* 0x000fe2000c101924 */
[----:B-1----:R-:W-:Y:S02]  /*29170*/  @P5 IADD3 R21, PT, PT, R42, R50, RZ ;  /* 0x000000322a155210 */ /* 0x002fe40007ffe0ff */
[----:B0-----:R-:W-:-:S13]  /*29180*/  ISETP.NE.AND P6, PT, R52, RZ, PT ;  /* 0x000000ff3400720c */ /* 0x001fda0003fc5270 */
[----:B------:R-:W0:Y:S02]  /*29190*/  @P6 LDS R38, [R44] ;  /* 0x000000002c266984 */ /* 0x000e240000000800 */
[----:B0-----:R-:W-:-:S04]  /*291a0*/  @P6 VIADD R38, R38, 0x1 ;  /* 0x0000000126266836 */ /* 0x001fc80000000000 */
[----:B------:R-:W-:Y:S01]  /*291b0*/  @P6 IMAD.IADD R41, R42, 0x1, R38 ;  /* 0x000000012a296824 */ /* 0x000fe200078e0226 */
[----:B------:R-:W-:Y:S03]  /*291c0*/  @P6 STS [R44], R38 ;  /* 0x000000262c006388 */ /* 0x000fe60000000800 */
[----:B------:R-:W-:Y:S01]  /*291d0*/  @P6 IMAD.WIDE.U32 R40, R41, 0x4, R10 ;  /* 0x0000000429286825 */ /* 0x000fe200078e000a */
[----:B------:R-:W0:Y:S01]  /*291e0*/  LDS R51, [UR5+0xc] ;  /* 0x00000c05ff337984 */ /* 0x000e220008000800 */
[----:B------:R-:W-:Y:S02]  /*291f0*/  UIADD3 UR5, UPT, UPT, UR4, 0xc, URZ ;  /* 0x0000000c04057890 */ /* 0x000fe4000fffe0ff */
[----:B------:R-:W-:Y:S02]  /*29200*/  UIADD3 UR4, UPT, UPT, UR4, 0x10, URZ ;  /* 0x0000001004047890 */ /* 0x000fe4000fffe0ff */
[----:B------:R-:W-:Y:S01]  /*29210*/  ULEA UR5, UR5, UR6, 0x2 ;  /* 0x0000000605057291 */ /* 0x000fe2000f8e10ff */
[----:B0-----:R-:W-:-:S13]  /*29220*/  ISETP.NE.AND P1, PT, R51, RZ, PT ;  /* 0x000000ff3300720c */ /* 0x001fda0003f25270 */
[----:B------:R-:W0:Y:S02]  /*29230*/  @P1 LDS R49, [R44] ;  /* 0x000000002c311984 */ /* 0x000e240000000800 */
[----:B0-----:R-:W-:-:S05]  /*29240*/  @P1 VIADD R39, R49, 0x1 ;  /* 0x0000000131271836 */ /* 0x001fca0000000000 */
[----:B------:R0:W-:Y:S04]  /*29250*/  @P1 STS [R44], R39 ;  /* 0x000000272c001388 */ /* 0x0001e80000000800 */
[----:B------:R-:W1:Y:S01]  /*29260*/  LDS R49, [UR8+0x30] ;  /* 0x00003008ff317984 */ /* 0x000e620008000800 */
[----:B0-----:R-:W-:-:S05]  /*29270*/  @P1 IADD3 R39, PT, PT, R42, R39, RZ ;  /* 0x000000272a271210 */ /* 0x001fca0007ffe0ff */
[----:B------:R-:W-:Y:S01]  /*29280*/  @P1 IMAD.WIDE.U32 R38, R39, 0x4, R10 ;  /* 0x0000000427261825 */ /* 0x000fe200078e000a */
[----:B-1----:R-:W-:-:S13]  /*29290*/  ISETP.NE.AND P2, PT, R49, RZ, PT ;  /* 0x000000ff3100720c */ /* 0x002fda0003f45270 */
[----:B------:R-:W0:Y:S02]  /*292a0*/  @P2 LDS R53, [R44] ;  /* 0x000000002c352984 */ /* 0x000e240000000800 */
[----:B0-----:R-:W-:-:S05]  /*292b0*/  @P2 IADD3 R53, PT, PT, R53, 0x1, RZ ;  /* 0x0000000135352810 */ /* 0x001fca0007ffe0ff */
[----:B------:R-:W-:Y:S04]  /*292c0*/  @P2 STS [R44], R53 ;  /* 0x000000352c002388 */ /* 0x000fe80000000800 */
        /* <DEDUP_REMOVED lines=8> */
[----:B0-----:R-:W-:-:S03]  /*29350*/  @P3 IMAD.IADD R45, R42, 0x1, R45 ;  /* 0x000000012a2d3824 */ /* 0x001fc600078e022d */
[----:B------:R-:W-:Y:S04]  /*29360*/  @P6 STG.E desc[UR36][R40.64], R52 ;  /* 0x0000003428006986 */ /* 0x000fe8000c101924 */
[----:B------:R-:W-:Y:S01]  /*29370*/  @P1 STG.E desc[UR36][R38.64], R51 ;  /* 0x0000003326001986 */ /* 0x000fe2000c101924 */
[----:B------:R-:W-:Y:S01]  /*29380*/  ISETP.LE.AND P1, PT, R43, UR4, PT ;  /* 0x000000042b007c0c */ /* 0x000fe2000bf23270 */
[----:B--2---:R-:W-:-:S04]  /*29390*/  @P2 IMAD.IADD R21, R42, 0x1, R53 ;  /* 0x000000012a152824 */ /* 0x004fc800078e0235 */
[----:B------:R-:W-:-:S05]  /*293a0*/  @P2 IMAD.WIDE.U32 R20, R21, 0x4, R10 ;  /* 0x0000000415142825 */ /* 0x000fca00078e000a */
[----:B------:R0:W-:Y:S02]  /*293b0*/  @P2 STG.E desc[UR36][R20.64], R49 ;  /* 0x0000003114002986 */ /* 0x0001e4000c101924 */
[----:B0-----:R-:W-:Y:S01]  /*293c0*/  @P3 IMAD.WIDE.U32 R20, R45, 0x4, R10 ;  /* 0x000000042d143825 */ /* 0x001fe200078e000a */
[----:B-1----:R-:W-:-:S04]  /*293d0*/  ISETP.NE.AND P4, PT, R46, RZ, PT ;  /* 0x000000ff2e00720c */ /* 0x002fc80003f85270 */
[----:B------:R-:W-:Y:S09]  /*293e0*/  @P3 STG.E desc[UR36][R20.64], R47 ;  /* 0x0000002f14003986 */ /* 0x000ff2000c101924 */
[----:B------:R-:W0:Y:S02]  /*293f0*/  @P4 LDS R50, [R44] ;  /* 0x000000002c324984 */ /* 0x000e240000000800 */
[----:B0-----:R-:W-:-:S04]  /*29400*/  @P4 VIADD R48, R50, 0x1 ;  /* 0x0000000132304836 */ /* 0x001fc80000000000 */
[----:B------:R-:W-:Y:S01]  /*29410*/  @P4 IMAD.IADD R41, R42, 0x1, R48 ;  /* 0x000000012a294824 */ /* 0x000fe200078e0230 */
[----:B------:R-:W-:Y:S04]  /*29420*/  @P4 STS [R44], R48 ;  /* 0x000000302c004388 */ /* 0x000fe80000000800 */
[----:B------:R-:W0:Y:S02]  /*29430*/  LDS R50, [UR5+0xc] ;  /* 0x00000c05ff327984 */ /* 0x000e240008000800 */
[----:B0-----:R-:W-:-:S13]  /*29440*/  ISETP.NE.AND P5, PT, R50, RZ, PT ;  /* 0x000000ff3200720c */ /* 0x001fda0003fa5270 */
[----:B------:R-:W0:Y:S02]  /*29450*/  @P5 LDS R40, [R44] ;  /* 0x000000002c285984 */ /* 0x000e240000000800 */
[----:B0-----:R-:W-:Y:S01]  /*29460*/  @P5 IADD3 R53, PT, PT, R40, 0x1, RZ ;  /* 0x0000000128355810 */ /* 0x001fe20007ffe0ff */
[----:B------:R-:W-:-:S04]  /*29470*/  @P4 IMAD.WIDE.U32 R40, R41, 0x4, R10 ;  /* 0x0000000429284825 */ /* 0x000fc800078e000a */
[----:B------:R-:W-:Y:S01]  /*29480*/  @P5 IMAD.IADD R45, R42, 0x1, R53 ;  /* 0x000000012a2d5824 */ /* 0x000fe200078e0235 */
[----:B------:R0:W-:Y:S03]  /*29490*/  @P4 STG.E desc[UR36][R40.64], R46 ;  /* 0x0000002e28004986 */ /* 0x0001e6000c101924 */
[----:B------:R-:W-:Y:S01]  /*294a0*/  @P5 IMAD.WIDE.U32 R38, R45, 0x4, R10 ;  /* 0x000000042d265825 */ /* 0x000fe200078e000a */
[----:B------:R0:W-:Y:S04]  /*294b0*/  @P5 STS [R44], R53 ;  /* 0x000000352c005388 */ /* 0x0001e80000000800 */
[----:B------:R0:W-:Y:S01]  /*294c0*/  @P5 STG.E desc[UR36][R38.64], R50 ;  /* 0x0000003226005986 */ /* 0x0001e2000c101924 */
[----:B------:R-:W-:Y:S05]  /*294d0*/  @!P1 BRA `(.L_x_863) ;  /* 0xfffffff400d49947 */ /* 0x000fea000383ffff */
[----:B------:R-:W-:-:S07]  /*294e0*/  MOV R20, R9 ;  /* 0x0000000900147202 */ /* 0x000fce0000000f00 */
.L_x_862:
[----:B------:R-:W-:-:S05]  /*294f0*/  VIADD R21, R9, -UR4 ;  /* 0x8000000409157c36 */ /* 0x000fca0008000000 */
[----:B------:R-:W-:-:S13]  /*29500*/  ISETP.GT.AND P1, PT, R21, 0x4, PT ;  /* 0x000000041500780c */ /* 0x000fda0003f24270 */
[----:B------:R-:W-:Y:S05]  /*29510*/  @!P1 BRA `(.L_x_864) ;  /* 0x0000000400289947 */ /* 0x000fea0003800000 */
[----:B------:R-:W2:Y:S01]  /*29520*/  S2UR UR6, SR_CgaCtaId ;  /* 0x00000000000679c3 */ /* 0x000ea20000008800 */
[----:B------:R-:W-:Y:S02]  /*29530*/  UMOV UR5, 0x400 ;  /* 0x0000040000057882 */ /* 0x000fe40000000000 */
[----:B------:R-:W-:-:S04]  /*29540*/  UIADD3 UR5, UPT, UPT, UR5, 0x4814, URZ ;  /* 0x0000481405057890 */ /* 0x000fc8000fffe0ff */
[----:B--2---:R-:W-:-:S04]  /*29550*/  ULEA UR5, UR6, UR5, 0x18 ;  /* 0x0000000506057291 */ /* 0x004fc8000f8ec0ff */
[----:B------:R-:W-:Y:S02]  /*29560*/  ULEA UR6, UR4, UR5, 0x2 ;  /* 0x0000000504067291 */ /* 0x000fe4000f8e10ff */
[----:B------:R-:W-:-:S04]  /*29570*/  UIADD3 UR4, UPT, UPT, UR4, 0x4, URZ ;  /* 0x0000000404047890 */ /* 0x000fc8000fffe0ff */
[----:B------:R-:W-:Y:S02]  /*29580*/  ULEA UR5, UR4, UR5, 0x2 ;  /* 0x0000000504057291 */ /* 0x000fe4000f8e10ff */
[----:B------:R-:W-:Y:S01]  /*29590*/  UIADD3 UR4, UPT, UPT, UR4, 0x4, URZ ;  /* 0x0000000404047890 */ /* 0x000fe2000fffe0ff */
[----:B------:R-:W2:Y:S02]  /*295a0*/  LDS R48, [UR6] ;  /* 0x00000006ff307984 */ /* 0x000ea40008000800 */
[----:B--2---:R-:W-:-:S13]  /*295b0*/  ISETP.NE.AND P4, PT, R48, RZ, PT ;  /* 0x000000ff3000720c */ /* 0x004fda0003f85270 */
[----:B01----:R-:W0:Y:S02]  /*295c0*/  @P4 LDS R41, [R44] ;  /* 0x000000002c294984 */ /* 0x003e240000000800 */
        /* <DEDUP_REMOVED lines=27> */
[----:B0-----:R-:W-:Y:S02]  /*29780*/  @P2 IADD3 R39, PT, PT, R42, R39, RZ ;  /* 0x000000272a272210 */ /* 0x001fe40007ffe0ff */
[----:B-1----:R-:W-:-:S13]  /*29790*/  ISETP.NE.AND P1, PT, R43, RZ, PT ;  /* 0x000000ff2b00720c */ /* 0x002fda0003f25270 */
[----:B------:R-:W0:Y:S02]  /*297a0*/  @P1 LDS R38, [R44] ;  /* 0x000000002c261984 */ /* 0x000e240000000800 */
[----:B0-----:R-:W-:-:S05]  /*297b0*/  @P1 IADD3 R38, PT, PT, R38, 0x1, RZ ;  /* 0x0000000126261810 */ /* 0x001fca0007ffe0ff */
[----:B------:R0:W-:Y:S01]  /*297c0*/  @P1 STS [R44], R38 ;  /* 0x000000262c001388 */ /* 0x0001e20000000800 */
[----:B------:R-:W-:-:S03]  /*297d0*/  @P1 IMAD.IADD R52, R42, 0x1, R38 ;  /* 0x000000012a341824 */ /* 0x000fc600078e0226 */
[----:B------:R-:W1:Y:S01]  /*297e0*/  LDS R45, [UR5+0x4] ;  /* 0x00000405ff2d7984 */ /* 0x000e620008000800 */
[----:B------:R-:W-:-:S04]  /*297f0*/  @P1 IMAD.WIDE.U32 R20, R52, 0x4, R10 ;  /* 0x0000000434141825 */ /* 0x000fc800078e000a */
[----:B0-----:R-:W-:-:S05]  /*29800*/  @P2 IMAD.WIDE.U32 R38, R39, 0x4, R10 ;  /* 0x0000000427262825 */ /* 0x001fca00078e000a */
[----:B------:R-:W-:Y:S04]  /*29810*/  @P2 STG.E desc[UR36][R38.64], R49 ;  /* 0x0000003126002986 */ /* 0x000fe8000c101924 */
[----:B------:R0:W-:Y:S02]  /*29820*/  @P1 STG.E desc[UR36][R20.64], R43 ;  /* 0x0000002b14001986 */ /* 0x0001e4000c101924 */
[----:B0-----:R-:W-:Y:S02]  /*29830*/  MOV R20, R9 ;  /* 0x0000000900147202 */ /* 0x001fe40000000f00 */
        /* <DEDUP_REMOVED lines=11> */
[----:B0-----:R-:W-:-:S05]  /*298f0*/  @P4 VIADD R51, R50, 0x1 ;  /* 0x0000000132334836 */ /* 0x001fca0000000000 */
[----:B------:R0:W-:Y:S04]  /*29900*/  @P4 STS [R44], R51 ;  /* 0x000000332c004388 */ /* 0x0001e80000000800 */
[----:B------:R-:W1:Y:S01]  /*29910*/  LDS R48, [UR5+0xc] ;  /* 0x00000c05ff307984 */ /* 0x000e620008000800 */
[----:B0-----:R-:W-:Y:S01]  /*29920*/  @P4 IMAD.IADD R51, R42, 0x1, R51 ;  /* 0x000000012a334824 */ /* 0x001fe200078e0233 */
[----:B-1----:R-:W-:-:S13]  /*29930*/  ISETP.NE.AND P5, PT, R48, RZ, PT ;  /* 0x000000ff3000720c */ /* 0x002fda0003fa5270 */
[----:B------:R-:W0:Y:S02]  /*29940*/  @P5 LDS R50, [R44] ;  /* 0x000000002c325984 */ /* 0x000e240000000800 */
[----:B0-----:R-:W-:Y:S02]  /*29950*/  @P5 VIADD R39, R50, 0x1 ;  /* 0x0000000132275836 */ /* 0x001fe40000000000 */
[----:B------:R-:W-:-:S03]  /*29960*/  @P4 IMAD.WIDE.U32 R50, R51, 0x4, R10 ;  /* 0x0000000433324825 */ /* 0x000fc600078e000a */
[----:B------:R2:W-:Y:S01]  /*29970*/  @P5 STS [R44], R39 ;  /* 0x000000272c005388 */ /* 0x0005e20000000800 */
[----:B------:R-:W-:-:S03]  /*29980*/  @P5 IMAD.IADD R41, R42, 0x1, R39 ;  /* 0x000000012a295824 */ /* 0x000fc600078e0227 */
[----:B------:R2:W-:Y:S01]  /*29990*/  @P4 STG.E desc[UR36][R50.64], R46 ;  /* 0x0000002e32004986 */ /* 0x0005e2000c101924 */
[----:B------:R-:W-:-:S05]  /*299a0*/  @P5 IMAD.WIDE.U32 R40, R41, 0x4, R10 ;  /* 0x0000000429285825 */ /* 0x000fca00078e000a */
[----:B------:R2:W-:Y:S02]  /*299b0*/  @P5 STG.E desc[UR36][R40.64], R48 ;  /* 0x0000003028005986 */ /* 0x0005e4000c101924 */
.L_x_864:
[----:B------:R-:W-:-:S13]  /*299c0*/  ISETP.EQ.AND P1, PT, R9, UR4, PT ;  /* 0x0000000409007c0c */ /* 0x000fda000bf22270 */
[----:B------:R-:W-:Y:S05]  /*299d0*/  @!P0 BRA P1, `(.L_x_860) ;  /* 0x0000000000a48947 */ /* 0x000fea0000800000 */
.L_x_861:
[----:B------:R-:W3:Y:S01]  /*299e0*/  S2UR UR6, SR_CgaCtaId ;  /* 0x00000000000679c3 */ /* 0x000ee20000008800 */
[----:B------:R-:W-:Y:S02]  /*299f0*/  UMOV UR5, 0x400 ;  /* 0x0000040000057882 */ /* 0x000fe40000000000 */
[----:B------:R-:W-:-:S04]  /*29a00*/  UIADD3 UR5, UPT, UPT, UR5, 0x4814, URZ ;  /* 0x0000481405057890 */ /* 0x000fc8000fffe0ff */
[----:B---3--:R-:W-:-:S12]  /*29a10*/  ULEA UR5, UR6, UR5, 0x18 ;  /* 0x0000000506057291 */ /* 0x008fd8000f8ec0ff */
.L_x_865:
[----:B------:R-:W-:Y:S02]  /*29a20*/  ULEA UR6, UR4, UR5, 0x2 ;  /* 0x0000000504067291 */ /* 0x000fe4000f8e10ff */
[----:B------:R-:W-:-:S07]  /*29a30*/  UIADD3 UR4, UPT, UPT, UR4, 0x4, URZ ;  /* 0x0000000404047890 */ /* 0x000fce000fffe0ff */
[----:B0-----:R-:W0:Y:S02]  /*29a40*/  LDS R53, [UR6] ;  /* 0x00000006ff357984 */ /* 0x001e240008000800 */
[----:B0-----:R-:W-:-:S13]  /*29a50*/  ISETP.NE.AND P0, PT, R53, RZ, PT ;  /* 0x000000ff3500720c */ /* 0x001fda0003f05270 */
[----:B---3--:R-:W0:Y:S02]  /*29a60*/  @P0 LDS R20, [R44] ;  /* 0x000000002c140984 */ /* 0x008e240000000800 */
[----:B0-----:R-:W-:-:S04]  /*29a70*/  @P0 VIADD R21, R20, 0x1 ;  /* 0x0000000114150836 */ /* 0x001fc80000000000 */
[----:B------:R-:W-:Y:S01]  /*29a80*/  @P0 IMAD.IADD R47, R42, 0x1, R21 ;  /* 0x000000012a2f0824 */ /* 0x000fe200078e0215 */
[----:B------:R-:W-:Y:S03]  /*29a90*/  @P0 STS [R44], R21 ;  /* 0x000000152c000388 */ /* 0x000fe60000000800 */
[----:B--2---:R-:W-:Y:S01]  /*29aa0*/  @P0 IMAD.WIDE.U32 R46, R47, 0x4, R10 ;  /* 0x000000042f2e0825 */ /* 0x004fe200078e000a */
[----:B------:R-:W0:Y:S04]  /*29ab0*/  LDS R49, [UR6+0x4] ;  /* 0x00000406ff317984 */ /* 0x000e280008000800 */
[----:B------:R-:W-:Y:S01]  /*29ac0*/  @P0 STG.E desc[UR36][R46.64], R53 ;  /* 0x000000352e000986 */ /* 0x000fe2000c101924 */
[----:B------:R-:W-:-:S02]  /*29ad0*/  ISETP.NE.AND P0, PT, R9, UR4, PT ;  /* 0x0000000409007c0c */ /* 0x000fc4000bf05270 */
        /* <DEDUP_REMOVED lines=18> */
[----:B0-----:R-:W-:-:S04]  /*29c00*/  @P3 VIADD R51, R51, 0x1 ;  /* 0x0000000133333836 */ /* 0x001fc80000000000 */
[----:B------:R-:W-:Y:S01]  /*29c10*/  @P3 IMAD.IADD R21, R42, 0x1, R51 ;  /* 0x000000012a153824 */ /* 0x000fe200078e0233 */
[----:B------:R3:W-:Y:S03]  /*29c20*/  @P3 STS [R44], R51 ;  /* 0x000000332c003388 */ /* 0x0007e60000000800 */
[----:B------:R-:W-:-:S05]  /*29c30*/  @P3 IMAD.WIDE.U32 R20, R21, 0x4, R10 ;  /* 0x0000000415143825 */ /* 0x000fca00078e000a */
[----:B------:R3:W-:Y:S01]  /*29c40*/  @P3 STG.E desc[UR36][R20.64], R43 ;  /* 0x0000002b14003986 */ /* 0x0007e2000c101924 */
[----:B------:R-:W-:Y:S05]  /*29c50*/  @P0 BRA `(.L_x_865) ;  /* 0xfffffffc00700947 */ /* 0x000fea000383ffff */
[----:B---3--:R-:W-:-:S07]  /*29c60*/  MOV R20, R9 ;  /* 0x0000000900147202 */ /* 0x008fce0000000f00 */
.L_x_860:
[----:B------:R-:W-:-:S13]  /*29c70*/  ISETP.NE.AND P0, PT, R8, RZ, PT ;  /* 0x000000ff0800720c */ /* 0x000fda0003f05270 */
[----:B------:R-:W-:Y:S05]  /*29c80*/  @!P0 BRA `(.L_x_859) ;  /* 0x00000020001c8947 */ /* 0x000fea0003800000 */
[----:B01----:R-:W0:Y:S01]  /*29c90*/  S2R R38, SR_CgaCtaId ;  /* 0x0000000000267919 */ /* 0x003e220000008800 */
[----:B------:R-:W-:-:S05]  /*29ca0*/  MOV R21, 0x400 ;  /* 0x0000040000157802 */ /* 0x000fca0000000f00 */
[----:B------:R-:W-:-:S05]  /*29cb0*/  VIADD R21, R21, 0x4814 ;  /* 0x0000481415157836 */ /* 0x000fca0000000000 */
[----:B0-----:R-:W-:-:S05]  /*29cc0*/  LEA R21, R38, R21, 0x18 ;  /* 0x0000001526157211 */ /* 0x001fca00078ec0ff */
[----:B------:R-:W-:-:S05]  /*29cd0*/  IMAD R38, R20, 0x4, R21 ;  /* 0x0000000414267824 */ /* 0x000fca00078e0215 */
[----:B--2---:R-:W0:Y:S02]  /*29ce0*/  LDS R41, [R38] ;  /* 0x0000000026297984 */ /* 0x004e240000000800 */
        /* <DEDUP_REMOVED lines=12> */
[----:B0-----:R-:W-:-:S05]  /*29db0*/  @P0 VIADD R39, R39, 0x1 ;  /* 0x0000000127270836 */ /* 0x001fca0000000000 */
[----:B------:R-:W-:Y:S01]  /*29dc0*/  @P0 IADD3 R21, PT, PT, R42, R39, RZ ;  /* 0x000000272a150210 */ /* 0x000fe20007ffe0ff */
[----:B------:R3:W-:Y:S04]  /*29dd0*/  @P0 STS [R44], R39 ;  /* 0x000000272c000388 */ /* 0x0007e80000000800 */
        /* <DEDUP_REMOVED lines=14> */
.L_x_814:
[----:B------:R-:W-:Y:S02]  /*29ec0*/  ISETP.NE.AND P2, PT, R30, 0x20, PT ;  /* 0x000000201e00780c */ /* 0x000fe40003f45270 */
        /* <DEDUP_REMOVED lines=9> */
.L_x_883:
[----:B------:R-:W-:Y:S01]  /*29f60*/  ISETP.NE.AND P0, PT, R36, RZ, PT ;  /* 0x000000ff2400720c */ /* 0x000fe20003f05270 */
[----:B------:R-:W-:Y:S01]  /*29f70*/  BSSY.RECONVERGENT B2, `(.L_x_867) ;  /* 0x0000017000027945 */ /* 0x000fe20003800200 */
[----:B------:R-:W-:Y:S01]  /*29f80*/  IMAD R49, R47, 0x800, R42 ;  /* 0x000008002f317824 */ /* 0x000fe200078e022a */
[----:B---3--:R-:W-:-:S10]  /*29f90*/  MOV R51, R31 ;  /* 0x0000001f00337202 */ /* 0x008fd40000000f00 */
[----:B-12---:R-:W-:Y:S05]  /*29fa0*/  @!P0 BRA `(.L_x_868) ;  /* 0x00000000004c8947 */ /* 0x006fea0003800000 */
        /* <DEDUP_REMOVED lines=8> */
[----:B------:R-:W-:Y:S02]  /*2a030*/  ISETP.NE.AND P0, PT, R36, 0x2, PT ;  /* 0x000000022400780c */ /* 0x000fe40003f05270 */
[----:B------:R-:W-:-:S05]  /*2a040*/  IADD3 R39, PT, PT, R49, R30, RZ ;  /* 0x0000001e31277210 */ /* 0x000fca0007ffe0ff */
[----:B-1----:R-:W-:-:S06]  /*2a050*/  IMAD.WIDE.U32 R38, R39, 0x4, R20 ;  /* 0x0000000427267825 */ /* 0x002fcc00078e0014 */
[----:B------:R-:W-:Y:S01]  /*2a060*/  @P0 VIADD R41, R41, 0x40 ;  /* 0x0000004029290836 */ /* 0x000fe20000000000 */
[----:B------:R-:W2:Y:S03]  /*2a070*/  LDG.E R38, desc[UR36][R38.64] ;  /* 0x0000002426267981 */ /* 0x000ea6000c1e1900 */
[----:B------:R-:W-:-:S06]  /*2a080*/  @P0 IMAD.WIDE.U32 R20, R41, 0x4, R20 ;  /* 0x0000000429140825 */ /* 0x000fcc00078e0014 */
[----:B------:R-:W3:Y:S01]  /*2a090*/  @P0 LDG.E R20, desc[UR36][R20.64] ;  /* 0x0000002414140981 */ /* 0x000ee2000c1e1900 */
[----:B------:R-:W-:Y:S01]  /*2a0a0*/  IMAD.MOV.U32 R51, RZ, RZ, R33 ;  /* 0x000000ffff337224 */ /* 0x000fe200078e0021 */
[----:B------:R-:W-:Y:S02]  /*2a0b0*/  @P0 MOV R51, R34 ;  /* 0x0000002200330202 */ /* 0x000fe40000000f00 */
[----:B--2---:R2:W-:Y:S04]  /*2a0c0*/  STS [R35], R38 ;  /* 0x0000002623007388 */ /* 0x0045e80000000800 */
[----:B---3--:R2:W-:Y:S02]  /*2a0d0*/  @P0 STS [R35+0x80], R20 ;  /* 0x0000801423000388 */ /* 0x0085e40000000800 */
.L_x_868:
[----:B------:R-:W-:Y:S05]  /*2a0e0*/  BSYNC.RECONVERGENT B2 ;  /* 0x0000000000027941 */ /* 0x000fea0003800200 */
.L_x_867:
[----:B------:R-:W3:Y:S01]  /*2a0f0*/  S2UR UR5, SR_CgaCtaId ;  /* 0x00000000000579c3 */ /* 0x000ee20000008800 */
[----:B------:R-:W-:Y:S01]  /*2a100*/  UMOV UR4, 0x400 ;  /* 0x0000040000047882 */ /* 0x000fe20000000000 */
[----:B------:R-:W-:Y:S01]  /*2a110*/  VIADD R47, R47, 0x1 ;  /* 0x000000012f2f7836 */ /* 0x000fe20000000000 */
[----:B------:R-:W-:Y:S01]  /*2a120*/  UIADD3 UR4, UPT, UPT, UR4, 0x4814, URZ ;  /* 0x0000481404047890 */ /* 0x000fe2000fffe0ff */
[----:B------:R-:W-:Y:S03]  /*2a130*/  BSSY.RECONVERGENT B2, `(.L_x_869) ;  /* 0x000001a000027945 */ /* 0x000fe60003800200 */
[----:B------:R-:W-:Y:S01]  /*2a140*/  ISETP.NE.AND P0, PT, R47, R48, PT ;  /* 0x000000302f00720c */ /* 0x000fe20003f05270 */
[----:B---3--:R-:W-:-:S06]  /*2a150*/  ULEA UR4, UR5, UR4, 0x18 ;  /* 0x0000000405047291 */ /* 0x008fcc000f8ec0ff */
[----:B------:R-:W-:-:S07]  /*2a160*/  IMAD.U32 R50, RZ, RZ, UR4 ;  /* 0x00000004ff327e24 */ /* 0x000fce000f8e00ff */
.L_x_870:
[----:B-12---:R-:W1:Y:S01]  /*2a170*/  LDC.64 R20, c[0x0][0x398] ;  /* 0x0000e600ff147b82 */ /* 0x006e620000000a00 */
[----:B------:R-:W-:-:S05]  /*2a180*/  IADD3 R53, PT, PT, R49, R51, RZ ;  /* 0x0000003331357210 */ /* 0x000fca0007ffe0ff */
[----:B-1----:R-:W-:-:S06]  /*2a190*/  IMAD.WIDE.U32 R38, R53, 0x4, R20 ;  /* 0x0000000435267825 */ /* 0x002fcc00078e0014 */
[----:B------:R-:W2:Y:S01]  /*2a1a0*/  LDG.E R39, desc[UR36][R38.64] ;  /* 0x0000002426277981 */ /* 0x000ea2000c1e1900 */
[----:B------:R-:W-:Y:S02]  /*2a1b0*/  IMAD R52, R51, 0x4, R50 ;  /* 0x0000000433347824 */ /* 0x000fe400078e0232 */
[----:B------:R-:W-:-:S03]  /*2a1c0*/  VIADD R41, R53, 0x20 ;  /* 0x0000002035297836 */ /* 0x000fc60000000000 */
[----:B--2---:R1:W-:Y:S02]  /*2a1d0*/  STS [R52], R39 ;  /* 0x0000002734007388 */ /* 0x0043e40000000800 */
[----:B-1----:R-:W-:Y:S01]  /*2a1e0*/  IMAD.WIDE.U32 R38, R41, 0x4, R20 ;  /* 0x0000000429267825 */ /* 0x002fe200078e0014 */
[----:B------:R-:W-:-:S03]  /*2a1f0*/  IADD3 R41, PT, PT, R53, 0x40, RZ ;  /* 0x0000004035297810 */ /* 0x000fc60007ffe0ff */
[----:B------:R-:W-:Y:S02]  /*2a200*/  VIADD R53, R53, 0x60 ;  /* 0x0000006035357836 */ /* 0x000fe40000000000 */
[--C-:B------:R-:W-:Y:S01]  /*2a210*/  IMAD.WIDE.U32 R40, R41, 0x4, R20.reuse ;  /* 0x0000000429287825 */ /* 0x100fe200078e0014 */
[----:B------:R-:W2:Y:S03]  /*2a220*/  LDG.E R38, desc[UR36][R38.64] ;  /* 0x0000002426267981 */ /* 0x000ea6000c1e1900 */
        /* <DEDUP_REMOVED lines=11> */
.L_x_869:
[----:B------:R-:W-:Y:S01]  /*2a2e0*/  ISETP.GT.U32.AND P1, PT, R31, 0x7ff, PT ;  /* 0x000007ff1f00780c */ /* 0x000fe20003f24070 */
[----:B------:R-:W-:-:S12]  /*2a2f0*/  BSSY.RECONVERGENT B2, `(.L_x_871) ;  /* 0x000002d000027945 */ /* 0x000fd80003800200 */
[----:B------:R-:W-:Y:S05]  /*2a300*/  @P1 BRA `(.L_x_872) ;  /* 0x0000000000ac1947 */ /* 0x000fea0003800000 */
[----:B------:R-:W-:-:S07]  /*2a310*/  IMAD.MOV.U32 R39, RZ, RZ, R31 ;  /* 0x000000ffff277224 */ /* 0x000fce00078e001f */
.L_x_879:
[----:B--2---:R-:W2:Y:S01]  /*2a320*/  S2UR UR5, SR_CgaCtaId ;  /* 0x00000000000579c3 */ /* 0x004ea20000008800 */
[----:B------:R-:W-:Y:S01]  /*2a330*/  UMOV UR4, 0x400 ;  /* 0x0000040000047882 */ /* 0x000fe20000000000 */
[----:B------:R-:W-:Y:S01]  /*2a340*/  ISETP.GE.AND P1, PT, R4, 0x2, PT ;  /* 0x000000020400780c */ /* 0x000fe20003f26270 */
[----:B------:R-:W-:Y:S01]  /*2a350*/  UIADD3 UR4, UPT, UPT, UR4, 0x4814, URZ ;  /* 0x0000481404047890 */ /* 0x000fe2000fffe0ff */
[----:B-1----:R-:W-:-:S03]  /*2a360*/  IMAD.MOV.U32 R41, RZ, RZ, RZ ;  /* 0x000000ffff297224 */ /* 0x002fc600078e00ff */
[----:B--2---:R-:W-:-:S06]  /*2a370*/  ULEA UR4, UR5, UR4, 0x18 ;  /* 0x0000000405047291 */ /* 0x004fcc000f8ec0ff */
[----:B------:R-:W-:-:S05]  /*2a380*/  IMAD.U32 R50, RZ, RZ, UR4 ;  /* 0x00000004ff327e24 */ /* 0x000fca000f8e00ff */
[----:B------:R-:W-:-:S05]  /*2a390*/  LEA R40, R39, R50, 0x2 ;  /* 0x0000003227287211 */ /* 0x000fca00078e10ff */
[----:B------:R1:W2:Y:S01]  /*2a3a0*/  LDS R38, [R40] ;  /* 0x0000000028267984 */ /* 0x0002a20000000800 */
[----:B------:R-:W-:Y:S05]  /*2a3b0*/  @!P1 BRA `(.L_x_873) ;  /* 0x0000000000309947 */ /* 0x000fea0003800000 */
[----:B------:R-:W-:Y:S01]  /*2a3c0*/  IMAD.MOV.U32 R41, RZ, RZ, RZ ;  /* 0x000000ffff297224 */ /* 0x000fe200078e00ff */
[----:B------:R-:W-:-:S07]  /*2a3d0*/  MOV R49, R4 ;  /* 0x0000000400317202 */ /* 0x000fce0000000f00 */
.L_x_874:
        /* <DEDUP_REMOVED lines=10> */
.L_x_873:
        /* <DEDUP_REMOVED lines=16> */
.L_x_877:
[----:B------:R-:W-:Y:S05]  /*2a580*/  BSYNC.RELIABLE B4 ;  /* 0x0000000000047941 */ /* 0x000fea0003800100 */
.L_x_876:
[----:B------:R2:W-:Y:S02]  /*2a590*/  STS [R40], RZ ;  /* 0x000000ff28007388 */ /* 0x0005e40000000800 */
.L_x_878:
[----:B------:R-:W-:Y:S05]  /*2a5a0*/  BSYNC.RECONVERGENT B3 ;  /* 0x0000000000037941 */ /* 0x000fea0003800200 */
.L_x_875:
[----:B------:R-:W-:Y:S05]  /*2a5b0*/  @!P3 BRA `(.L_x_879) ;  /* 0xfffffffc0058b947 */ /* 0x000fea000383ffff */
.L_x_872:
[----:B------:R-:W-:Y:S05]  /*2a5c0*/  BSYNC.RECONVERGENT B2 ;  /* 0x0000000000027941 */ /* 0x000fea0003800200 */
.L_x_871:
[----:B------:R-:W-:Y:S04]  /*2a5d0*/  BSSY.RECONVERGENT B2, `(.L_x_880) ;  /* 0x0000047000027945 */ /* 0x000fe80003800200 */
[----:B------:R-:W-:Y:S05]  /*2a5e0*/  @P2 BRA `(.L_x_881) ;  /* 0x0000000400142947 */ /* 0x000fea0003800000 */
[----:B-1----:R-:W-:-:S07]  /*2a5f0*/  IMAD.MOV.U32 R41, RZ, RZ, RZ ;  /* 0x000000ffff297224 */ /* 0x002fce00078e00ff */
.L_x_882:
[C---:B--23--:R-:W-:Y:S02]  /*2a600*/  IMAD R40, R41.reuse, 0x4, R50 ;  /* 0x0000000429287824 */ /* 0x04cfe400078e0232 */
[----:B------:R-:W-:-:S03]  /*2a610*/  VIADD R41, R41, 0x8 ;  /* 0x0000000829297836 */ /* 0x000fc60000000000 */
        /* <DEDUP_REMOVED lines=57> */
[----:B------:R-:W-:-:S02]  /*2a9b0*/  ISETP.NE.AND P1, PT, R41, 0x800, PT ;  /* 0x000008002900780c */ /* 0x000fc40003f25270 */
[----:B-1----:R-:W-:-:S13]  /*2a9c0*/  ISETP.NE.AND P4, PT, R51, RZ, PT ;  /* 0x000000ff3300720c */ /* 0x002fda0003f85270 */
[----:B------:R-:W1:Y:S02]  /*2a9d0*/  @P4 LDS R49, [R44] ;  /* 0x000000002c314984 */ /* 0x000e640000000800 */
[----:B-1----:R-:W-:-:S05]  /*2a9e0*/  @P4 VIADD R40, R49, 0x1 ;  /* 0x0000000131284836 */ /* 0x002fca0000000000 */
[----:B------:R-:W-:Y:S01]  /*2a9f0*/  @P4 IADD3 R20, PT, PT, R45, R40, RZ ;  /* 0x000000282d144210 */ /* 0x000fe20007ffe0ff */
[----:B------:R3:W-:Y:S04]  /*2aa00*/  @P4 STS [R44], R40 ;  /* 0x000000282c004388 */ /* 0x0007e80000000800 */
[----:B------:R-:W-:-:S05]  /*2aa10*/  @P4 IMAD.WIDE.U32 R20, R20, 0x4, R10 ;  /* 0x0000000414144825 */ /* 0x000fca00078e000a */
[----:B------:R3:W-:Y:S01]  /*2aa20*/  @P4 STG.E desc[UR36][R20.64], R51 ;  /* 0x0000003314004986 */ /* 0x0007e2000c101924 */
[----:B------:R-:W-:Y:S05]  /*2aa30*/  @P1 BRA `(.L_x_882) ;  /* 0xfffffff800f01947 */ /* 0x000fea000383ffff */
.L_x_881:
[----:B------:R-:W-:Y:S05]  /*2aa40*/  BSYNC.RECONVERGENT B2 ;  /* 0x0000000000027941 */ /* 0x000fea0003800200 */
.L_x_880:
[----:B------:R-:W-:Y:S05]  /*2aa50*/  @P0 BRA `(.L_x_883) ;  /* 0xfffffff400400947 */ /* 0x000fea000383ffff */
.L_x_866:
[----:B------:R-:W-:Y:S01]  /*2aa60*/  ISETP.GE.U32.AND P0, PT, R31, R46, PT ;  /* 0x0000002e1f00720c */ /* 0x000fe20003f06070 */
[----:B------:R-:W-:-:S12]  /*2aa70*/  BSSY.RECONVERGENT B2, `(.L_x_884) ;  /* 0x0000081000027945 */ /* 0x000fd80003800200 */
[----:B------:R-:W-:Y:S05]  /*2aa80*/  @P0 BRA `(.L_x_885) ;  /* 0x0000000400fc0947 */ /* 0x000fea0003800000 */
[----:B------:R-:W-:Y:S01]  /*2aa90*/  ISETP.GE.U32.AND P3, PT, R31, R46, PT ;  /* 0x0000002e1f00720c */ /* 0x000fe20003f66070 */
[----:B------:R-:W-:Y:S01]  /*2aaa0*/  IMAD.MOV.U32 R45, RZ, RZ, R31 ;  /* 0x000000ffff2d7224 */ /* 0x000fe200078e001f */
[----:B------:R-:W-:-:S04]  /*2aab0*/  LOP3.LUT R39, R43, 0xfffff800, RZ, 0xc0, !PT ;  /* 0xfffff8002b277812 */ /* 0x000fc800078ec0ff */
[----:B------:R-:W-:-:S07]  /*2aac0*/  IADD3 R42, PT, PT, R42, R39, RZ ;  /* 0x000000272a2a7210 */ /* 0x000fce0007ffe0ff */
        /* <DEDUP_REMOVED lines=18> */
[----:B-1----:R-:W-:Y:S01]  /*2abf0*/  MOV R20, 0x400 ;  /* 0x0000040000147802 */ /* 0x002fe20000000f00 */
[----:B------:R-:W-:Y:S01]  /*2ac00*/  VIADD R52, R46, 0xffffffa0 ;  /* 0xffffffa02e347836 */ /* 0x000fe20000000000 */
[----:B------:R-:W-:Y:S02]  /*2ac10*/  PLOP3.LUT P0, PT, PT, PT, PT, 0x8, 0x80 ;  /* 0x000000000080781c */ /* 0x000fe40003f0e170 */
[----:B------:R-:W-:-:S04]  /*2ac20*/  IADD3 R20, PT, PT, R20, 0x4814, RZ ;  /* 0x0000481414147810 */ /* 0x000fc80007ffe0ff */
[----:B---3--:R-:W-:-:S07]  /*2ac30*/  LEA R50, R21, R20, 0x18 ;  /* 0x0000001415327211 */ /* 0x008fce00078ec0ff */
.L_x_888:
[----:B-1----:R-:W1:Y:S01]  /*2ac40*/  LDC.64 R20, c[0x0][0x398] ;  /* 0x0000e600ff147b82 */ /* 0x002e620000000a00 */
[C-C-:B------:R-:W-:Y:S01]  /*2ac50*/  IADD3 R41, PT, PT, R42.reuse, 0x20, R45.reuse ;  /* 0x000000202a297810 */ /* 0x140fe20007ffe02d */
[C-C-:B------:R-:W-:Y:S01]  /*2ac60*/  IMAD.IADD R49, R42.reuse, 0x1, R45.reuse ;  /* 0x000000012a317824 */ /* 0x140fe200078e022d */
[C-C-:B------:R-:W-:Y:S02]  /*2ac70*/  IADD3 R39, PT, PT, R42.reuse, 0x40, R45.reuse ;  /* 0x000000402a277810 */ /* 0x140fe40007ffe02d */
[----:B------:R-:W-:Y:S01]  /*2ac80*/  IADD3 R47, PT, PT, R42, 0x60, R45 ;  /* 0x000000602a2f7810 */ /* 0x000fe20007ffe02d */
[----:B-1----:R-:W-:-:S04]  /*2ac90*/  IMAD.WIDE.U32 R48, R49, 0x4, R20 ;  /* 0x0000000431307825 */ /* 0x002fc800078e0014 */
[--C-:B--2---:R-:W-:Y:S02]  /*2aca0*/  IMAD.WIDE.U32 R40, R41, 0x4, R20.reuse ;  /* 0x0000000429287825 */ /* 0x104fe400078e0014 */
        /* <DEDUP_REMOVED lines=14> */
.L_x_887:
[----:B------:R-:W-:Y:S05]  /*2ad90*/  BSYNC.RECONVERGENT B3 ;  /* 0x0000000000037941 */ /* 0x000fea0003800200 */
.L_x_886:
[C---:B-1----:R-:W-:Y:S01]  /*2ada0*/  IMAD.IADD R20, R46.reuse, 0x1, -R45 ;  /* 0x000000012e147824 */ /* 0x042fe200078e0a2d */
        /* <DEDUP_REMOVED lines=20> */
.L_x_890:
[----:B------:R-:W-:Y:S05]  /*2aef0*/  BSYNC.RECONVERGENT B3 ;  /* 0x0000000000037941 */ /* 0x000fea0003800200 */
.L_x_889:
        /* <DEDUP_REMOVED lines=13> */
.L_x_892:
[----:B------:R-:W-:Y:S05]  /*2afd0*/  BSYNC.RECONVERGENT B3 ;  /* 0x0000000000037941 */ /* 0x000fea0003800200 */
.L_x_891:
[----:B---3--:R-:W-:-:S07]  /*2afe0*/  MOV R39, R31 ;  /* 0x0000001f00277202 */ /* 0x008fce0000000f00 */
.L_x_899:
[----:B---3--:R-:W3:Y:S01]  /*2aff0*/  S2UR UR5, SR_CgaCtaId ;  /* 0x00000000000579c3 */ /* 0x008ee20000008800 */
[----:B------:R-:W-:Y:S01]  /*2b000*/  UMOV UR4, 0x400 ;  /* 0x0000040000047882 */ /* 0x000fe20000000000 */
[----:B------:R-:W-:Y:S01]  /*2b010*/  ISETP.GE.AND P0, PT, R4, 0x2, PT ;  /* 0x000000020400780c */ /* 0x000fe20003f06270 */
[----:B------:R-:W-:Y:S01]  /*2b020*/  UIADD3 UR4, UPT, UPT, UR4, 0x4814, URZ ;  /* 0x0000481404047890 */ /* 0x000fe2000fffe0ff */
[----:B-1----:R-:W-:-:S03]  /*2b030*/  IMAD.MOV.U32 R41, RZ, RZ, RZ ;  /* 0x000000ffff297224 */ /* 0x002fc600078e00ff */
[----:B---3--:R-:W-:-:S06]  /*2b040*/  ULEA UR4, UR5, UR4, 0x18 ;  /* 0x0000000405047291 */ /* 0x008fcc000f8ec0ff */
[----:B------:R-:W-:-:S05]  /*2b050*/  LEA R45, R39, UR4, 0x2 ;  /* 0x00000004272d7c11 */ /* 0x000fca000f8e10ff */
[----:B------:R1:W3:Y:S01]  /*2b060*/  LDS R38, [R45] ;  /* 0x000000002d267984 */ /* 0x0002e20000000800 */
[----:B------:R-:W-:Y:S05]  /*2b070*/  @!P0 BRA `(.L_x_893) ;  /* 0x0000000000308947 */ /* 0x000fea0003800000 */
[----:B------:R-:W-:Y:S01]  /*2b080*/  IMAD.MOV.U32 R41, RZ, RZ, RZ ;  /* 0x000000ffff297224 */ /* 0x000fe200078e00ff */
[----:B--2---:R-:W-:-:S07]  /*2b090*/  MOV R40, R4 ;  /* 0x0000000400287202 */ /* 0x004fce0000000f00 */
.L_x_894:
        /* <DEDUP_REMOVED lines=10> */
.L_x_893:
        /* <DEDUP_REMOVED lines=16> */
.L_x_897:
[----:B------:R-:W-:Y:S05]  /*2b240*/  BSYNC.RELIABLE B4 ;  /* 0x0000000000047941 */ /* 0x000fea0003800100 */
.L_x_896:
[----:B------:R3:W-:Y:S02]  /*2b250*/  STS [R45], RZ ;  /* 0x000000ff2d007388 */ /* 0x0007e40000000800 */
.L_x_898:
[----:B------:R-:W-:Y:S05]  /*2b260*/  BSYNC.RECONVERGENT B3 ;  /* 0x0000000000037941 */ /* 0x000fea0003800200 */
.L_x_895:
[----:B------:R-:W-:Y:S05]  /*2b270*/  @!P1 BRA `(.L_x_899) ;  /* 0xfffffffc005c9947 */ /* 0x000fea000383ffff */
.L_x_885:
[----:B------:R-:W-:Y:S05]  /*2b280*/  BSYNC.RECONVERGENT B2 ;  /* 0x0000000000027941 */ /* 0x000fea0003800200 */
.L_x_884:
[----:B------:R-:W-:Y:S05]  /*2b290*/  @P2 BRA `(.L_x_859) ;  /* 0x0000000800982947 */ /* 0x000fea0003800000 */
[----:B------:R-:W-:-:S13]  /*2b2a0*/  ISETP.NE.AND P0, PT, R46, RZ, PT ;  /* 0x000000ff2e00720c */ /* 0x000fda0003f05270 */
[----:B------:R-:W-:Y:S05]  /*2b2b0*/  @!P0 BRA `(.L_x_859) ;  /* 0x0000000800908947 */ /* 0x000fea0003800000 */
[----:B------:R-:W-:Y:S01]  /*2b2c0*/  ISETP.GE.U32.AND P1, PT, R46, 0x8, PT ;  /* 0x000000082e00780c */ /* 0x000fe20003f26070 */
[----:B-1-3--:R-:W-:Y:S01]  /*2b2d0*/  IMAD R45, R4, R37, RZ ;  /* 0x00000025042d7224 */ /* 0x00afe200078e02ff */
        /* <DEDUP_REMOVED lines=10> */
.L_x_901:
[----:B------:R-:W-:Y:S02]  /*2b380*/  ULEA UR6, UR4, UR5, 0x2 ;  /* 0x0000000504067291 */ /* 0x000fe4000f8e10ff */
[----:B------:R-:W-:-:S07]  /*2b390*/  UIADD3 UR4, UPT, UPT, UR4, 0x8, URZ ;  /* 0x0000000804047890 */ /* 0x000fce000fffe0ff */
[----:B-1----:R-:W1:Y:S02]  /*2b3a0*/  LDS R41, [UR6] ;  /* 0x00000006ff297984 */ /* 0x002e640008000800 */
[----:B-1----:R-:W-:-:S13]  /*2b3b0*/  ISETP.NE.AND P4, PT, R41, RZ, PT ;  /* 0x000000ff2900720c */ /* 0x002fda0003f85270 */
[----:B------:R-:W1:Y:S02]  /*2b3c0*/  @P4 LDS R20, [R44] ;  /* 0x000000002c144984 */ /* 0x000e640000000800 */
[----:B-1----:R-:W-:-:S05]  /*2b3d0*/  @P4 VIADD R20, R20, 0x1 ;  /* 0x0000000114144836 */ /* 0x002fca0000000000 */
[----:B------:R1:W-:Y:S01]  /*2b3e0*/  @P4 STS [R44], R20 ;  /* 0x000000142c004388 */ /* 0x0003e20000000800 */
[----:B------:R-:W-:-:S03]  /*2b3f0*/  @P4 IADD3 R21, PT, PT, R45, R20, RZ ;  /* 0x000000142d154210 */ /* 0x000fc60007ffe0ff */
[----:B------:R-:W3:Y:S02]  /*2b400*/  LDS R47, [UR6+0x4] ;  /* 0x00000406ff2f7984 */ /* 0x000ee40008000800 */
[----:B-1----:R-:W-:-:S05]  /*2b410*/  @P4 IMAD.WIDE.U32 R20, R21, 0x4, R10 ;  /* 0x0000000415144825 */ /* 0x002fca00078e000a */
[----:B------:R-:W-:Y:S01]  /*2b420*/  @P4 STG.E desc[UR36][R20.64], R41 ;  /* 0x0000002914004986 */ /* 0x000fe2000c101924 */
[----:B---3--:R-:W-:-:S13]  /*2b430*/  ISETP.NE.AND P5, PT, R47, RZ, PT ;  /* 0x000000ff2f00720c */ /* 0x008fda0003fa5270 */
[----:B--2---:R-:W1:Y:S02]  /*2b440*/  @P5 LDS R40, [R44] ;  /* 0x000000002c285984 */ /* 0x004e640000000800 */
[----:B-1----:R-:W-:-:S05]  /*2b450*/  @P5 IADD3 R40, PT, PT, R40, 0x1, RZ ;  /* 0x0000000128285810 */ /* 0x002fca0007ffe0ff */
[----:B------:R1:W-:Y:S04]  /*2b460*/  @P5 STS [R44], R40 ;  /* 0x000000282c005388 */ /* 0x0003e80000000800 */
[----:B------:R-:W2:Y:S01]  /*2b470*/  LDS R50, [UR6+0x8] ;  /* 0x00000806ff327984 */ /* 0x000ea20008000800 */
[----:B-1----:R-:W-:-:S04]  /*2b480*/  @P5 IMAD.IADD R40, R45, 0x1, R40 ;  /* 0x000000012d285824 */ /* 0x002fc800078e0228 */
        /* <DEDUP_REMOVED lines=16> */
[----:B------:R-:W-:-:S05]  /*2b590*/  @P1 IMAD.WIDE.U32 R40, R41, 0x4, R10 ;  /* 0x0000000429281825 */ /* 0x000fca00078e000a */
[----:B------:R-:W-:Y:S01]  /*2b5a0*/  @P1 STG.E desc[UR36][R40.64], R53 ;  /* 0x0000003528001986 */ /* 0x000fe2000c101924 */
[----:B------:R-:W-:Y:S02]  /*2b5b0*/  ISETP.NE.AND P1, PT, R46, UR4, PT ;  /* 0x000000042e007c0c */ /* 0x000fe4000bf25270 */
[----:B-1----:R-:W-:-:S13]  /*2b5c0*/  ISETP.NE.AND P2, PT, R51, RZ, PT ;  /* 0x000000ff3300720c */ /* 0x002fda0003f45270 */
[----:B------:R-:W1:Y:S02]  /*2b5d0*/  @P2 LDS R38, [R44] ;  /* 0x000000002c262984 */ /* 0x000e640000000800 */
[----:B-1----:R-:W-:-:S04]  /*2b5e0*/  @P2 VIADD R38, R38, 0x1 ;  /* 0x0000000126262836 */ /* 0x002fc80000000000 */
[----:B------:R-:W-:Y:S01]  /*2b5f0*/  @P2 IMAD.IADD R39, R45, 0x1, R38 ;  /* 0x000000012d272824 */ /* 0x000fe200078e0226 */
[----:B------:R1:W-:Y:S04]  /*2b600*/  @P2 STS [R44], R38 ;  /* 0x000000262c002388 */ /* 0x0003e80000000800 */
[----:B------:R-:W2:Y:S01]  /*2b610*/  LDS R49, [UR6+0x14] ;  /* 0x00001406ff317984 */ /* 0x000ea20008000800 */
        /* <DEDUP_REMOVED lines=21> */
[----:B------:R-:W-:Y:S01]  /*2b770*/  @P3 IMAD.IADD R41, R45, 0x1, R48 ;  /* 0x000000012d293824 */ /* 0x000fe200078e0230 */
[----:B------:R1:W-:Y:S03]  /*2b780*/  @P3 STS [R44], R48 ;  /* 0x000000302c003388 */ /* 0x0003e60000000800 */
[----:B------:R-:W-:-:S05]  /*2b790*/  @P3 IMAD.WIDE.U32 R40, R41, 0x4, R10 ;  /* 0x0000000429283825 */ /* 0x000fca00078e000a */
[----:B------:R1:W-:Y:S01]  /*2b7a0*/  @P3 STG.E desc[UR36][R40.64], R52 ;  /* 0x0000003428003986 */ /* 0x0003e2000c101924 */
[----:B------:R-:W-:Y:S05]  /*2b7b0*/  @P1 BRA `(.L_x_901) ;  /* 0xfffffff800f01947 */ /* 0x000fea000383ffff */
.L_x_900:
[----:B------:R-:W-:Y:S05]  /*2b7c0*/  @!P0 BRA `(.L_x_859) ;  /* 0x00000004004c8947 */ /* 0x000fea0003800000 */
[----:B------:R-:W-:Y:S02]  /*2b7d0*/  ISETP.GE.U32.AND P0, PT, R42, 0x4, PT ;  /* 0x000000042a00780c */ /* 0x000fe40003f06070 */
[----:B------:R-:W-:-:S04]  /*2b7e0*/  LOP3.LUT R50, R43, 0x3, RZ, 0xc0, !PT ;  /* 0x000000032b327812 */ /* 0x000fc800078ec0ff */
[----:B------:R-:W-:-:S07]  /*2b7f0*/  ISETP.NE.AND P4, PT, R50, RZ, PT ;  /* 0x000000ff3200720c */ /* 0x000fce0003f85270 */
[----:B------:R-:W-:Y:S06]  /*2b800*/  @!P0 BRA `(.L_x_902) ;  /* 0x0000000000988947 */ /* 0x000fec0003800000 */
[----:B------:R-:W3:Y:S01]  /*2b810*/  S2R R21, SR_CgaCtaId ;  /* 0x0000000000157919 */ /* 0x000ee20000008800 */
[----:B------:R-:W-:-:S04]  /*2b820*/  MOV R20, 0x400 ;  /* 0x0000040000147802 */ /* 0x000fc80000000f00 */
[----:B------:R-:W-:-:S04]  /*2b830*/  IADD3 R20, PT, PT, R20, 0x4814, RZ ;  /* 0x0000481414147810 */ /* 0x000fc80007ffe0ff */
[----:B---3--:R-:W-:-:S05]  /*2b840*/  LEA R21, R21, R20, 0x18 ;  /* 0x0000001415157211 */ /* 0x008fca00078ec0ff */
[C---:B-12---:R-:W-:Y:S02]  /*2b850*/  IMAD R40, R46.reuse, 0x4, R21 ;  /* 0x000000042e287824 */ /* 0x046fe400078e0215 */
        /* <DEDUP_REMOVED lines=12> */
[----:B-1----:R-:W-:-:S04]  /*2b920*/  @P1 IADD3 R39, PT, PT, R39, 0x1, RZ ;  /* 0x0000000127271810 */ /* 0x002fc80007ffe0ff */
[----:B------:R-:W-:Y:S01]  /*2b930*/  @P1 IADD3 R41, PT, PT, R45, R39, RZ ;  /* 0x000000272d291210 */ /* 0x000fe20007ffe0ff */
[----:B------:R-:W-:Y:S04]  /*2b940*/  @P1 STS [R44], R39 ;  /* 0x000000272c001388 */ /* 0x000fe80000000800 */
[----:B------:R-:W1:Y:S02]  /*2b950*/  LDS R47, [R40+0x8] ;  /* 0x00000800282f7984 */ /* 0x000e640000000800 */
[----:B-1----:R-:W-:-:S13]  /*2b960*/  ISETP.NE.AND P2, PT, R47, RZ, PT ;  /* 0x000000ff2f00720c */ /* 0x002fda0003f45270 */
[----:B------:R-:W1:Y:S02]  /*2b970*/  @P2 LDS R20, [R44] ;  /* 0x000000002c142984 */ /* 0x000e640000000800 */
[----:B-1----:R-:W-:-:S04]  /*2b980*/  @P2 VIADD R20, R20, 0x1 ;  /* 0x0000000114142836 */ /* 0x002fc80000000000 */
[----:B------:R-:W-:Y:S01]  /*2b990*/  @P2 IMAD.IADD R39, R45, 0x1, R20 ;  /* 0x000000012d272824 */ /* 0x000fe200078e0214 */
[----:B------:R-:W-:Y:S03]  /*2b9a0*/  @P2 STS [R44], R20 ;  /* 0x000000142c002388 */ /* 0x000fe60000000800 */
[--C-:B------:R-:W-:Y:S01]  /*2b9b0*/  @P2 IMAD.WIDE.U32 R38, R39, 0x4, R10.reuse ;  /* 0x0000000427262825 */ /* 0x100fe200078e000a */
[----:B------:R1:W2:Y:S03]  /*2b9c0*/  LDS R51, [R40+0xc] ;  /* 0x00000c0028337984 */ /* 0x0002a60000000800 */
[----:B-1----:R-:W-:-:S05]  /*2b9d0*/  @P1 IMAD.WIDE.U32 R40, R41, 0x4, R10 ;  /* 0x0000000429281825 */ /* 0x002fca00078e000a */
[----:B------:R-:W-:Y:S04]  /*2b9e0*/  @P1 STG.E desc[UR36][R40.64], R53 ;  /* 0x0000003528001986 */ /* 0x000fe8000c101924 */
        /* <DEDUP_REMOVED lines=8> */
.L_x_902:
[----:B------:R-:W-:Y:S05]  /*2ba70*/  @!P4 BRA `(.L_x_859) ;  /* 0x0000000000a0c947 */ /* 0x000fea0003800000 */
[----:B------:R-:W-:Y:S02]  /*2ba80*/  ISETP.NE.AND P0, PT, R50, 0x1, PT ;  /* 0x000000013200780c */ /* 0x000fe40003f05270 */
[----:B------:R-:W-:-:S04]  /*2ba90*/  LOP3.LUT R43, R43, 0x1, RZ, 0xc0, !PT ;  /* 0x000000012b2b7812 */ /* 0x000fc800078ec0ff */
[----:B------:R-:W-:-:S07]  /*2baa0*/  ISETP.NE.U32.AND P2, PT, R43, 0x1, PT ;  /* 0x000000012b00780c */ /* 0x000fce0003f45070 */
[----:B------:R-:W-:Y:S06]  /*2bab0*/  @!P0 BRA `(.L_x_903) ;  /* 0x0000000000588947 */ /* 0x000fec0003800000 */
[----:B---3--:R-:W3:Y:S01]  /*2bac0*/  S2R R21, SR_CgaCtaId ;  /* 0x0000000000157919 */ /* 0x008ee20000008800 */
[----:B------:R-:W-:-:S05]  /*2bad0*/  MOV R20, 0x400 ;  /* 0x0000040000147802 */ /* 0x000fca0000000f00 */
[----:B------:R-:W-:-:S05]  /*2bae0*/  VIADD R20, R20, 0x4814 ;  /* 0x0000481414147836 */ /* 0x000fca0000000000 */
[----:B---3--:R-:W-:-:S04]  /*2baf0*/  LEA R21, R21, R20, 0x18 ;  /* 0x0000001415157211 */ /* 0x008fc800078ec0ff */
[C---:B------:R-:W-:Y:S01]  /*2bb00*/  LEA R42, R46.reuse, R21, 0x2 ;  /* 0x000000152e2a7211 */ /* 0x040fe200078e10ff */
[----:B------:R-:W-:-:S04]  /*2bb10*/  VIADD R46, R46, 0x2 ;  /* 0x000000022e2e7836 */ /* 0x000fc80000000000 */
[----:B------:R-:W3:Y:S02]  /*2bb20*/  LDS R43, [R42] ;  /* 0x000000002a2b7984 */ /* 0x000ee40000000800 */
[----:B---3--:R-:W-:-:S13]  /*2bb30*/  ISETP.NE.AND P0, PT, R43, RZ, PT ;  /* 0x000000ff2b00720c */ /* 0x008fda0003f05270 */
[----:B-12---:R-:W1:Y:S02]  /*2bb40*/  @P0 LDS R40, [R44] ;  /* 0x000000002c280984 */ /* 0x006e640000000800 */
        /* <DEDUP_REMOVED lines=13> */
.L_x_903:
[----:B------:R-:W-:Y:S05]  /*2bc20*/  @P2 BRA `(.L_x_859) ;  /* 0x0000000000342947 */ /* 0x000fea0003800000 */
[----:B---34-:R-:W3:Y:S01]  /*2bc30*/  S2R R21, SR_CgaCtaId ;  /* 0x0000000000157919 */ /* 0x018ee20000008800 */
[----:B------:R-:W-:-:S04]  /*2bc40*/  MOV R20, 0x400 ;  /* 0x0000040000147802 */ /* 0x000fc80000000f00 */
[----:B------:R-:W-:-:S04]  /*2bc50*/  IADD3 R20, PT, PT, R20, 0x4814, RZ ;  /* 0x0000481414147810 */ /* 0x000fc80007ffe0ff */
[----:B---3--:R-:W-:-:S05]  /*2bc60*/  LEA R21, R21, R20, 0x18 ;  /* 0x0000001415157211 */ /* 0x008fca00078ec0ff */
[----:B------:R-:W-:-:S05]  /*2bc70*/  IMAD R46, R46, 0x4, R21 ;  /* 0x000000042e2e7824 */ /* 0x000fca00078e0215 */
[----:B------:R-:W3:Y:S02]  /*2bc80*/  LDS R39, [R46] ;  /* 0x000000002e277984 */ /* 0x000ee40000000800 */
[----:B---3--:R-:W-:-:S13]  /*2bc90*/  ISETP.NE.AND P0, PT, R39, RZ, PT ;  /* 0x000000ff2700720c */ /* 0x008fda0003f05270 */
[----:B------:R-:W3:Y:S02]  /*2bca0*/  @P0 LDS R38, [R44] ;  /* 0x000000002c260984 */ /* 0x000ee40000000800 */
[----:B---3--:R-:W-:-:S05]  /*2bcb0*/  @P0 VIADD R38, R38, 0x1 ;  /* 0x0000000126260836 */ /* 0x008fca0000000000 */
[----:B------:R-:W-:Y:S01]  /*2bcc0*/  @P0 IADD3 R21, PT, PT, R45, R38, RZ ;  /* 0x000000262d150210 */ /* 0x000fe20007ffe0ff */
[----:B------:R3:W-:Y:S04]  /*2bcd0*/  @P0 STS [R44], R38 ;  /* 0x000000262c000388 */ /* 0x0007e80000000800 */
[----:B------:R-:W-:-:S05]  /*2bce0*/  @P0 IMAD.WIDE.U32 R20, R21, 0x4, R10 ;  /* 0x0000000415140825 */ /* 0x000fca00078e000a */
[----:B------:R3:W-:Y:S02]  /*2bcf0*/  @P0 STG.E desc[UR36][R20.64], R39 ;  /* 0x0000002714000986 */ /* 0x0007e4000c101924 */
.L_x_859:
[----:B------:R-:W-:Y:S05]  /*2bd00*/  BSYNC.RECONVERGENT B1 ;  /* 0x0000000000017941 */ /* 0x000fea0003800200 */
.L_x_813:
[----:B------:R-:W-:-:S05]  /*2bd10*/  VIADD R37, R37, 0x1 ;  /* 0x0000000125257836 */ /* 0x000fca0000000000 */
[----:B------:R-:W-:-:S13]  /*2bd20*/  ISETP.NE.AND P0, PT, R37, R0, PT ;  /* 0x000000002500720c */ /* 0x000fda0003f05270 */
[----:B------:R-:W-:Y:S05]  /*2bd30*/  @P0 BRA `(.L_x_904) ;  /* 0xffffffb400b80947 */ /* 0x000fea000383ffff */
[----:B------:R-:W-:Y:S05]  /*2bd40*/  BRA `(.L_x_804) ;  /* 0x0000001000247947 */ /* 0x000fea0003800000 */
.L_x_812:
[----:B------:R-:W-:-:S13]  /*2bd50*/  ISETP.NE.AND P0, PT, R0, RZ, PT ;  /* 0x000000ff0000720c */ /* 0x000fda0003f05270 */
[----:B------:R-:W-:Y:S05]  /*2bd60*/  @!P0 BRA `(.L_x_905) ;  /* 0x0000000400788947 */ /* 0x000fea0003800000 */
[----:B--2---:R-:W-:-:S07]  /*2bd70*/  IMAD.MOV.U32 R5, RZ, RZ, RZ ;  /* 0x000000ffff057224 */ /* 0x004fce00078e00ff */
.L_x_913:
[----:B------:R-:W-:Y:S01]  /*2bd80*/  ISETP.GE.U32.AND P0, PT, R31, R4, PT ;  /* 0x000000041f00720c */ /* 0x000fe20003f06070 */
[----:B------:R-:W-:-:S12]  /*2bd90*/  BSSY.RECONVERGENT B1, `(.L_x_906) ;  /* 0x0000058000017945 */ /* 0x000fd80003800200 */
[----:B0-2---:R-:W-:Y:S05]  /*2bda0*/  @P0 BRA `(.L_x_907) ;  /* 0x0000000400580947 */ /* 0x005fea0003800000 */
[----:B------:R-:W-:Y:S02]  /*2bdb0*/  ISETP.GE.U32.AND P2, PT, R31, R4, PT ;  /* 0x000000041f00720c */ /* 0x000fe40003f46070 */
[----:B01----:R-:W-:-:S11]  /*2bdc0*/  MOV R37, R31 ;  /* 0x0000001f00257202 */ /* 0x003fd60000000f00 */
[----:B------:R-:W-:-:S06]  /*2bdd0*/  @P2 IMAD.WIDE R6, R37, 0x4, R12 ;  /* 0x0000000425062825 */ /* 0x000fcc00078e020c */
        /* <DEDUP_REMOVED lines=22> */
.L_x_910:
        /* <DEDUP_REMOVED lines=18> */
[----:B0-----:R-:W-:Y:S01]  /*2c060*/  LEA R7, R50, R39, 0x2 ;  /* 0x0000002732077211 */ /* 0x001fe200078e10ff */
[----:B------:R-:W-:-:S05]  /*2c070*/  VIADD R37, R37, 0x80 ;  /* 0x0000008025257836 */ /* 0x000fca0000000000 */
[----:B------:R-:W-:Y:S01]  /*2c080*/  ISETP.GE.U32.AND P1, PT, R37, R42, PT ;  /* 0x0000002a2500720c */ /* 0x000fe20003f26070 */
[----:B--2---:R1:W-:Y:S04]  /*2c090*/  STS [R41], R6 ;  /* 0x0000000629007388 */ /* 0x0043e80000000800 */
[----:B---3--:R1:W-:Y:S04]  /*2c0a0*/  STS [R43], R8 ;  /* 0x000000082b007388 */ /* 0x0083e80000000800 */
[----:B----4-:R1:W-:Y:S04]  /*2c0b0*/  STS [R45], R14 ;  /* 0x0000000e2d007388 */ /* 0x0103e80000000800 */
[----:B-----5:R1:W-:Y:S01]  /*2c0c0*/  STS [R7], R20 ;  /* 0x0000001407007388 */ /* 0x0203e20000000800 */
[----:B------:R-:W-:Y:S05]  /*2c0d0*/  @!P1 BRA `(.L_x_910) ;  /* 0xfffffffc00989947 */ /* 0x000fea000383ffff */
.L_x_909:
[----:B------:R-:W-:Y:S05]  /*2c0e0*/  BSYNC.RECONVERGENT B2 ;  /* 0x0000000000027941 */ /* 0x000fea0003800200 */
.L_x_908:
        /* <DEDUP_REMOVED lines=22> */
.L_x_912:
[----:B------:R-:W-:Y:S05]  /*2c250*/  BSYNC.RECONVERGENT B2 ;  /* 0x0000000000027941 */ /* 0x000fea0003800200 */
.L_x_911:
[----:B------:R-:W-:-:S13]  /*2c260*/  ISETP.LT.U32.OR P0, PT, R37, R4, P0 ;  /* 0x000000042500720c */ /* 0x000fda0000701470 */
[----:B------:R-:W-:Y:S05]  /*2c270*/  @!P0 BRA `(.L_x_907) ;  /* 0x0000000000248947 */ /* 0x000fea0003800000 */
[----:B0-----:R-:W-:-:S06]  /*2c280*/  IMAD.WIDE R6, R37, 0x4, R12 ;  /* 0x0000000425067825 */ /* 0x001fcc00078e020c */
        /* <DEDUP_REMOVED lines=8> */
.L_x_907:
[----:B------:R-:W-:Y:S05]  /*2c310*/  BSYNC.RECONVERGENT B1 ;  /* 0x0000000000017941 */ /* 0x000fea0003800200 */
.L_x_906:
[----:B------:R-:W-:-:S05]  /*2c320*/  VIADD R5, R5, 0x1 ;  /* 0x0000000105057836 */ /* 0x000fca0000000000 */
[----:B------:R-:W-:-:S13]  /*2c330*/  ISETP.NE.AND P0, PT, R5, R0, PT ;  /* 0x000000000500720c */ /* 0x000fda0003f05270 */
[----:B------:R-:W-:Y:S05]  /*2c340*/  @P0 BRA `(.L_x_913) ;  /* 0xfffffff8008c0947 */ /* 0x000fea000383ffff */
.L_x_905:
[----:B------:R-:W-:Y:S01]  /*2c350*/  ISETP.GE.U32.AND P0, PT, R31, R38, PT ;  /* 0x000000261f00720c */ /* 0x000fe20003f06070 */
[----:B------:R-:W-:-:S12]  /*2c360*/  BSSY.RECONVERGENT B1, `(.L_x_914) ;  /* 0x000004b000017945 */ /* 0x000fd80003800200 */
[----:B------:R-:W-:Y:S05]  /*2c370*/  @P0 BRA `(.L_x_915) ;  /* 0x0000000400240947 */ /* 0x000fea0003800000 */
[----:B--2---:R-:W-:-:S07]  /*2c380*/  MOV R5, R31 ;  /* 0x0000001f00057202 */ /* 0x004fce0000000f00 */
.L_x_921:
[----:B01----:R-:W0:Y:S01]  /*2c390*/  I2F.U32.RP R8, R4 ;  /* 0x0000000400087306 */ /* 0x003e220000209000 */
[----:B------:R-:W-:Y:S01]  /*2c3a0*/  IMAD.MOV R9, RZ, RZ, -R4 ;  /* 0x000000ffff097224 */ /* 0x000fe200078e0a04 */
[----:B------:R-:W1:Y:S01]  /*2c3b0*/  S2UR UR6, SR_CgaCtaId ;  /* 0x00000000000679c3 */ /* 0x000e620000008800 */
[----:B------:R-:W-:Y:S01]  /*2c3c0*/  ISETP.NE.U32.AND P2, PT, R4, RZ, PT ;  /* 0x000000ff0400720c */ /* 0x000fe20003f45070 */
[----:B------:R-:W-:Y:S01]  /*2c3d0*/  UMOV UR4, 0x400 ;  /* 0x0000040000047882 */ /* 0x000fe20000000000 */
[----:B------:R-:W-:Y:S01]  /*2c3e0*/  BSSY.RECONVERGENT B2, `(.L_x_916) ;  /* 0x000002e000027945 */ /* 0x000fe20003800200 */
[----:B------:R-:W-:Y:S01]  /*2c3f0*/  UIADD3 UR5, UPT, UPT, UR4, 0x614, URZ ;  /* 0x0000061404057890 */ /* 0x000fe2000fffe0ff */
[----:B---3--:R-:W-:Y:S01]  /*2c400*/  MOV R14, RZ ;  /* 0x000000ff000e7202 */ /* 0x008fe20000000f00 */
        /* <DEDUP_REMOVED lines=30> */
[----:B------:R-:W-:Y:S02]  /*2c5f0*/  IMAD.MOV.U32 R14, RZ, RZ, RZ ;  /* 0x000000ffff0e7224 */ /* 0x000fe400078e00ff */
[----:B------:R-:W-:-:S07]  /*2c600*/  IMAD.MOV.U32 R15, RZ, RZ, R39 ;  /* 0x000000ffff0f7224 */ /* 0x000fce00078e0027 */
.L_x_918:
        /* <DEDUP_REMOVED lines=11> */
.L_x_917:
[----:B------:R-:W-:Y:S05]  /*2c6c0*/  BSYNC.RECONVERGENT B2 ;  /* 0x0000000000027941 */ /* 0x000fea0003800200 */
.L_x_916:
        /* <DEDUP_REMOVED lines=17> */
.L_x_920:
[----:B------:R-:W-:Y:S05]  /*2c7e0*/  BSYNC.RECONVERGENT B2 ;  /* 0x0000000000027941 */ /* 0x000fea0003800200 */
.L_x_919:
[----:B------:R3:W-:Y:S01]  /*2c7f0*/  STS [R13], R14 ;  /* 0x0000000e0d007388 */ /* 0x0007e20000000800 */
[----:B------:R-:W-:Y:S05]  /*2c800*/  @!P1 BRA `(.L_x_921) ;  /* 0xfffffff800e09947 */ /* 0x000fea000383ffff */
.L_x_915:
[----:B------:R-:W-:Y:S05]  /*2c810*/  BSYNC.RECONVERGENT B1 ;  /* 0x0000000000017941 */ /* 0x000fea0003800200 */
.L_x_914:
[----:B------:R-:W-:-:S13]  /*2c820*/  ISETP.GE.U32.AND P0, PT, R31, R0, PT ;  /* 0x000000001f00720c */ /* 0x000fda0003f06070 */
[----:B------:R-:W-:Y:S05]  /*2c830*/  @P0 BRA `(.L_x_804) ;  /* 0x0000000400680947 */ /* 0x000fea0003800000 */
[C---:B--2---:R-:W-:Y:S01]  /*2c840*/  VIADD R5, R4.reuse, 0xffffffff ;  /* 0xffffffff04057836 */ /* 0x044fe20000000000 */
[C---:B01----:R-:W-:Y:S01]  /*2c850*/  LOP3.LUT R39, R4.reuse, 0x3, RZ, 0xc0, !PT ;  /* 0x0000000304277812 */ /* 0x043fe200078ec0ff */
[----:B------:R-:W-:Y:S01]  /*2c860*/  IMAD.MOV.U32 R20, RZ, RZ, R31 ;  /* 0x000000ffff147224 */ /* 0x000fe200078e001f */
[----:B------:R-:W-:Y:S02]  /*2c870*/  LOP3.LUT R21, R4, 0xfffffffc, RZ, 0xc0, !PT ;  /* 0xfffffffc04157812 */ /* 0x000fe400078ec0ff */
[----:B------:R-:W-:-:S13]  /*2c880*/  ISETP.GE.U32.AND P0, PT, R5, 0x3, PT ;  /* 0x000000030500780c */ /* 0x000fda0003f06070 */
.L_x_925:
[----:B01----:R-:W-:Y:S01]  /*2c890*/  LEA R5, R20, R3, 0x2 ;  /* 0x0000000314057211 */ /* 0x003fe200078e10ff */
        /* <DEDUP_REMOVED lines=16> */
.L_x_924:
        /* <DEDUP_REMOVED lines=22> */
[----:B---3--:R-:W-:-:S03]  /*2cb00*/  @P4 IADD3 R13, PT, PT, R37, R38, RZ ;  /* 0x00000026250d4210 */ /* 0x008fc60007ffe0ff */
        /* <DEDUP_REMOVED lines=11> */
.L_x_923:
        /* <DEDUP_REMOVED lines=8> */
[----:B-1-3--:R-:W0:Y:S02]  /*2cc40*/  LDS R13, [R9] ;  /* 0x00000000090d7984 */ /* 0x00ae240000000800 */
        /* <DEDUP_REMOVED lines=24> */
.L_x_922:
[----:B------:R-:W-:Y:S05]  /*2cdd0*/  @!P1 BRA `(.L_x_925) ;  /* 0xfffffff800ac9947 */ /* 0x000fea000383ffff */
.L_x_804:
[----:B------:R-:W-:Y:S05]  /*2cde0*/  BSYNC.RECONVERGENT B0 ;  /* 0x0000000000007941 */ /* 0x000fea0003800200 */
.L_x_683:
[----:B------:R-:W-:Y:S05]  /*2cdf0*/  WARPSYNC.ALL ;  /* 0x0000000000007948 */ /* 0x000fea0003800000 */
[----:B012--5:R-:W0:Y:S08]  /*2ce00*/  LDC.64 R4, c[0x0][0x3a8] ;  /* 0x0000ea00ff047b82 */ /* 0x027e300000000a00 */
[----:B------:R-:W-:Y:S06]  /*2ce10*/  BAR.SYNC.DEFER_BLOCKING 0x0 ;  /* 0x0000000000007b1d */ /* 0x000fec0000010000 */
[----:B0-----:R-:W2:Y:S02]  /*2ce20*/  LDG.E R4, desc[UR36][R4.64] ;  /* 0x0000002404047981 */ /* 0x001ea4000c1e1900 */
[----:B------:R-:W0:Y:S01]  /*2ce30*/  S2UR UR6, SR_CgaCtaId ;  /* 0x00000000000679c3 */ /* 0x000e220000008800 */
[----:B------:R-:W-:-:S02]  /*2ce40*/  UMOV UR5, 0x400 ;  /* 0x0000040000057882 */ /* 0x000fc40000000000 */
[----:B0-----:R-:W-:-:S06]  /*2ce50*/  ULEA UR4, UR6, UR5, 0x18 ;  /* 0x0000000506047291 */ /* 0x001fcc000f8ec0ff */
[----:B------:R-:W-:-:S05]  /*2ce60*/  MOV R10, UR4 ;  /* 0x00000004000a7c02 */ /* 0x000fca0008000f00 */
        /* <DEDUP_REMOVED lines=10> */
[----:B------:R-:W-:-:S03]  /*2cf10*/  IMAD.MOV.U32 R20, RZ, RZ, R30 ;  /* 0x000000ffff147224 */ /* 0x000fc600078e001e */
[----:B------:R-:W-:-:S06]  /*2cf20*/  ULEA UR4, UR6, UR4, 0x18 ;  /* 0x0000000406047291 */ /* 0x000fcc000f8ec0ff */
[----:B0-----:R-:W-:-:S07]  /*2cf30*/  LEA R21, R21, UR4, 0x9 ;  /* 0x0000000415157c11 */ /* 0x001fce000f8e48ff */
.L_x_953:
[----:B0-----:R-:W0:Y:S02]  /*2cf40*/  LDC.64 R4, c[0x0][0x3b0] ;  /* 0x0000ec00ff047b82 */ /* 0x001e240000000a00 */
[----:B0-----:R-:W2:Y:S01]  /*2cf50*/  LDG.E R4, desc[UR36][R4.64] ;  /* 0x0000002404047981 */ /* 0x001ea2000c1e1900 */
[C---:B------:R-:W-:Y:S01]  /*2cf60*/  LEA R0, R20.reuse, R21, 0x2 ;  /* 0x0000001514007211 */ /* 0x040fe200078e10ff */
[----:B------:R-:W-:Y:S01]  /*2cf70*/  VIADD R20, R20, UR42 ;  /* 0x0000002a14147c36 */ /* 0x000fe20008000000 */
[----:B------:R-:W-:Y:S05]  /*2cf80*/  YIELD ;  /* 0x0000000000007946 */ /* 0x000fea0003800000 */
[----:B------:R-:W2:Y:S01]  /*2cf90*/  LDS R15, [R0] ;  /* 0x00000000000f7984 */ /* 0x000ea20000000800 */
[----:B------:R-:W-:Y:S01]  /*2cfa0*/  BSSY.RECONVERGENT B0, `(.L_x_928) ;  /* 0x00000fd000007945 */ /* 0x000fe20003800200 */
        /* <DEDUP_REMOVED lines=12> */
[C---:B------:R-:W-:Y:S01]  /*2d070*/  VIADD R0, R4.reuse, 0xfffffffe ;  /* 0xfffffffe04007836 */ /* 0x040fe20000000000 */
[----:B------:R-:W-:-:S04]  /*2d080*/  IADD3 R4, PT, PT, R4, -0x1, RZ ;  /* 0xffffffff04047810 */ /* 0x000fc80007ffe0ff */
[----:B------:R-:W-:Y:S02]  /*2d090*/  ISETP.GE.U32.AND P0, PT, R0, 0x3, PT ;  /* 0x000000030000780c */ /* 0x000fe40003f06070 */
[----:B------:R-:W-:-:S11]  /*2d0a0*/  LOP3.LUT R14, R4, 0x3, RZ, 0xc0, !PT ;  /* 0x00000003040e7812 */ /* 0x000fd600078ec0ff */
[----:B------:R-:W-:Y:S05]  /*2d0b0*/  @!P0 BRA `(.L_x_931) ;  /* 0x0000000800148947 */ /* 0x000fea0003800000 */
[----:B------:R-:W-:Y:S01]  /*2d0c0*/  LOP3.LUT R11, R4, 0xfffffffc, RZ, 0xc0, !PT ;  /* 0xfffffffc040b7812 */ /* 0x000fe200078ec0ff */
[----:B------:R-:W-:Y:S01]  /*2d0d0*/  IMAD.MOV.U32 R13, RZ, RZ, 0x1 ;  /* 0x00000001ff0d7424 */ /* 0x000fe200078e00ff */
[----:B------:R-:W-:Y:S01]  /*2d0e0*/  MOV R7, 0x0 ;  /* 0x0000000000077802 */ /* 0x000fe20000000f00 */
[----:B------:R-:W-:-:S07]  /*2d0f0*/  IMAD.MOV.U32 R6, RZ, RZ, 0x1 ;  /* 0x00000001ff067424 */ /* 0x000fce00078e00ff */
.L_x_944:
        /* <DEDUP_REMOVED lines=8> */
[----:B------:R-:W-:-:S06]  /*2d180*/  HFMA2 R7, -RZ, RZ, 0, 0 ;  /* 0x00000000ff077431 */ /* 0x000fcc00000001ff */
        /* <DEDUP_REMOVED lines=11> */
[----:B------:R-:W-:Y:S01]  /*2d240*/  @P0 IADD3 R8, PT, PT, R8, -R13, RZ ;  /* 0x8000000d08080210 */ /* 0x000fe20007ffe0ff */
[----:B------:R-:W-:-:S03]  /*2d250*/  @P0 VIADD R6, R6, 0x1 ;  /* 0x0000000106060836 */ /* 0x000fc60000000000 */
[----:B------:R-:W-:-:S13]  /*2d260*/  ISETP.GE.U32.AND P1, PT, R8, R13, PT ;  /* 0x0000000d0800720c */ /* 0x000fda0003f26070 */
[----:B------:R-:W-:Y:S01]  /*2d270*/  @P1 VIADD R6, R6, 0x1 ;  /* 0x0000000106061836 */ /* 0x000fe20000000000 */
[----:B------:R-:W-:Y:S01]  /*2d280*/  @!P3 LOP3.LUT R6, RZ, R13, RZ, 0x33, !PT ;  /* 0x0000000dff06b212 */ /* 0x000fe200078e33ff */
[----:B------:R-:W-:Y:S06]  /*2d290*/  BRA `(.L_x_934) ;  /* 0x00000000000c7947 */ /* 0x000fec0003800000 */
.L_x_933:
[----:B------:R-:W-:Y:S01]  /*2d2a0*/  IMAD.MOV.U32 R4, RZ, RZ, R13 ;  /* 0x000000ffff047224 */ /* 0x000fe200078e000d */
[----:B------:R-:W-:-:S07]  /*2d2b0*/  MOV R0, 0x2d2d0 ;  /* 0x0002d2d000007802 */ /* 0x000fce0000000f00 */
[----:B------:R-:W-:Y:S05]  /*2d2c0*/  CALL.REL.NOINC `($__internal_0_$__cuda_sm20_div_u64) ;  /* 0x00000014004c7944 */ /* 0x000fea0003c00000 */
.L_x_934:
[----:B------:R-:W-:Y:S05]  /*2d2d0*/  BSYNC.RECONVERGENT B1 ;  /* 0x0000000000017941 */ /* 0x000fea0003800200 */
.L_x_932:
        /* <DEDUP_REMOVED lines=21> */
[----:B------:R-:W-:Y:S01]  /*2d430*/  @P0 IADD3 R8, PT, PT, -R7, R8, RZ ;  /* 0x0000000807080210 */ /* 0x000fe20007ffe1ff */
[----:B------:R-:W-:-:S03]  /*2d440*/  @P0 VIADD R6, R6, 0x1 ;  /* 0x0000000106060836 */ /* 0x000fc60000000000 */
[----:B------:R-:W-:-:S13]  /*2d450*/  ISETP.GE.U32.AND P1, PT, R8, R7, PT ;  /* 0x000000070800720c */ /* 0x000fda0003f26070 */
[----:B------:R-:W-:Y:S01]  /*2d460*/  @P1 VIADD R6, R6, 0x1 ;  /* 0x0000000106061836 */ /* 0x000fe20000000000 */
[----:B------:R-:W-:Y:S02]  /*2d470*/  @!P3 LOP3.LUT R6, RZ, R7, RZ, 0x33, !PT ;  /* 0x00000007ff06b212 */ /* 0x000fe400078e33ff */
[----:B------:R-:W-:Y:S01]  /*2d480*/  MOV R7, RZ ;  /* 0x000000ff00077202 */ /* 0x000fe20000000f00 */
[----:B------:R-:W-:Y:S06]  /*2d490*/  BRA `(.L_x_937) ;  /* 0x00000000000c7947 */ /* 0x000fec0003800000 */
.L_x_936:
[----:B------:R-:W-:Y:S01]  /*2d4a0*/  IMAD.MOV.U32 R4, RZ, RZ, R7 ;  /* 0x000000ffff047224 */ /* 0x000fe200078e0007 */
[----:B------:R-:W-:-:S07]  /*2d4b0*/  MOV R0, 0x2d4d0 ;  /* 0x0002d4d000007802 */ /* 0x000fce0000000f00 */
[----:B------:R-:W-:Y:S05]  /*2d4c0*/  CALL.REL.NOINC `($__internal_0_$__cuda_sm20_div_u64) ;  /* 0x0000001000cc7944 */ /* 0x000fea0003c00000 */
.L_x_937:
[----:B------:R-:W-:Y:S05]  /*2d4d0*/  BSYNC.RECONVERGENT B1 ;  /* 0x0000000000017941 */ /* 0x000fea0003800200 */
.L_x_935:
        /* <DEDUP_REMOVED lines=25> */
[----:B------:R-:W-:Y:S01]  /*2d670*/  @!P3 LOP3.LUT R6, RZ, R7, RZ, 0x33, !PT ;  /* 0x00000007ff06b212 */ /* 0x000fe200078e33ff */
[----:B------:R-:W-:Y:S01]  /*2d680*/  HFMA2 R7, -RZ, RZ, 0, 0 ;  /* 0x00000000ff077431 */ /* 0x000fe200000001ff */
[----:B------:R-:W-:Y:S06]  /*2d690*/  BRA `(.L_x_940) ;  /* 0x00000000000c7947 */ /* 0x000fec0003800000 */
.L_x_939:
[----:B------:R-:W-:Y:S01]  /*2d6a0*/  IMAD.MOV.U32 R4, RZ, RZ, R7 ;  /* 0x000000ffff047224 */ /* 0x000fe200078e0007 */
[----:B------:R-:W-:-:S07]  /*2d6b0*/  MOV R0, 0x2d6d0 ;  /* 0x0002d6d000007802 */ /* 0x000fce0000000f00 */
[----:B------:R-:W-:Y:S05]  /*2d6c0*/  CALL.REL.NOINC `($__internal_0_$__cuda_sm20_div_u64) ;  /* 0x00000010004c7944 */ /* 0x000fea0003c00000 */
.L_x_940:
[----:B------:R-:W-:Y:S05]  /*2d6d0*/  BSYNC.RECONVERGENT B1 ;  /* 0x0000000000017941 */ /* 0x000fea0003800200 */
.L_x_938:
[C---:B------:R-:W-:Y:S01]  /*2d6e0*/  VIADD R9, R15.reuse, 0xfffffffd ;  /* 0xfffffffd0f097836 */ /* 0x040fe20000000000 */
[----:B------:R-:W-:Y:S01]  /*2d6f0*/  BSSY.RECONVERGENT B1, `(.L_x_941) ;  /* 0x000001e000017945 */ /* 0x000fe20003800200 */
[----:B------:R-:W-:Y:S02]  /*2d700*/  VIADD R15, R15, 0xfffffffc ;  /* 0xfffffffc0f0f7836 */ /* 0x000fe40000000000 */
        /* <DEDUP_REMOVED lines=16> */
[----:B------:R-:W-:Y:S01]  /*2d810*/  IMAD.MOV.U32 R7, RZ, RZ, RZ ;  /* 0x000000ffff077224 */ /* 0x000fe200078e00ff */
[----:B------:R-:W-:-:S05]  /*2d820*/  IADD3 R9, PT, PT, -R6, RZ, RZ ;  /* 0x000000ff06097210 */ /* 0x000fca0007ffe1ff */
        /* <DEDUP_REMOVED lines=8> */
.L_x_942:
[----:B------:R-:W-:-:S07]  /*2d8b0*/  MOV R0, 0x2d8d0 ;  /* 0x0002d8d000007802 */ /* 0x000fce0000000f00 */
[----:B------:R-:W-:Y:S05]  /*2d8c0*/  CALL.REL.NOINC `($__internal_0_$__cuda_sm20_div_u64) ;  /* 0x0000000c00cc7944 */ /* 0x000fea0003c00000 */
.L_x_943:
[----:B------:R-:W-:Y:S05]  /*2d8d0*/  BSYNC.RECONVERGENT B1 ;  /* 0x0000000000017941 */ /* 0x000fea0003800200 */
.L_x_941:
[----:B------:R-:W-:Y:S01]  /*2d8e0*/  ISETP.NE.AND P0, PT, R4, R11, PT ;  /* 0x0000000b0400720c */ /* 0x000fe20003f05270 */
[----:B------:R-:W-:-:S12]  /*2d8f0*/  VIADD R13, R13, 0x4 ;  /* 0x000000040d0d7836 */ /* 0x000fd80000000000 */
[----:B------:R-:W-:Y:S05]  /*2d900*/  @P0 BRA `(.L_x_944) ;  /* 0xfffffff400fc0947 */ /* 0x000fea000383ffff */
.L_x_931:
[----:B------:R-:W-:Y:S01]  /*2d910*/  ISETP.NE.AND P0, PT, R14, RZ, PT ;  /* 0x000000ff0e00720c */ /* 0x000fe20003f05270 */
[----:B------:R-:W-:-:S12]  /*2d920*/  BSSY.RECONVERGENT B1, `(.L_x_930) ;  /* 0x0000062000017945 */ /* 0x000fd80003800200 */
[----:B------:R-:W-:Y:S05]  /*2d930*/  @!P0 BRA `(.L_x_945) ;  /* 0x0000000400808947 */ /* 0x000fea0003800000 */
[-C--:B------:R-:W-:Y:S01]  /*2d940*/  IMAD R3, R7, R15.reuse, RZ ;  /* 0x0000000f07037224 */ /* 0x080fe200078e02ff */
[----:B------:R-:W-:Y:S01]  /*2d950*/  BSSY.RECONVERGENT B2, `(.L_x_946) ;  /* 0x000001c000027945 */ /* 0x000fe20003800200 */
[----:B------:R-:W-:-:S05]  /*2d960*/  IMAD.WIDE.U32 R8, R6, R15, RZ ;  /* 0x0000000f06087225 */ /* 0x000fca00078e00ff */
[----:B------:R-:W-:-:S04]  /*2d970*/  IADD3 R6, PT, PT, R9, R3, RZ ;  /* 0x0000000309067210 */ /* 0x000fc80007ffe0ff */
        /* <DEDUP_REMOVED lines=8> */
[----:B0-----:R-:W-:Y:S01]  /*2da00*/  MOV R4, RZ ;  /* 0x000000ff00047202 */ /* 0x001fe20000000f00 */
[----:B-1----:R-:W-:-:S04]  /*2da10*/  IMAD.MOV R6, RZ, RZ, -R5 ;  /* 0x000000ffff067224 */ /* 0x002fc800078e0a05 */
        /* <DEDUP_REMOVED lines=12> */
.L_x_947:
[----:B------:R-:W-:Y:S02]  /*2dae0*/  MOV R4, R13 ;  /* 0x0000000d00047202 */ /* 0x000fe40000000f00 */
[----:B------:R-:W-:-:S07]  /*2daf0*/  MOV R0, 0x2db10 ;  /* 0x0002db1000007802 */ /* 0x000fce0000000f00 */
[----:B------:R-:W-:Y:S05]  /*2db00*/  CALL.REL.NOINC `($__internal_0_$__cuda_sm20_div_u64) ;  /* 0x0000000c003c7944 */ /* 0x000fea0003c00000 */
.L_x_948:
[----:B------:R-:W-:Y:S05]  /*2db10*/  BSYNC.RECONVERGENT B2 ;  /* 0x0000000000027941 */ /* 0x000fea0003800200 */
.L_x_946:
[----:B------:R-:W-:-:S13]  /*2db20*/  ISETP.NE.AND P0, PT, R14, 0x1, PT ;  /* 0x000000010e00780c */ /* 0x000fda0003f05270 */
[----:B------:R-:W-:Y:S05]  /*2db30*/  @!P0 BRA `(.L_x_945) ;  /* 0x0000000400008947 */ /* 0x000fea0003800000 */
[----:B------:R-:W-:Y:S01]  /*2db40*/  VIADD R9, R15, 0xffffffff ;  /* 0xffffffff0f097836 */ /* 0x000fe20000000000 */
[----:B------:R-:W-:Y:S03]  /*2db50*/  BSSY.RECONVERGENT B2, `(.L_x_949) ;  /* 0x000001e000027945 */ /* 0x000fe60003800200 */
[-C--:B------:R-:W-:Y:S01]  /*2db60*/  IMAD R3, R7, R9.reuse, RZ ;  /* 0x0000000907037224 */ /* 0x080fe200078e02ff */
[----:B------:R-:W-:Y:S01]  /*2db70*/  IADD3 R7, PT, PT, R13, 0x1, RZ ;  /* 0x000000010d077810 */ /* 0x000fe20007ffe0ff */
        /* <DEDUP_REMOVED lines=24> */
.L_x_950:
[----:B------:R-:W-:Y:S02]  /*2dd00*/  MOV R4, R7 ;  /* 0x0000000700047202 */ /* 0x000fe40000000f00 */
[----:B------:R-:W-:-:S07]  /*2dd10*/  MOV R0, 0x2dd30 ;  /* 0x0002dd3000007802 */ /* 0x000fce0000000f00 */
[----:B------:R-:W-:Y:S05]  /*2dd20*/  CALL.REL.NOINC `($__internal_0_$__cuda_sm20_div_u64) ;  /* 0x0000000800b47944 */ /* 0x000fea0003c00000 */
.L_x_951:
[----:B------:R-:W-:Y:S05]  /*2dd30*/  BSYNC.RECONVERGENT B2 ;  /* 0x0000000000027941 */ /* 0x000fea0003800200 */
.L_x_949:
[----:B------:R-:W-:-:S13]  /*2dd40*/  ISETP.NE.AND P0, PT, R14, 0x2, PT ;  /* 0x000000020e00780c */ /* 0x000fda0003f05270 */
[----:B------:R-:W-:Y:S05]  /*2dd50*/  @!P0 BRA `(.L_x_945) ;  /* 0x0000000000788947 */ /* 0x000fea0003800000 */
[----:B------:R-:W-:Y:S01]  /*2dd60*/  VIADD R9, R15, 0xfffffffe ;  /* 0xfffffffe0f097836 */ /* 0x000fe20000000000 */
[----:B------:R-:W-:-:S03]  /*2dd70*/  IADD3 R13, PT, PT, R13, 0x2, RZ ;  /* 0x000000020d0d7810 */ /* 0x000fc60007ffe0ff */
[-C--:B------:R-:W-:Y:S02]  /*2dd80*/  IMAD R3, R7, R9.reuse, RZ ;  /* 0x0000000907037224 */ /* 0x080fe400078e02ff */
[----:B------:R-:W-:-:S04]  /*2dd90*/  IMAD.WIDE.U32 R8, R6, R9, RZ ;  /* 0x0000000906087225 */ /* 0x000fc800078e00ff */
[----:B------:R-:W-:-:S05]  /*2dda0*/  IMAD.IADD R6, R9, 0x1, R3 ;  /* 0x0000000109067824 */ /* 0x000fca00078e0203 */
        /* <DEDUP_REMOVED lines=22> */
.L_x_952:
[----:B------:R-:W-:Y:S02]  /*2df10*/  MOV R4, R13 ;  /* 0x0000000d00047202 */ /* 0x000fe40000000f00 */
[----:B------:R-:W-:-:S07]  /*2df20*/  MOV R0, 0x2df40 ;  /* 0x0002df4000007802 */ /* 0x000fce0000000f00 */
[----:B------:R-:W-:Y:S05]  /*2df30*/  CALL.REL.NOINC `($__internal_0_$__cuda_sm20_div_u64) ;  /* 0x0000000800307944 */ /* 0x000fea0003c00000 */
.L_x_945:
[----:B------:R-:W-:Y:S05]  /*2df40*/  BSYNC.RECONVERGENT B1 ;  /* 0x0000000000017941 */ /* 0x000fea0003800200 */
.L_x_930:
[----:B------:R-:W0:Y:S02]  /*2df50*/  LDC.64 R4, c[0x0][0x3a0] ;  /* 0x0000e800ff047b82 */ /* 0x000e240000000a00 */
[----:B0-----:R0:W-:Y:S02]  /*2df60*/  REDG.E.ADD.64.STRONG.GPU desc[UR36][R4.64], R6 ;  /* 0x000000060400798e */ /* 0x0011e4000c12e524 */
.L_x_929:
[----:B------:R-:W-:Y:S05]  /*2df70*/  BSYNC.RECONVERGENT B0 ;  /* 0x0000000000007941 */ /* 0x000fea0003800200 */
.L_x_928:
[----:B------:R-:W-:Y:S05]  /*2df80*/  @!P2 BRA `(.L_x_953) ;  /* 0xffffffec00eca947 */ /* 0x000fea000383ffff */
.L_x_927:
        /* <DEDUP_REMOVED lines=27> */
[----:B------:R-:W-:Y:S01]  /*2e140*/  IMAD.MOV.U32 R3, RZ, RZ, 0x80 ;  /* 0x00000080ff037424 */ /* 0x000fe200078e00ff */
[----:B------:R-:W-:Y:S01]  /*2e150*/  IADD3 R8, PT, PT, R8, -0x1, RZ ;  /* 0xffffffff08087810 */ /* 0x000fe20007ffe0ff */
[----:B------:R-:W-:-:S05]  /*2e160*/  VIADD R9, R9, 0xffffffff ;  /* 0xffffffff09097836 */ /* 0x000fca0000000000 */
[----:B------:R0:W-:Y:S01]  /*2e170*/  STS.64 [R10], R8 ;  /* 0x000000080a007388 */ /* 0x0001e20000000a00 */
[----:B--2---:R-:W-:-:S05]  /*2e180*/  @P0 IMAD R3, R0, -0x80, R5 ;  /* 0xffffff8000030824 */ /* 0x004fca00078e0205 */
[----:B------:R0:W-:Y:S02]  /*2e190*/  STS [R10+0x10], R3 ;  /* 0x000010030a007388 */ /* 0x0001e40000000800 */
.L_x_956:
[----:B------:R-:W-:Y:S05]  /*2e1a0*/  BSYNC.RECONVERGENT B0 ;  /* 0x0000000000007941 */ /* 0x000fea0003800200 */
.L_x_955:
[----:B------:R-:W-:Y:S06]  /*2e1b0*/  BAR.SYNC.DEFER_BLOCKING 0x0 ;  /* 0x0000000000007b1d */ /* 0x000fec0000010000 */
.L_x_926:
[----:B------:R-:W-:Y:S06]  /*2e1c0*/  BAR.SYNC.DEFER_BLOCKING 0x0 ;  /* 0x0000000000007b1d */ /* 0x000fec0000010000 */
[----:B------:R-:W-:Y:S01]  /*2e1d0*/  BSSY.RECONVERGENT B0, `(.L_x_957) ;  /* 0x0000050000007945 */ /* 0x000fe20003800200 */
[----:B------:R-:W1:Y:S02]  /*2e1e0*/  LDS.64 R4, [R10] ;  /* 0x000000000a047984 */ /* 0x000e640000000a00 */
[----:B-1----:R-:W-:-:S04]  /*2e1f0*/  ISETP.NE.AND P0, PT, R4, RZ, PT ;  /* 0x000000ff0400720c */ /* 0x002fc80003f05270 */
[----:B------:R-:W-:-:S13]  /*2e200*/  ISETP.NE.OR P0, PT, R30, RZ, !P0 ;  /* 0x000000ff1e00720c */ /* 0x000fda0004705670 */
[----:B------:R-:W-:Y:S05]  /*2e210*/  @P0 BRA `(.L_x_958) ;  /* 0x00000004002c0947 */ /* 0x000fea0003800000 */
[----:B------:R1:W2:Y:S02]  /*2e220*/  LDS R0, [R10+0x10] ;  /* 0x000010000a007984 */ /* 0x0002a40000000800 */
.L_x_966:
        /* <DEDUP_REMOVED lines=13> */
[C---:B---3--:R-:W-:Y:S02]  /*2e300*/  LEA R14, R5.reuse, UR5, 0x9 ;  /* 0x00000005050e7c11 */ /* 0x048fe4000f8e48ff */
[----:B0---4-:R-:W-:-:S07]  /*2e310*/  LEA R20, R5, UR4, 0x9 ;  /* 0x0000000405147c11 */ /* 0x011fce000f8e48ff */
.L_x_964:
        /* <DEDUP_REMOVED lines=14> */
.L_x_962:
[----:B------:R-:W-:Y:S05]  /*2e400*/  BSYNC.RELIABLE B2 ;  /* 0x0000000000027941 */ /* 0x000fea0003800100 */
.L_x_961:
[----:B------:R-:W-:-:S05]  /*2e410*/  VIADD R3, R3, 0x1 ;  /* 0x0000000103037836 */ /* 0x000fca0000000000 */
[----:B------:R-:W-:-:S13]  /*2e420*/  ISETP.NE.AND P0, PT, R3, R0, PT ;  /* 0x000000000300720c */ /* 0x000fda0003f05270 */
[----:B------:R-:W-:Y:S05]  /*2e430*/  @P0 BRA `(.L_x_964) ;  /* 0xfffffffc00b80947 */ /* 0x000fea000383ffff */
.L_x_960:
[----:B------:R-:W-:Y:S05]  /*2e440*/  BSYNC.RELIABLE B1 ;  /* 0x0000000000017941 */ /* 0x000fea0003800100 */
.L_x_959:
        /* <DEDUP_REMOVED lines=15> */
[----:B------:R-:W-:Y:S01]  /*2e540*/  IADD3 R4, PT, PT, R4, -0x1, RZ ;  /* 0xffffffff04047810 */ /* 0x000fe20007ffe0ff */
[----:B------:R-:W-:Y:S01]  /*2e550*/  IMAD.MOV.U32 R0, RZ, RZ, 0x80 ;  /* 0x00000080ff007424 */ /* 0x000fe200078e00ff */
[----:B------:R-:W-:Y:S01]  /*2e560*/  UMOV UR4, 0x400 ;  /* 0x0000040000047882 */ /* 0x000fe20000000000 */
[----:B------:R-:W-:Y:S01]  /*2e570*/  VIADD R5, R5, 0xffffffff ;  /* 0xffffffff05057836 */ /* 0x000fe20000000000 */
[----:B-----5:R-:W-:-:S09]  /*2e580*/  ULEA UR4, UR5, UR4, 0x18 ;  /* 0x0000000405047291 */ /* 0x020fd2000f8ec0ff */
[----:B------:R0:W-:Y:S01]  /*2e590*/  STS.64 [UR4], R4 ;  /* 0x00000004ff007988 */ /* 0x0001e20008000a04 */
[----:B--2---:R-:W-:Y:S01]  /*2e5a0*/  @P0 IMAD R0, R3, -0x80, R6 ;  /* 0xffffff8003000824 */ /* 0x004fe200078e0206 */
[----:B------:R-:W-:-:S04]  /*2e5b0*/  ISETP.NE.AND P0, PT, R4, RZ, PT ;  /* 0x000000ff0400720c */ /* 0x000fc80003f05270 */
[----:B------:R0:W-:Y:S09]  /*2e5c0*/  STS [UR4+0x10], R0 ;  /* 0x00001000ff007988 */ /* 0x0001f20008000804 */
[----:B0-----:R-:W-:Y:S05]  /*2e5d0*/  @!P0 BRA `(.L_x_958) ;  /* 0x00000000003c8947 */ /* 0x001fea0003800000 */
[----:B------:R-:W-:Y:S05]  /*2e5e0*/  BRA `(.L_x_966) ;  /* 0xfffffffc00107947 */ /* 0x000fea000383ffff */
.L_x_965:
[----:B------:R-:W-:-:S05]  /*2e5f0*/  VIADD R3, R3, 0x1 ;  /* 0x0000000103037836 */ /* 0x000fca0000000000 */
[----:B------:R2:W-:Y:S01]  /*2e600*/  STG.E desc[UR36][R8.64], R3 ;  /* 0x0000000308007986 */ /* 0x0005e2000c101924 */
[----:B------:R-:W-:Y:S05]  /*2e610*/  BRA `(.L_x_958) ;  /* 0x00000000002c7947 */ /* 0x000fea0003800000 */
.L_x_963:
[----:B------:R-:W0:Y:S01]  /*2e620*/  S2UR UR5, SR_CgaCtaId ;  /* 0x00000000000579c3 */ /* 0x000e220000008800 */
[----:B------:R-:W-:Y:S01]  /*2e630*/  UMOV UR4, 0x400 ;  /* 0x0000040000047882 */ /* 0x000fe20000000000 */
[----:B------:R-:W-:Y:S01]  /*2e640*/  VIADD R11, R3, 0x1 ;  /* 0x00000001030b7836 */ /* 0x000fe20000000000 */
[----:B------:R-:W-:Y:S01]  /*2e650*/  IADD3 R4, PT, PT, R4, 0x1, RZ ;  /* 0x0000000104047810 */ /* 0x000fe20007ffe0ff */
[----:B------:R-:W-:-:S03]  /*2e660*/  IMAD.WIDE R8, R5, 0xc, R24 ;  /* 0x0000000c05087825 */ /* 0x000fc600078e0218 */
[----:B------:R1:W-:Y:S01]  /*2e670*/  STG.E desc[UR36][R6.64], R11 ;  /* 0x0000000b06007986 */ /* 0x0003e2000c101924 */
[----:B------:R-:W-:-:S03]  /*2e680*/  VIADD R5, R5, 0x1 ;  /* 0x0000000105057836 */ /* 0x000fc60000000000 */
[----:B------:R1:W-:Y:S01]  /*2e690*/  STG.E desc[UR36][R8.64+0x8], R3 ;  /* 0x0000080308007986 */ /* 0x0003e2000c101924 */
[----:B0-----:R-:W-:-:S09]  /*2e6a0*/  ULEA UR4, UR5, UR4, 0x18 ;  /* 0x0000000405047291 */ /* 0x001fd2000f8ec0ff */
[----:B------:R1:W-:Y:S04]  /*2e6b0*/  STS.64 [UR4], R4 ;  /* 0x00000004ff007988 */ /* 0x0003e80008000a04 */
[----:B------:R1:W-:Y:S02]  /*2e6c0*/  STS [UR4+0x8], R3 ;  /* 0x00000803ff007988 */ /* 0x0003e40008000804 */
.L_x_958:
[----:B------:R-:W-:Y:S05]  /*2e6d0*/  BSYNC.RECONVERGENT B0 ;  /* 0x0000000000007941 */ /* 0x000fea0003800200 */
.L_x_957:
[----:B------:R-:W-:Y:S05]  /*2e6e0*/  WARPSYNC.ALL ;  /* 0x0000000000007948 */ /* 0x000fea0003800000 */
[----:B------:R-:W-:Y:S06]  /*2e6f0*/  BAR.SYNC.DEFER_BLOCKING 0x0 ;  /* 0x0000000000007b1d */ /* 0x000fec0000010000 */
[----:B------:R-:W-:Y:S05]  /*2e700*/  BRA `(.L_x_967) ;  /* 0x00000000000c7947 */ /* 0x000fea0003800000 */
.L_x_954:
[----:B------:R-:W-:-:S05]  /*2e710*/  @!P1 IADD3 R3, PT, PT, R0, 0x1, RZ ;  /* 0x0000000100039810 */ /* 0x000fca0007ffe0ff */
[----:B------:R0:W-:Y:S01]  /*2e720*/  @!P1 STG.E desc[UR36][R6.64], R3 ;  /* 0x0000000306009986 */ /* 0x0001e2000c101924 */
[----:B------:R-:W-:Y:S06]  /*2e730*/  BAR.SYNC.DEFER_BLOCKING 0x0 ;  /* 0x0000000000007b1d */ /* 0x000fec0000010000 */
.L_x_967:
[----:B------:R-:W5:Y:S01]  /*2e740*/  S2UR UR5, SR_CgaCtaId ;  /* 0x00000000000579c3 */ /* 0x000f620000008800 */
[----:B------:R-:W-:Y:S02]  /*2e750*/  UMOV UR4, 0x400 ;  /* 0x0000040000047882 */ /* 0x000fe40000000000 */
[----:B-----5:R-:W-:-:S09]  /*2e760*/  ULEA UR4, UR5, UR4, 0x18 ;  /* 0x0000000405047291 */ /* 0x020fd2000f8ec0ff */
[----:B------:R-:W5:Y:S02]  /*2e770*/  LDS R0, [UR4] ;  /* 0x00000004ff007984 */ /* 0x000f640008000800 */
[----:B-----5:R-:W-:-:S13]  /*2e780*/  ISETP.NE.AND P0, PT, R0, RZ, PT ;  /* 0x000000ff0000720c */ /* 0x020fda0003f05270 */
[----:B------:R-:W-:Y:S05]  /*2e790*/  @P0 BRA `(.L_x_968) ;  /* 0xffffff18003c0947 */ /* 0x000fea000383ffff */
.L_x_670:
[----:B------:R-:W-:Y:S06]  /*2e7a0*/  BAR.SYNC.DEFER_BLOCKING 0x0 ;  /* 0x0000000000007b1d */ /* 0x000fec0000010000 */
.L_x_491:
[----:B------:R-:W-:Y:S06]  /*2e7b0*/  BAR.SYNC.DEFER_BLOCKING 0x0 ;  /* 0x0000000000007b1d */ /* 0x000fec0000010000 */
[----:B------:R-:W-:Y:S05]  /*2e7c0*/  BRA `(.L_x_969) ;  /* 0xfffffe8c001c7947 */ /* 0x000fea000383ffff */
.L_x_486:
[----:B------:R-:W-:Y:S08]  /*2e7d0*/  BAR.SYNC.DEFER_BLOCKING 0x0 ;  /* 0x0000000000007b1d */ /* 0x000ff00000010000 */
[----:B------:R-:W-:Y:S06]  /*2e7e0*/  BAR.SYNC.DEFER_BLOCKING 0x0 ;  /* 0x0000000000007b1d */ /* 0x000fec0000010000 */
[----:B------:R-:W-:Y:S05]  /*2e7f0*/  EXIT ;  /* 0x000000000000794d */ /* 0x000fea0003800000 */
        .weak           $__internal_0_$__cuda_sm20_div_u64
        .type           $__internal_0_$__cuda_sm20_div_u64,@function
        .size           $__internal_0_$__cuda_sm20_div_u64,(.L_x_971 - $__internal_0_$__cuda_sm20_div_u64)
$__internal_0_$__cuda_sm20_div_u64:
[----:B------:R-:W-:Y:S02]  /*2e800*/  IMAD.U32 R45, RZ, RZ, UR38 ;  /* 0x00000026ff2d7e24 */ /* 0x000fe4000f8e00ff */
[----:B------:R-:W-:-:S04]  /*2e810*/  IMAD.MOV.U32 R44, RZ, RZ, R4 ;  /* 0x000000ffff2c7224 */ /* 0x000fc800078e0004 */
[----:B------:R-:W0:Y:S08]  /*2e820*/  I2F.U64.RP R3, R44 ;  /* 0x0000002c00037312 */ /* 0x000e300000309000 */
[----:B0-----:R-:W0:Y:S02]  /*2e830*/  MUFU.RCP R7, R3 ;  /* 0x0000000300077308 */ /* 0x001e240000001000 */
[----:B0-----:R-:W-:-:S06]  /*2e840*/  IADD3 R7, PT, PT, R7, 0x1ffffffe, RZ ;  /* 0x1ffffffe07077810 */ /* 0x001fcc0007ffe0ff */
[----:B------:R-:W0:Y:S02]  /*2e850*/  F2I.U64.TRUNC R42, R7 ;  /* 0x00000007002a7311 */ /* 0x000e24000020d800 */
[----:B0-----:R-:W-:-:S04]  /*2e860*/  IMAD.WIDE.U32 R40, R42, R4, RZ ;  /* 0x000000042a287225 */ /* 0x001fc800078e00ff */
[C---:B------:R-:W-:Y:S01]  /*2e870*/  IMAD R5, R42.reuse, UR38, R41 ;  /* 0x000000262a057c24 */ /* 0x040fe2000f8e0229 */
[----:B------:R-:W-:Y:S01]  /*2e880*/  IADD3 R10, P0, PT, RZ, -R40, RZ ;  /* 0x80000028ff0a7210 */ /* 0x000fe20007f1e0ff */
[----:B------:R-:W-:Y:S02]  /*2e890*/  IMAD.MOV.U32 R41, RZ, RZ, R42 ;  /* 0x000000ffff297224 */ /* 0x000fe400078e002a */
[----:B------:R-:W-:Y:S02]  /*2e8a0*/  IMAD R5, R43, R4, R5 ;  /* 0x000000042b057224 */ /* 0x000fe400078e0205 */
[----:B------:R-:W-:-:S04]  /*2e8b0*/  IMAD.HI.U32 R40, R42, R10, RZ ;  /* 0x0000000a2a287227 */ /* 0x000fc800078e00ff */
[----:B------:R-:W-:-:S04]  /*2e8c0*/  IMAD.X R5, RZ, RZ, ~R5, P0 ;  /* 0x000000ffff057224 */ /* 0x000fc800000e0e05 */
[----:B------:R-:W-:-:S04]  /*2e8d0*/  IMAD.WIDE.U32 R40, P0, R42, R5, R40 ;  /* 0x000000052a287225 */ /* 0x000fc80007800028 */
[C---:B------:R-:W-:Y:S02]  /*2e8e0*/  IMAD R3, R43.reuse, R5, RZ ;  /* 0x000000052b037224 */ /* 0x040fe400078e02ff */
[----:B------:R-:W-:-:S04]  /*2e8f0*/  IMAD.HI.U32 R10, P1, R43, R10, R40 ;  /* 0x0000000a2b0a7227 */ /* 0x000fc80007820028 */
[----:B------:R-:W-:Y:S01]  /*2e900*/  IMAD.HI.U32 R5, R43, R5, RZ ;  /* 0x000000052b057227 */ /* 0x000fe200078e00ff */
[----:B------:R-:W-:-:S04]  /*2e910*/  IADD3 R41, P3, PT, R3, R10, RZ ;  /* 0x0000000a03297210 */ /* 0x000fc80007f7e0ff */
[----:B------:R-:W-:Y:S01]  /*2e920*/  IADD3.X R3, PT, PT, R5, R43, RZ, P0, !PT ;  /* 0x0000002b05037210 */ /* 0x000fe200007fe4ff */
[----:B------:R-:W-:-:S03]  /*2e930*/  IMAD.WIDE.U32 R42, R41, R4, RZ ;  /* 0x00000004292a7225 */ /* 0x000fc600078e00ff */
[----:B------:R-:W-:Y:S01]  /*2e940*/  IADD3.X R3, PT, PT, RZ, RZ, R3, P3, P1 ;  /* 0x000000ffff037210 */ /* 0x000fe20001fe2403 */
[----:B------:R-:W-:Y:S01]  /*2e950*/  IMAD R10, R41, UR38, R43 ;  /* 0x00000026290a7c24 */ /* 0x000fe2000f8e022b */
[----:B------:R-:W-:-:S03]  /*2e960*/  IADD3 R12, P0, PT, RZ, -R42, RZ ;  /* 0x8000002aff0c7210 */ /* 0x000fc60007f1e0ff */
[----:B------:R-:W-:Y:S02]  /*2e970*/  IMAD R10, R3, R4, R10 ;  /* 0x00000004030a7224 */ /* 0x000fe400078e020a */
[----:B------:R-:W-:-:S04]  /*2e980*/  IMAD.HI.U32 R40, R41, R12, RZ ;  /* 0x0000000c29287227 */ /* 0x000fc800078e00ff */
[----:B------:R-:W-:-:S04]  /*2e990*/  IMAD.X R10, RZ, RZ, ~R10, P0 ;  /* 0x000000ffff0a7224 */ /* 0x000fc800000e0e0a */
[----:B------:R-:W-:-:S04]  /*2e9a0*/  IMAD.WIDE.U32 R40, P0, R41, R10, R40 ;  /* 0x0000000a29287225 */ /* 0x000fc80007800028 */
[C---:B------:R-:W-:Y:S02]  /*2e9b0*/  IMAD R5, R3.reuse, R10, RZ ;  /* 0x0000000a03057224 */ /* 0x040fe400078e02ff */
[----:B------:R-:W-:-:S04]  /*2e9c0*/  IMAD.HI.U32 R12, P1, R3, R12, R40 ;  /* 0x0000000c030c7227 */ /* 0x000fc80007820028 */
[----:B------:R-:W-:Y:S02]  /*2e9d0*/  HFMA2 R41, -RZ, RZ, 0, 0 ;  /* 0x00000000ff297431 */ /* 0x000fe400000001ff */
[----:B------:R-:W-:Y:S01]  /*2e9e0*/  IMAD.HI.U32 R10, R3, R10, RZ ;  /* 0x0000000a030a7227 */ /* 0x000fe200078e00ff */
[----:B------:R-:W-:-:S03]  /*2e9f0*/  IADD3 R5, P3, PT, R5, R12, RZ ;  /* 0x0000000c05057210 */ /* 0x000fc60007f7e0ff */
[----:B------:R-:W-:Y:S02]  /*2ea00*/  IMAD.X R3, R10, 0x1, R3, P0 ;  /* 0x000000010a037824 */ /* 0x000fe400000e0603 */
[----:B------:R-:W-:-:S03]  /*2ea10*/  IMAD.HI.U32 R40, R5, R8, RZ ;  /* 0x0000000805287227 */ /* 0x000fc600078e00ff */
[----:B------:R-:W-:Y:S01]  /*2ea20*/  IADD3.X R3, PT, PT, RZ, RZ, R3, P3, P1 ;  /* 0x000000ffff037210 */ /* 0x000fe20001fe2403 */
[----:B------:R-:W-:-:S04]  /*2ea30*/  IMAD.WIDE.U32 R40, R5, R6, R40 ;  /* 0x0000000605287225 */ /* 0x000fc800078e0028 */
[C---:B------:R-:W-:Y:S02]  /*2ea40*/  IMAD R5, R3.reuse, R6, RZ ;  /* 0x0000000603057224 */ /* 0x040fe400078e02ff */
[----:B------:R-:W-:-:S04]  /*2ea50*/  IMAD.HI.U32 R10, P0, R3, R8, R40 ;  /* 0x00000008030a7227 */ /* 0x000fc80007800028 */
[----:B------:R-:W-:Y:S01]  /*2ea60*/  IMAD.HI.U32 R7, R3, R6, RZ ;  /* 0x0000000603077227 */ /* 0x000fe200078e00ff */
[----:B------:R-:W-:-:S03]  /*2ea70*/  IADD3 R3, P1, PT, R5, R10, RZ ;  /* 0x0000000a05037210 */ /* 0x000fc60007f3e0ff */
[----:B------:R-:W-:Y:S01]  /*2ea80*/  IMAD.X R5, RZ, RZ, R7, P0 ;  /* 0x000000ffff057224 */ /* 0x000fe200000e0607 */
[C---:B------:R-:W-:Y:S01]  /*2ea90*/  IADD3 R10, P3, PT, R3.reuse, 0x1, RZ ;  /* 0x00000001030a7810 */ /* 0x040fe20007f7e0ff */
[----:B------:R-:W-:-:S04]  /*2eaa0*/  IMAD.WIDE.U32 R40, R3, R4, RZ ;  /* 0x0000000403287225 */ /* 0x000fc800078e00ff */
[----:B------:R-:W-:Y:S01]  /*2eab0*/  IMAD.X R5, RZ, RZ, R5, P1 ;  /* 0x000000ffff057224 */ /* 0x000fe200008e0605 */
[----:B------:R-:W-:Y:S01]  /*2eac0*/  IADD3 R7, P1, PT, -R40, R8, RZ ;  /* 0x0000000828077210 */ /* 0x000fe20007f3e1ff */
[----:B------:R-:W-:Y:S02]  /*2ead0*/  IMAD R9, R3, UR38, R41 ;  /* 0x0000002603097c24 */ /* 0x000fe4000f8e0229 */
[----:B------:R-:W-:Y:S01]  /*2eae0*/  IMAD.X R8, RZ, RZ, R5, P3 ;  /* 0x000000ffff087224 */ /* 0x000fe200018e0605 */
[-C--:B------:R-:W-:Y:S01]  /*2eaf0*/  ISETP.GE.U32.AND P0, PT, R7, R4.reuse, PT ;  /* 0x000000040700720c */ /* 0x080fe20003f06070 */
[----:B------:R-:W-:-:S05]  /*2eb00*/  IMAD R9, R5, R4, R9 ;  /* 0x0000000405097224 */ /* 0x000fca00078e0209 */
[----:B------:R-:W-:Y:S02]  /*2eb10*/  IADD3.X R6, PT, PT, ~R9, R6, RZ, P1, !PT ;  /* 0x0000000609067210 */ /* 0x000fe40000ffe5ff */
[----:B------:R-:W-:Y:S02]  /*2eb20*/  IADD3 R12, P1, PT, -R4, R7, RZ ;  /* 0x00000007040c7210 */ /* 0x000fe40007f3e1ff */
[C---:B------:R-:W-:Y:S02]  /*2eb30*/  ISETP.GE.U32.AND.EX P0, PT, R6.reuse, UR38, PT, P0 ;  /* 0x0000002606007c0c */ /* 0x040fe4000bf06100 */
[----:B------:R-:W-:Y:S02]  /*2eb40*/  IADD3.X R9, PT, PT, R6, ~UR38, RZ, P1, !PT ;  /* 0x8000002606097c10 */ /* 0x000fe40008ffe4ff */
[----:B------:R-:W-:Y:S02]  /*2eb50*/  SEL R10, R10, R3, P0 ;  /* 0x000000030a0a7207 */ /* 0x000fe40000000000 */
[----:B------:R-:W-:-:S02]  /*2eb60*/  SEL R7, R12, R7, P0 ;  /* 0x000000070c077207 */ /* 0x000fc40000000000 */
[----:B------:R-:W-:Y:S02]  /*2eb70*/  SEL R8, R8, R5, P0 ;  /* 0x0000000508087207 */ /* 0x000fe40000000000 */
[----:B------:R-:W-:Y:S02]  /*2eb80*/  IADD3 R3, P3, PT, R10, 0x1, RZ ;  /* 0x000000010a037810 */ /* 0x000fe40007f7e0ff */
[----:B------:R-:W-:Y:S02]  /*2eb90*/  SEL R9, R9, R6, P0 ;  /* 0x0000000609097207 */ /* 0x000fe40000000000 */
[----:B------:R-:W-:Y:S01]  /*2eba0*/  ISETP.GE.U32.AND P0, PT, R7, R4, PT ;  /* 0x000000040700720c */ /* 0x000fe20003f06070 */
[----:B------:R-:W-:Y:S01]  /*2ebb0*/  IMAD.X R5, RZ, RZ, R8, P3 ;  /* 0x000000ffff057224 */ /* 0x000fe200018e0608 */
[----:B------:R-:W-:Y:S02]  /*2ebc0*/  ISETP.NE.U32.AND P1, PT, R4, RZ, PT ;  /* 0x000000ff0400720c */ /* 0x000fe40003f25070 */
[----:B------:R-:W-:Y:S01]  /*2ebd0*/  ISETP.GE.U32.AND.EX P0, PT, R9, UR38, PT, P0 ;  /* 0x0000002609007c0c */ /* 0x000fe2000bf06100 */
[----:B------:R-:W-:Y:S01]  /*2ebe0*/  IMAD.MOV.U32 R9, RZ, RZ, 0x0 ;  /* 0x00000000ff097424 */ /* 0x000fe200078e00ff */
[----:B------:R-:W-:-:S02]  /*2ebf0*/  ISETP.NE.AND.EX P1, PT, RZ, UR38, PT, P1 ;  /* 0x00000026ff007c0c */ /* 0x000fc4000bf25310 */
[----:B------:R-:W-:Y:S02]  /*2ec00*/  SEL R5, R5, R8, P0 ;  /* 0x0000000805057207 */ /* 0x000fe40000000000 */
[----:B------:R-:W-:Y:S02]  /*2ec10*/  MOV R8, R0 ;  /* 0x0000000000087202 */ /* 0x000fe40000000f00 */
[----:B------:R-:W-:Y:S02]  /*2ec20*/  SEL R3, R3, R10, P0 ;  /* 0x0000000a03037207 */ /* 0x000fe40000000000 */
[----:B------:R-:W-:Y:S02]  /*2ec30*/  SEL R7, R5, 0xffffffff, P1 ;  /* 0xffffffff05077807 */ /* 0x000fe40000800000 */
[----:B------:R-:W-:Y:S01]  /*2ec40*/  SEL R6, R3, 0xffffffff, P1 ;  /* 0xffffffff03067807 */ /* 0x000fe20000800000 */
[----:B------:R-:W-:Y:S06]  /*2ec50*/  RET.REL.NODEC R8 `(_Z40findCliqueGPUNew7Dis2LevelStealWorkBatchPjS_S_S_PyS_S_S_S_S_) ;  /* 0xfffffd1008e87950 */ /* 0x000fec0003c3ffff */
.L_x_970:
[----:B------:R-:W-:-:S00]  /*2ec60*/  BRA `(.L_x_970) ;  /* 0xfffffffc00fc7947 */ /* 0x000fc0000383ffff */
[----:B------:R-:W-:-:S00]  /*2ec70*/  NOP ;  /* 0x0000000000007918 */ /* 0x000fc00000000000 */
        /* <DEDUP_REMOVED lines=8> */
.L_x_971:


//--------------------- .nv.global.init           --------------------------
	.section	.nv.global.init,"aw",@progbits
.nv.global.init:
	.type		$str$1,@object
	.size		$str$1,($str - $str$1)
$str$1:
        /*0000*/ 	.byte	0x42, 0x00
	.type		$str,@object
	.size		$str,($str$2 - $str)
$str:
        /*0002*/ 	.byte	0x25, 0x64, 0x3a, 0x25, 0x64, 0x0a, 0x00
	.type		$str$2,@object
	.size		$str$2,(.L_10 - $str$2)
$str$2:
        /*0009*/ 	.byte	0x25, 0x64, 0x20, 0x53, 0x74, 0x65, 0x61, 0x6c, 0x20, 0x25, 0x64, 0x27, 0x73, 0x20, 0x25, 0x64
        /*0019*/ 	.byte	0x0a, 0x00
.L_10:


//--------------------- .nv.shared._Z40findCliqueGPUNew7Dis2LevelStealWorkBatchPjS_S_S_PyS_S_S_S_S_ --------------------------
	.section	.nv.shared._Z40findCliqueGPUNew7Dis2LevelStealWorkBatchPjS_S_S_PyS_S_S_S_S_,"aw",@nobits
	.sectionflags	@""
	.align	4
.nv.shared._Z40findCliqueGPUNew7Dis2LevelStealWorkBatchPjS_S_S_PyS_S_S_S_S_:
	.zero		35876


//--------------------- .nv.shared.reserved.0     --------------------------
	.section	.nv.shared.reserved.0,"aw",@nobits
	.weak		__nv_reservedSMEM_offset_0_alias
	.size		__nv_reservedSMEM_offset_0_alias, 0, 64
	.other		__nv_reservedSMEM_offset_0_alias,@"STO_CUDA_RESERVED_SHARED STV_DEFAULT"
__nv_reservedSMEM_offset_0_alias:
	.zero		0
	.zero		64


//--------------------- .nv.global                --------------------------
	.section	.nv.global,"aw",@nobits
	.align	4
.nv.global:
	.type		GCL,@object
	.size		GCL,(glockArray - GCL)
GCL:
	.zero		512
	.type		glockArray,@object
	.size		glockArray,(stack - glockArray)
glockArray:
	.zero		512
	.type		stack,@object
	.size		stack,(batch_info - stack)
stack:
	.zero		4096
	.type		batch_info,@object
	.size		batch_info,(offset_H - batch_info)
batch_info:
	.zero		12288
	.type		offset_H,@object
	.size		offset_H,(subH - offset_H)
offset_H:
	.zero		327680000
	.type		subH,@object
	.size		subH,(S - subH)
subH:
	.zero		327680000
	.type		S,@object
	.size		S,(offset_L - S)
S:
	.zero		409600000
	.type		offset_L,@object
	.size		offset_L,(.L_4 - offset_L)
offset_L:
	.zero		409600000
.L_4:


//--------------------- .nv.constant0._Z40findCliqueGPUNew7Dis2LevelStealWorkBatchPjS_S_S_PyS_S_S_S_S_ --------------------------
	.section	.nv.constant0._Z40findCliqueGPUNew7Dis2LevelStealWorkBatchPjS_S_S_PyS_S_S_S_S_,"a",@progbits
	.sectionflags	@""
	.align	4
.nv.constant0._Z40findCliqueGPUNew7Dis2LevelStealWorkBatchPjS_S_S_PyS_S_S_S_S_:
	.zero		976


//--------------------- SYMBOLS --------------------------

	.type		.nv.reservedSmem.offset0,@object
	.size		.nv.reservedSmem.offset0,0x4
	.type		.nv.reservedSmem.cap,@object
	.size		.nv.reservedSmem.cap,0x4
	.type		vprintf,@function
